//
// Generated by NVIDIA NVVM Compiler
//
// Compiler Build ID: CL-36424714
// Cuda compilation tools, release 13.0, V13.0.88
// Based on NVVM 20.0.0
//

.version 9.0
.target sm_100
.address_size 64

	// .globl	_Z8FFT_CoreP7ComplexPii
// _ZZ7Conv_2DP7ComplexS0_PiS1_iiiiiE2t1 has been demoted
.global .align 4 .b8 __cudart_i2opi_f[24] = {65, 144, 67, 60, 153, 149, 98, 219, 192, 221, 52, 245, 209, 87, 39, 252, 41, 21, 68, 78, 110, 131, 249, 162};

.visible .entry _Z8FFT_CoreP7ComplexPii(
	.param .u64 .ptr .align 1 _Z8FFT_CoreP7ComplexPii_param_0,
	.param .u64 .ptr .align 1 _Z8FFT_CoreP7ComplexPii_param_1,
	.param .u32 _Z8FFT_CoreP7ComplexPii_param_2
)
{
	.local .align 4 .b8 	__local_depot0[28];
	.reg .b64 	%SP;
	.reg .b64 	%SPL;
	.reg .pred 	%p<117>;
	.reg .b32 	%r<357>;
	.reg .b32 	%f<532>;
	.reg .b64 	%rd<220>;
	.reg .b64 	%fd<51>;

	mov.u64 	%SPL, __local_depot0;
	ld.param.u64 	%rd38, [_Z8FFT_CoreP7ComplexPii_param_0];
	ld.param.u64 	%rd39, [_Z8FFT_CoreP7ComplexPii_param_1];
	ld.param.u32 	%r159, [_Z8FFT_CoreP7ComplexPii_param_2];
	cvta.to.global.u64 	%rd1, %rd39;
	cvta.to.global.u64 	%rd2, %rd38;
	add.u64 	%rd3, %SPL, 0;
	add.u64 	%rd4, %SPL, 0;
	mov.u32 	%r1, %tid.x;
	mul.lo.s32 	%r2, %r159, %r1;
	mov.f64 	%fd5, 0dBFF0000000000000;
	{
	.reg .b32 %temp; 
	mov.b64 	{%temp, %r3}, %fd5;
	}
	mov.f64 	%fd6, 0d3FF0000000000000;
	{
	.reg .b32 %temp; 
	mov.b64 	{%temp, %r160}, %fd6;
	}
	setp.gt.s32 	%p2, %r160, 1071801957;
	@%p2 bra 	$L__BB0_4;
	setp.gt.s32 	%p6, %r3, -1;
	@%p6 bra 	$L__BB0_3;
	mov.f64 	%fd38, 0d3C91A62633145C07;
	mov.f64 	%fd39, 0d3FF6EF46DDDAC26E;
	add.rn.f64 	%fd40, %fd39, %fd38;
	mov.f64 	%fd41, 0d3FF921FB54442D18;
	add.rn.f64 	%fd50, %fd41, %fd40;
	bra.uni 	$L__BB0_5;
$L__BB0_3:
	mov.f64 	%fd33, 0dBC91A62633145C07;
	mov.f64 	%fd34, 0d3FF6EF46DDDAC26E;
	add.rn.f64 	%fd35, %fd34, %fd33;
	neg.f64 	%fd36, %fd35;
	mov.f64 	%fd37, 0d3FF921FB54442D18;
	add.rn.f64 	%fd50, %fd37, %fd36;
	bra.uni 	$L__BB0_5;
$L__BB0_4:
	mov.f64 	%fd7, 0d0000000000000000;
	{
	.reg .b32 %temp; 
	mov.b64 	{%r161, %temp}, %fd7;
	}
	{
	.reg .b32 %temp; 
	mov.b64 	{%temp, %r162}, %fd7;
	}
	add.s32 	%r163, %r162, -1048576;
	mov.b64 	%fd8, {%r161, %r163};
	rsqrt.approx.ftz.f64 	%fd9, %fd8;
	{
	.reg .b32 %temp; 
	mov.b64 	{%r164, %temp}, %fd9;
	}
	{
	.reg .b32 %temp; 
	mov.b64 	{%temp, %r165}, %fd9;
	}
	add.s32 	%r166, %r165, -1048576;
	mov.b64 	%fd10, {%r164, %r166};
	mul.f64 	%fd11, %fd8, %fd9;
	neg.f64 	%fd12, %fd11;
	fma.rn.f64 	%fd13, %fd11, %fd12, %fd8;
	fma.rn.f64 	%fd14, %fd13, %fd10, %fd11;
	neg.f64 	%fd15, %fd14;
	fma.rn.f64 	%fd16, %fd9, %fd15, 0d3FF0000000000000;
	fma.rn.f64 	%fd17, %fd16, %fd10, %fd10;
	fma.rn.f64 	%fd18, %fd14, %fd15, %fd8;
	fma.rn.f64 	%fd19, %fd18, %fd17, %fd14;
	{
	.reg .b32 %temp; 
	mov.b64 	{%r167, %temp}, %fd19;
	}
	{
	.reg .b32 %temp; 
	mov.b64 	{%temp, %r168}, %fd19;
	}
	add.s32 	%r169, %r168, 1048576;
	mov.b64 	%fd20, {%r167, %r169};
	setp.lt.s32 	%p3, %r162, 1;
	mov.f64 	%fd21, 0d3FF0000000000000;
	mul.rn.f64 	%fd22, %fd21, %fd7;
	fma.rn.f64 	%fd23, %fd20, 0d0000000000000000, %fd20;
	selp.f64 	%fd24, %fd22, %fd23, %p3;
	setp.lt.s32 	%p4, %r162, 0;
	mov.f64 	%fd25, 0d7FF0000000000000;
	mul.rn.f64 	%fd26, %fd24, %fd25;
	selp.f64 	%fd27, %fd26, %fd24, %p4;
	setp.lt.s32 	%p5, %r3, 0;
	mov.f64 	%fd28, 0dBCA1A62633145C07;
	add.rn.f64 	%fd29, %fd27, %fd28;
	neg.f64 	%fd30, %fd29;
	mov.f64 	%fd31, 0d400921FB54442D18;
	add.rn.f64 	%fd32, %fd31, %fd30;
	selp.f64 	%fd50, %fd32, %fd27, %p5;
$L__BB0_5:
	mul.wide.u32 	%rd42, %r2, 8;
	add.s64 	%rd5, %rd2, %rd42;
	cvt.rn.f32.f64 	%f1, %fd50;
	setp.lt.s32 	%p7, %r159, 1;
	@%p7 bra 	$L__BB0_46;
	add.s32 	%r171, %r159, -1;
	and.b32  	%r4, %r159, 7;
	setp.lt.u32 	%p8, %r171, 7;
	mov.b32 	%r312, 0;
	@%p8 bra 	$L__BB0_25;
	and.b32  	%r312, %r159, 2147483640;
	mov.b32 	%r315, 0;
$L__BB0_8:
	.pragma "nounroll";
	mul.wide.u32 	%rd43, %r315, 4;
	add.s64 	%rd10, %rd1, %rd43;
	ld.global.u32 	%r20, [%rd10];
	setp.ge.s32 	%p9, %r315, %r20;
	mul.wide.u32 	%rd44, %r315, 8;
	add.s64 	%rd11, %rd5, %rd44;
	@%p9 bra 	$L__BB0_10;
	mul.wide.s32 	%rd45, %r20, 8;
	add.s64 	%rd46, %rd5, %rd45;
	ld.global.f32 	%f44, [%rd11];
	ld.global.f32 	%f45, [%rd11+4];
	ld.global.f32 	%f46, [%rd46];
	ld.global.f32 	%f47, [%rd46+4];
	st.global.f32 	[%rd11], %f46;
	st.global.f32 	[%rd11+4], %f47;
	st.global.f32 	[%rd46], %f44;
	st.global.f32 	[%rd46+4], %f45;
$L__BB0_10:
	add.s32 	%r173, %r315, 1;
	ld.global.u32 	%r21, [%rd10+4];
	setp.ge.s32 	%p10, %r173, %r21;
	@%p10 bra 	$L__BB0_12;
	mul.wide.s32 	%rd47, %r21, 8;
	add.s64 	%rd48, %rd5, %rd47;
	ld.global.f32 	%f48, [%rd11+8];
	ld.global.f32 	%f49, [%rd11+12];
	ld.global.f32 	%f50, [%rd48];
	ld.global.f32 	%f51, [%rd48+4];
	st.global.f32 	[%rd11+8], %f50;
	st.global.f32 	[%rd11+12], %f51;
	st.global.f32 	[%rd48], %f48;
	st.global.f32 	[%rd48+4], %f49;
$L__BB0_12:
	add.s32 	%r174, %r315, 2;
	ld.global.u32 	%r22, [%rd10+8];
	setp.ge.s32 	%p11, %r174, %r22;
	@%p11 bra 	$L__BB0_14;
	mul.wide.s32 	%rd49, %r22, 8;
	add.s64 	%rd50, %rd5, %rd49;
	ld.global.f32 	%f52, [%rd11+16];
	ld.global.f32 	%f53, [%rd11+20];
	ld.global.f32 	%f54, [%rd50];
	ld.global.f32 	%f55, [%rd50+4];
	st.global.f32 	[%rd11+16], %f54;
	st.global.f32 	[%rd11+20], %f55;
	st.global.f32 	[%rd50], %f52;
	st.global.f32 	[%rd50+4], %f53;
$L__BB0_14:
	add.s32 	%r175, %r315, 3;
	ld.global.u32 	%r23, [%rd10+12];
	setp.ge.s32 	%p12, %r175, %r23;
	@%p12 bra 	$L__BB0_16;
	mul.wide.s32 	%rd51, %r23, 8;
	add.s64 	%rd52, %rd5, %rd51;
	ld.global.f32 	%f56, [%rd11+24];
	ld.global.f32 	%f57, [%rd11+28];
	ld.global.f32 	%f58, [%rd52];
	ld.global.f32 	%f59, [%rd52+4];
	st.global.f32 	[%rd11+24], %f58;
	st.global.f32 	[%rd11+28], %f59;
	st.global.f32 	[%rd52], %f56;
	st.global.f32 	[%rd52+4], %f57;
$L__BB0_16:
	add.s32 	%r176, %r315, 4;
	ld.global.u32 	%r24, [%rd10+16];
	setp.ge.s32 	%p13, %r176, %r24;
	@%p13 bra 	$L__BB0_18;
	mul.wide.s32 	%rd53, %r24, 8;
	add.s64 	%rd54, %rd5, %rd53;
	ld.global.f32 	%f60, [%rd11+32];
	ld.global.f32 	%f61, [%rd11+36];
	ld.global.f32 	%f62, [%rd54];
	ld.global.f32 	%f63, [%rd54+4];
	st.global.f32 	[%rd11+32], %f62;
	st.global.f32 	[%rd11+36], %f63;
	st.global.f32 	[%rd54], %f60;
	st.global.f32 	[%rd54+4], %f61;
$L__BB0_18:
	add.s32 	%r177, %r315, 5;
	ld.global.u32 	%r25, [%rd10+20];
	setp.ge.s32 	%p14, %r177, %r25;
	@%p14 bra 	$L__BB0_20;
	mul.wide.s32 	%rd55, %r25, 8;
	add.s64 	%rd56, %rd5, %rd55;
	ld.global.f32 	%f64, [%rd11+40];
	ld.global.f32 	%f65, [%rd11+44];
	ld.global.f32 	%f66, [%rd56];
	ld.global.f32 	%f67, [%rd56+4];
	st.global.f32 	[%rd11+40], %f66;
	st.global.f32 	[%rd11+44], %f67;
	st.global.f32 	[%rd56], %f64;
	st.global.f32 	[%rd56+4], %f65;
$L__BB0_20:
	add.s32 	%r178, %r315, 6;
	ld.global.u32 	%r26, [%rd10+24];
	setp.ge.s32 	%p15, %r178, %r26;
	@%p15 bra 	$L__BB0_22;
	mul.wide.s32 	%rd57, %r26, 8;
	add.s64 	%rd58, %rd5, %rd57;
	ld.global.f32 	%f68, [%rd11+48];
	ld.global.f32 	%f69, [%rd11+52];
	ld.global.f32 	%f70, [%rd58];
	ld.global.f32 	%f71, [%rd58+4];
	st.global.f32 	[%rd11+48], %f70;
	st.global.f32 	[%rd11+52], %f71;
	st.global.f32 	[%rd58], %f68;
	st.global.f32 	[%rd58+4], %f69;
$L__BB0_22:
	add.s32 	%r179, %r315, 7;
	ld.global.u32 	%r27, [%rd10+28];
	setp.ge.s32 	%p16, %r179, %r27;
	@%p16 bra 	$L__BB0_24;
	mul.wide.s32 	%rd59, %r27, 8;
	add.s64 	%rd60, %rd5, %rd59;
	ld.global.f32 	%f72, [%rd11+56];
	ld.global.f32 	%f73, [%rd11+60];
	ld.global.f32 	%f74, [%rd60];
	ld.global.f32 	%f75, [%rd60+4];
	st.global.f32 	[%rd11+56], %f74;
	st.global.f32 	[%rd11+60], %f75;
	st.global.f32 	[%rd60], %f72;
	st.global.f32 	[%rd60+4], %f73;
$L__BB0_24:
	add.s32 	%r315, %r315, 8;
	setp.eq.s32 	%p17, %r315, %r312;
	@%p17 bra 	$L__BB0_25;
	bra.uni 	$L__BB0_8;
$L__BB0_25:
	setp.eq.s32 	%p18, %r4, 0;
	@%p18 bra 	$L__BB0_46;
	and.b32  	%r7, %r159, 3;
	setp.lt.u32 	%p19, %r4, 4;
	@%p19 bra 	$L__BB0_36;
	mul.wide.u32 	%rd61, %r312, 4;
	add.s64 	%rd6, %rd1, %rd61;
	ld.global.u32 	%r8, [%rd6];
	setp.ge.s32 	%p20, %r312, %r8;
	mul.wide.u32 	%rd62, %r312, 8;
	add.s64 	%rd7, %rd5, %rd62;
	@%p20 bra 	$L__BB0_29;
	mul.wide.s32 	%rd63, %r8, 8;
	add.s64 	%rd64, %rd5, %rd63;
	ld.global.f32 	%f76, [%rd7];
	ld.global.f32 	%f77, [%rd7+4];
	ld.global.f32 	%f78, [%rd64];
	ld.global.f32 	%f79, [%rd64+4];
	st.global.f32 	[%rd7], %f78;
	st.global.f32 	[%rd7+4], %f79;
	st.global.f32 	[%rd64], %f76;
	st.global.f32 	[%rd64+4], %f77;
$L__BB0_29:
	add.s32 	%r180, %r312, 1;
	ld.global.u32 	%r9, [%rd6+4];
	setp.ge.s32 	%p21, %r180, %r9;
	@%p21 bra 	$L__BB0_31;
	mul.wide.s32 	%rd65, %r9, 8;
	add.s64 	%rd66, %rd5, %rd65;
	ld.global.f32 	%f80, [%rd7+8];
	ld.global.f32 	%f81, [%rd7+12];
	ld.global.f32 	%f82, [%rd66];
	ld.global.f32 	%f83, [%rd66+4];
	st.global.f32 	[%rd7+8], %f82;
	st.global.f32 	[%rd7+12], %f83;
	st.global.f32 	[%rd66], %f80;
	st.global.f32 	[%rd66+4], %f81;
$L__BB0_31:
	add.s32 	%r181, %r312, 2;
	ld.global.u32 	%r10, [%rd6+8];
	setp.ge.s32 	%p22, %r181, %r10;
	@%p22 bra 	$L__BB0_33;
	mul.wide.s32 	%rd67, %r10, 8;
	add.s64 	%rd68, %rd5, %rd67;
	ld.global.f32 	%f84, [%rd7+16];
	ld.global.f32 	%f85, [%rd7+20];
	ld.global.f32 	%f86, [%rd68];
	ld.global.f32 	%f87, [%rd68+4];
	st.global.f32 	[%rd7+16], %f86;
	st.global.f32 	[%rd7+20], %f87;
	st.global.f32 	[%rd68], %f84;
	st.global.f32 	[%rd68+4], %f85;
$L__BB0_33:
	add.s32 	%r182, %r312, 3;
	ld.global.u32 	%r11, [%rd6+12];
	setp.ge.s32 	%p23, %r182, %r11;
	@%p23 bra 	$L__BB0_35;
	mul.wide.s32 	%rd69, %r11, 8;
	add.s64 	%rd70, %rd5, %rd69;
	ld.global.f32 	%f88, [%rd7+24];
	ld.global.f32 	%f89, [%rd7+28];
	ld.global.f32 	%f90, [%rd70];
	ld.global.f32 	%f91, [%rd70+4];
	st.global.f32 	[%rd7+24], %f90;
	st.global.f32 	[%rd7+28], %f91;
	st.global.f32 	[%rd70], %f88;
	st.global.f32 	[%rd70+4], %f89;
$L__BB0_35:
	add.s32 	%r312, %r312, 4;
$L__BB0_36:
	setp.eq.s32 	%p24, %r7, 0;
	@%p24 bra 	$L__BB0_46;
	setp.eq.s32 	%p25, %r7, 1;
	@%p25 bra 	$L__BB0_43;
	mul.wide.u32 	%rd71, %r312, 4;
	add.s64 	%rd8, %rd1, %rd71;
	ld.global.u32 	%r14, [%rd8];
	setp.ge.s32 	%p26, %r312, %r14;
	mul.wide.u32 	%rd72, %r312, 8;
	add.s64 	%rd9, %rd5, %rd72;
	@%p26 bra 	$L__BB0_40;
	mul.wide.s32 	%rd73, %r14, 8;
	add.s64 	%rd74, %rd5, %rd73;
	ld.global.f32 	%f92, [%rd9];
	ld.global.f32 	%f93, [%rd9+4];
	ld.global.f32 	%f94, [%rd74];
	ld.global.f32 	%f95, [%rd74+4];
	st.global.f32 	[%rd9], %f94;
	st.global.f32 	[%rd9+4], %f95;
	st.global.f32 	[%rd74], %f92;
	st.global.f32 	[%rd74+4], %f93;
$L__BB0_40:
	add.s32 	%r183, %r312, 1;
	ld.global.u32 	%r15, [%rd8+4];
	setp.ge.s32 	%p27, %r183, %r15;
	@%p27 bra 	$L__BB0_42;
	mul.wide.s32 	%rd75, %r15, 8;
	add.s64 	%rd76, %rd5, %rd75;
	ld.global.f32 	%f96, [%rd9+8];
	ld.global.f32 	%f97, [%rd9+12];
	ld.global.f32 	%f98, [%rd76];
	ld.global.f32 	%f99, [%rd76+4];
	st.global.f32 	[%rd9+8], %f98;
	st.global.f32 	[%rd9+12], %f99;
	st.global.f32 	[%rd76], %f96;
	st.global.f32 	[%rd76+4], %f97;
$L__BB0_42:
	add.s32 	%r312, %r312, 2;
$L__BB0_43:
	and.b32  	%r184, %r159, 1;
	setp.eq.b32 	%p28, %r184, 1;
	not.pred 	%p29, %p28;
	@%p29 bra 	$L__BB0_46;
	mul.wide.u32 	%rd77, %r312, 4;
	add.s64 	%rd78, %rd1, %rd77;
	ld.global.u32 	%r18, [%rd78];
	setp.ge.s32 	%p30, %r312, %r18;
	@%p30 bra 	$L__BB0_46;
	mul.wide.u32 	%rd79, %r312, 8;
	add.s64 	%rd80, %rd5, %rd79;
	mul.wide.s32 	%rd81, %r18, 8;
	add.s64 	%rd82, %rd5, %rd81;
	ld.global.f32 	%f100, [%rd80];
	ld.global.f32 	%f101, [%rd80+4];
	ld.global.f32 	%f102, [%rd82];
	ld.global.f32 	%f103, [%rd82+4];
	st.global.f32 	[%rd80], %f102;
	st.global.f32 	[%rd80+4], %f103;
	st.global.f32 	[%rd82], %f100;
	st.global.f32 	[%rd82+4], %f101;
$L__BB0_46:
	setp.lt.s32 	%p31, %r159, 2;
	@%p31 bra 	$L__BB0_76;
	mov.b32 	%r316, 1;
	bra.uni 	$L__BB0_49;
$L__BB0_48:
	setp.ge.s32 	%p56, %r316, %r159;
	@%p56 bra 	$L__BB0_76;
$L__BB0_49:
	mov.u32 	%r29, %r316;
	cvt.rn.f32.s32 	%f104, %r29;
	div.rn.f32 	%f2, %f1, %f104;
	mul.f32 	%f105, %f2, 0f3F22F983;
	cvt.rni.s32.f32 	%r324, %f105;
	cvt.rn.f32.s32 	%f106, %r324;
	fma.rn.f32 	%f107, %f106, 0fBFC90FDA, %f2;
	fma.rn.f32 	%f108, %f106, 0fB3A22168, %f107;
	fma.rn.f32 	%f517, %f106, 0fA7C234C5, %f108;
	abs.f32 	%f4, %f2;
	setp.ltu.f32 	%p32, %f4, 0f47CE4780;
	mov.u32 	%r320, %r324;
	mov.f32 	%f516, %f517;
	@%p32 bra 	$L__BB0_57;
	setp.neu.f32 	%p33, %f4, 0f7F800000;
	@%p33 bra 	$L__BB0_52;
	mov.f32 	%f111, 0f00000000;
	mul.rn.f32 	%f516, %f2, %f111;
	mov.b32 	%r320, 0;
	bra.uni 	$L__BB0_57;
$L__BB0_52:
	mov.b32 	%r31, %f2;
	shl.b32 	%r187, %r31, 8;
	or.b32  	%r32, %r187, -2147483648;
	mov.b64 	%rd214, 0;
	mov.b32 	%r317, 0;
$L__BB0_53:
	.pragma "nounroll";
	mul.wide.u32 	%rd84, %r317, 4;
	mov.u64 	%rd85, __cudart_i2opi_f;
	add.s64 	%rd86, %rd85, %rd84;
	ld.global.nc.u32 	%r188, [%rd86];
	mad.wide.u32 	%rd87, %r188, %r32, %rd214;
	shr.u64 	%rd214, %rd87, 32;
	add.s64 	%rd88, %rd4, %rd84;
	st.local.u32 	[%rd88], %rd87;
	add.s32 	%r317, %r317, 1;
	setp.ne.s32 	%p34, %r317, 6;
	@%p34 bra 	$L__BB0_53;
	shr.u32 	%r189, %r31, 23;
	st.local.u32 	[%rd4+24], %rd214;
	and.b32  	%r35, %r189, 31;
	and.b32  	%r190, %r189, 224;
	add.s32 	%r191, %r190, -128;
	shr.u32 	%r192, %r191, 5;
	mul.wide.u32 	%rd89, %r192, 4;
	sub.s64 	%rd14, %rd4, %rd89;
	ld.local.u32 	%r318, [%rd14+24];
	ld.local.u32 	%r319, [%rd14+20];
	setp.eq.s32 	%p35, %r35, 0;
	@%p35 bra 	$L__BB0_56;
	shf.l.wrap.b32 	%r318, %r319, %r318, %r35;
	ld.local.u32 	%r193, [%rd14+16];
	shf.l.wrap.b32 	%r319, %r193, %r319, %r35;
$L__BB0_56:
	shr.u32 	%r194, %r318, 30;
	shf.l.wrap.b32 	%r195, %r319, %r318, 2;
	shl.b32 	%r196, %r319, 2;
	shr.u32 	%r197, %r195, 31;
	add.s32 	%r198, %r197, %r194;
	neg.s32 	%r199, %r198;
	setp.lt.s32 	%p36, %r31, 0;
	selp.b32 	%r320, %r199, %r198, %p36;
	xor.b32  	%r200, %r195, %r31;
	shr.s32 	%r201, %r195, 31;
	xor.b32  	%r202, %r201, %r195;
	xor.b32  	%r203, %r201, %r196;
	cvt.u64.u32 	%rd90, %r202;
	shl.b64 	%rd91, %rd90, 32;
	cvt.u64.u32 	%rd92, %r203;
	or.b64  	%rd93, %rd91, %rd92;
	cvt.rn.f64.s64 	%fd42, %rd93;
	mul.f64 	%fd43, %fd42, 0d3BF921FB54442D19;
	cvt.rn.f32.f64 	%f109, %fd43;
	neg.f32 	%f110, %f109;
	setp.lt.s32 	%p37, %r200, 0;
	selp.f32 	%f516, %f110, %f109, %p37;
$L__BB0_57:
	setp.ltu.f32 	%p38, %f4, 0f47CE4780;
	add.s32 	%r205, %r320, 1;
	mul.rn.f32 	%f112, %f516, %f516;
	and.b32  	%r206, %r320, 1;
	setp.eq.b32 	%p39, %r206, 1;
	selp.f32 	%f113, %f516, 0f3F800000, %p39;
	fma.rn.f32 	%f114, %f112, %f113, 0f00000000;
	fma.rn.f32 	%f115, %f112, 0f37CBAC00, 0fBAB607ED;
	selp.f32 	%f116, 0fB94D4153, %f115, %p39;
	selp.f32 	%f117, 0f3C0885E4, 0f3D2AAABB, %p39;
	fma.rn.f32 	%f118, %f116, %f112, %f117;
	selp.f32 	%f119, 0fBE2AAAA8, 0fBEFFFFFF, %p39;
	fma.rn.f32 	%f120, %f118, %f112, %f119;
	fma.rn.f32 	%f121, %f120, %f114, %f113;
	and.b32  	%r207, %r205, 2;
	setp.eq.s32 	%p40, %r207, 0;
	mov.f32 	%f122, 0f00000000;
	sub.f32 	%f123, %f122, %f121;
	selp.f32 	%f8, %f121, %f123, %p40;
	@%p38 bra 	$L__BB0_65;
	setp.neu.f32 	%p41, %f4, 0f7F800000;
	@%p41 bra 	$L__BB0_60;
	mov.f32 	%f126, 0f00000000;
	mul.rn.f32 	%f517, %f2, %f126;
	mov.b32 	%r324, 0;
	bra.uni 	$L__BB0_65;
$L__BB0_60:
	mov.b32 	%r44, %f2;
	shl.b32 	%r209, %r44, 8;
	or.b32  	%r45, %r209, -2147483648;
	mov.b64 	%rd215, 0;
	mov.b32 	%r321, 0;
$L__BB0_61:
	.pragma "nounroll";
	mul.wide.u32 	%rd95, %r321, 4;
	mov.u64 	%rd96, __cudart_i2opi_f;
	add.s64 	%rd97, %rd96, %rd95;
	ld.global.nc.u32 	%r210, [%rd97];
	mad.wide.u32 	%rd98, %r210, %r45, %rd215;
	shr.u64 	%rd215, %rd98, 32;
	add.s64 	%rd99, %rd3, %rd95;
	st.local.u32 	[%rd99], %rd98;
	add.s32 	%r321, %r321, 1;
	setp.ne.s32 	%p42, %r321, 6;
	@%p42 bra 	$L__BB0_61;
	shr.u32 	%r211, %r44, 23;
	st.local.u32 	[%rd3+24], %rd215;
	and.b32  	%r48, %r211, 31;
	and.b32  	%r212, %r211, 224;
	add.s32 	%r213, %r212, -128;
	shr.u32 	%r214, %r213, 5;
	mul.wide.u32 	%rd100, %r214, 4;
	sub.s64 	%rd17, %rd3, %rd100;
	ld.local.u32 	%r322, [%rd17+24];
	ld.local.u32 	%r323, [%rd17+20];
	setp.eq.s32 	%p43, %r48, 0;
	@%p43 bra 	$L__BB0_64;
	shf.l.wrap.b32 	%r322, %r323, %r322, %r48;
	ld.local.u32 	%r215, [%rd17+16];
	shf.l.wrap.b32 	%r323, %r215, %r323, %r48;
$L__BB0_64:
	shr.u32 	%r216, %r322, 30;
	shf.l.wrap.b32 	%r217, %r323, %r322, 2;
	shl.b32 	%r218, %r323, 2;
	shr.u32 	%r219, %r217, 31;
	add.s32 	%r220, %r219, %r216;
	neg.s32 	%r221, %r220;
	setp.lt.s32 	%p44, %r44, 0;
	selp.b32 	%r324, %r221, %r220, %p44;
	xor.b32  	%r222, %r217, %r44;
	shr.s32 	%r223, %r217, 31;
	xor.b32  	%r224, %r223, %r217;
	xor.b32  	%r225, %r223, %r218;
	cvt.u64.u32 	%rd101, %r224;
	shl.b64 	%rd102, %rd101, 32;
	cvt.u64.u32 	%rd103, %r225;
	or.b64  	%rd104, %rd102, %rd103;
	cvt.rn.f64.s64 	%fd44, %rd104;
	mul.f64 	%fd45, %fd44, 0d3BF921FB54442D19;
	cvt.rn.f32.f64 	%f124, %fd45;
	neg.f32 	%f125, %f124;
	setp.lt.s32 	%p45, %r222, 0;
	selp.f32 	%f517, %f125, %f124, %p45;
$L__BB0_65:
	mul.rn.f32 	%f127, %f517, %f517;
	and.b32  	%r227, %r324, 1;
	setp.eq.b32 	%p46, %r227, 1;
	selp.f32 	%f128, 0f3F800000, %f517, %p46;
	fma.rn.f32 	%f129, %f127, %f128, 0f00000000;
	fma.rn.f32 	%f130, %f127, 0f37CBAC00, 0fBAB607ED;
	selp.f32 	%f131, %f130, 0fB94D4153, %p46;
	selp.f32 	%f132, 0f3D2AAABB, 0f3C0885E4, %p46;
	fma.rn.f32 	%f133, %f131, %f127, %f132;
	selp.f32 	%f134, 0fBEFFFFFF, 0fBE2AAAA8, %p46;
	fma.rn.f32 	%f135, %f133, %f127, %f134;
	fma.rn.f32 	%f136, %f135, %f129, %f128;
	and.b32  	%r228, %r324, 2;
	setp.eq.s32 	%p47, %r228, 0;
	mov.f32 	%f137, 0f00000000;
	sub.f32 	%f138, %f137, %f136;
	selp.f32 	%f12, %f136, %f138, %p47;
	shl.b32 	%r316, %r29, 1;
	setp.lt.s32 	%p48, %r29, 1;
	@%p48 bra 	$L__BB0_48;
	and.b32  	%r58, %r29, 2147483644;
	mov.b32 	%r325, 0;
	mul.wide.u32 	%rd115, %r29, 8;
$L__BB0_67:
	setp.lt.u32 	%p49, %r29, 4;
	mov.f32 	%f521, 0f3F800000;
	mov.f32 	%f520, 0f00000000;
	mov.b32 	%r328, 0;
	@%p49 bra 	$L__BB0_70;
	mov.f32 	%f521, 0f3F800000;
	mov.f32 	%f520, 0f00000000;
	mov.b32 	%r326, 0;
$L__BB0_69:
	.pragma "nounroll";
	add.s32 	%r232, %r326, %r325;
	mul.wide.s32 	%rd105, %r232, 8;
	add.s64 	%rd106, %rd5, %rd105;
	ld.global.f32 	%f143, [%rd106];
	ld.global.f32 	%f144, [%rd106+4];
	add.s64 	%rd108, %rd106, %rd115;
	ld.global.f32 	%f145, [%rd108];
	mul.f32 	%f146, %f521, %f145;
	ld.global.f32 	%f147, [%rd108+4];
	mul.f32 	%f148, %f520, %f147;
	sub.f32 	%f149, %f146, %f148;
	mul.f32 	%f150, %f521, %f147;
	fma.rn.f32 	%f151, %f520, %f145, %f150;
	add.f32 	%f152, %f143, %f149;
	add.f32 	%f153, %f144, %f151;
	st.global.f32 	[%rd106], %f152;
	st.global.f32 	[%rd106+4], %f153;
	sub.f32 	%f154, %f143, %f149;
	sub.f32 	%f155, %f144, %f151;
	st.global.f32 	[%rd108], %f154;
	st.global.f32 	[%rd108+4], %f155;
	mul.f32 	%f156, %f8, %f521;
	mul.f32 	%f157, %f12, %f520;
	sub.f32 	%f158, %f156, %f157;
	mul.f32 	%f159, %f8, %f520;
	fma.rn.f32 	%f160, %f12, %f521, %f159;
	ld.global.f32 	%f161, [%rd106+8];
	ld.global.f32 	%f162, [%rd106+12];
	ld.global.f32 	%f163, [%rd108+8];
	mul.f32 	%f164, %f158, %f163;
	ld.global.f32 	%f165, [%rd108+12];
	mul.f32 	%f166, %f160, %f165;
	sub.f32 	%f167, %f164, %f166;
	mul.f32 	%f168, %f158, %f165;
	fma.rn.f32 	%f169, %f160, %f163, %f168;
	add.f32 	%f170, %f161, %f167;
	add.f32 	%f171, %f162, %f169;
	st.global.f32 	[%rd106+8], %f170;
	st.global.f32 	[%rd106+12], %f171;
	sub.f32 	%f172, %f161, %f167;
	sub.f32 	%f173, %f162, %f169;
	st.global.f32 	[%rd108+8], %f172;
	st.global.f32 	[%rd108+12], %f173;
	mul.f32 	%f174, %f8, %f158;
	mul.f32 	%f175, %f12, %f160;
	sub.f32 	%f176, %f174, %f175;
	mul.f32 	%f177, %f8, %f160;
	fma.rn.f32 	%f178, %f12, %f158, %f177;
	ld.global.f32 	%f179, [%rd106+16];
	ld.global.f32 	%f180, [%rd106+20];
	ld.global.f32 	%f181, [%rd108+16];
	mul.f32 	%f182, %f176, %f181;
	ld.global.f32 	%f183, [%rd108+20];
	mul.f32 	%f184, %f178, %f183;
	sub.f32 	%f185, %f182, %f184;
	mul.f32 	%f186, %f176, %f183;
	fma.rn.f32 	%f187, %f178, %f181, %f186;
	add.f32 	%f188, %f179, %f185;
	add.f32 	%f189, %f180, %f187;
	st.global.f32 	[%rd106+16], %f188;
	st.global.f32 	[%rd106+20], %f189;
	sub.f32 	%f190, %f179, %f185;
	sub.f32 	%f191, %f180, %f187;
	st.global.f32 	[%rd108+16], %f190;
	st.global.f32 	[%rd108+20], %f191;
	mul.f32 	%f192, %f8, %f176;
	mul.f32 	%f193, %f12, %f178;
	sub.f32 	%f194, %f192, %f193;
	mul.f32 	%f195, %f8, %f178;
	fma.rn.f32 	%f196, %f12, %f176, %f195;
	ld.global.f32 	%f197, [%rd106+24];
	ld.global.f32 	%f198, [%rd106+28];
	ld.global.f32 	%f199, [%rd108+24];
	mul.f32 	%f200, %f194, %f199;
	ld.global.f32 	%f201, [%rd108+28];
	mul.f32 	%f202, %f196, %f201;
	sub.f32 	%f203, %f200, %f202;
	mul.f32 	%f204, %f194, %f201;
	fma.rn.f32 	%f205, %f196, %f199, %f204;
	add.f32 	%f206, %f197, %f203;
	add.f32 	%f207, %f198, %f205;
	st.global.f32 	[%rd106+24], %f206;
	st.global.f32 	[%rd106+28], %f207;
	sub.f32 	%f208, %f197, %f203;
	sub.f32 	%f209, %f198, %f205;
	st.global.f32 	[%rd108+24], %f208;
	st.global.f32 	[%rd108+28], %f209;
	add.s32 	%r326, %r326, 4;
	mul.f32 	%f210, %f8, %f194;
	mul.f32 	%f211, %f12, %f196;
	sub.f32 	%f521, %f210, %f211;
	mul.f32 	%f212, %f8, %f196;
	fma.rn.f32 	%f520, %f12, %f194, %f212;
	setp.ne.s32 	%p50, %r326, %r58;
	mov.u32 	%r328, %r58;
	@%p50 bra 	$L__BB0_69;
$L__BB0_70:
	and.b32  	%r233, %r29, 3;
	setp.eq.s32 	%p51, %r233, 0;
	@%p51 bra 	$L__BB0_75;
	setp.eq.s32 	%p52, %r233, 1;
	@%p52 bra 	$L__BB0_73;
	add.s32 	%r234, %r328, %r325;
	mul.wide.s32 	%rd109, %r234, 8;
	add.s64 	%rd110, %rd5, %rd109;
	ld.global.f32 	%f213, [%rd110];
	ld.global.f32 	%f214, [%rd110+4];
	add.s64 	%rd112, %rd110, %rd115;
	ld.global.f32 	%f215, [%rd112];
	mul.f32 	%f216, %f521, %f215;
	ld.global.f32 	%f217, [%rd112+4];
	mul.f32 	%f218, %f520, %f217;
	sub.f32 	%f219, %f216, %f218;
	mul.f32 	%f220, %f521, %f217;
	fma.rn.f32 	%f221, %f520, %f215, %f220;
	add.f32 	%f222, %f213, %f219;
	add.f32 	%f223, %f214, %f221;
	st.global.f32 	[%rd110], %f222;
	st.global.f32 	[%rd110+4], %f223;
	sub.f32 	%f224, %f213, %f219;
	sub.f32 	%f225, %f214, %f221;
	st.global.f32 	[%rd112], %f224;
	st.global.f32 	[%rd112+4], %f225;
	mul.f32 	%f226, %f8, %f521;
	mul.f32 	%f227, %f12, %f520;
	sub.f32 	%f228, %f226, %f227;
	mul.f32 	%f229, %f8, %f520;
	fma.rn.f32 	%f230, %f12, %f521, %f229;
	ld.global.f32 	%f231, [%rd110+8];
	ld.global.f32 	%f232, [%rd110+12];
	ld.global.f32 	%f233, [%rd112+8];
	mul.f32 	%f234, %f228, %f233;
	ld.global.f32 	%f235, [%rd112+12];
	mul.f32 	%f236, %f230, %f235;
	sub.f32 	%f237, %f234, %f236;
	mul.f32 	%f238, %f228, %f235;
	fma.rn.f32 	%f239, %f230, %f233, %f238;
	add.f32 	%f240, %f231, %f237;
	add.f32 	%f241, %f232, %f239;
	st.global.f32 	[%rd110+8], %f240;
	st.global.f32 	[%rd110+12], %f241;
	sub.f32 	%f242, %f231, %f237;
	sub.f32 	%f243, %f232, %f239;
	st.global.f32 	[%rd112+8], %f242;
	st.global.f32 	[%rd112+12], %f243;
	mul.f32 	%f244, %f8, %f228;
	mul.f32 	%f245, %f12, %f230;
	sub.f32 	%f521, %f244, %f245;
	mul.f32 	%f246, %f8, %f230;
	fma.rn.f32 	%f520, %f12, %f228, %f246;
	add.s32 	%r328, %r328, 2;
$L__BB0_73:
	and.b32  	%r235, %r29, 1;
	setp.eq.b32 	%p53, %r235, 1;
	not.pred 	%p54, %p53;
	@%p54 bra 	$L__BB0_75;
	add.s32 	%r236, %r328, %r325;
	mul.wide.s32 	%rd113, %r236, 8;
	add.s64 	%rd114, %rd5, %rd113;
	ld.global.f32 	%f247, [%rd114];
	ld.global.f32 	%f248, [%rd114+4];
	add.s64 	%rd116, %rd114, %rd115;
	ld.global.f32 	%f249, [%rd116];
	mul.f32 	%f250, %f521, %f249;
	ld.global.f32 	%f251, [%rd116+4];
	mul.f32 	%f252, %f520, %f251;
	sub.f32 	%f253, %f250, %f252;
	mul.f32 	%f254, %f521, %f251;
	fma.rn.f32 	%f255, %f520, %f249, %f254;
	add.f32 	%f256, %f247, %f253;
	add.f32 	%f257, %f248, %f255;
	st.global.f32 	[%rd114], %f256;
	st.global.f32 	[%rd114+4], %f257;
	sub.f32 	%f258, %f247, %f253;
	sub.f32 	%f259, %f248, %f255;
	st.global.f32 	[%rd116], %f258;
	st.global.f32 	[%rd116+4], %f259;
$L__BB0_75:
	add.s32 	%r325, %r325, %r316;
	setp.lt.s32 	%p55, %r325, %r159;
	@%p55 bra 	$L__BB0_67;
	bra.uni 	$L__BB0_48;
$L__BB0_76:
	bar.sync 	0;
	setp.ge.s32 	%p57, %r1, %r159;
	setp.eq.s32 	%p58, %r1, 0;
	or.pred  	%p1, %p57, %p58;
	@%p1 bra 	$L__BB0_83;
	ld.param.u64 	%rd212, [_Z8FFT_CoreP7ComplexPii_param_0];
	cvta.to.global.u64 	%rd18, %rd212;
	mul.lo.s32 	%r66, %r159, %r1;
	and.b32  	%r67, %r1, 3;
	setp.lt.u32 	%p59, %r1, 4;
	mov.b32 	%r331, 0;
	@%p59 bra 	$L__BB0_80;
	and.b32  	%r331, %r1, 1020;
	mov.b32 	%r329, 0;
	mul.wide.s32 	%rd121, %r159, 8;
$L__BB0_79:
	add.s32 	%r239, %r329, %r66;
	mul.wide.s32 	%rd117, %r239, 8;
	add.s64 	%rd118, %rd18, %rd117;
	mad.lo.s32 	%r240, %r329, %r159, %r1;
	mul.wide.s32 	%rd119, %r240, 8;
	add.s64 	%rd120, %rd18, %rd119;
	ld.global.f32 	%f260, [%rd118];
	ld.global.f32 	%f261, [%rd118+4];
	ld.global.f32 	%f262, [%rd120];
	ld.global.f32 	%f263, [%rd120+4];
	st.global.f32 	[%rd118], %f262;
	st.global.f32 	[%rd118+4], %f263;
	st.global.f32 	[%rd120], %f260;
	st.global.f32 	[%rd120+4], %f261;
	add.s64 	%rd122, %rd120, %rd121;
	ld.global.f32 	%f264, [%rd118+8];
	ld.global.f32 	%f265, [%rd118+12];
	ld.global.f32 	%f266, [%rd122];
	ld.global.f32 	%f267, [%rd122+4];
	st.global.f32 	[%rd118+8], %f266;
	st.global.f32 	[%rd118+12], %f267;
	st.global.f32 	[%rd122], %f264;
	st.global.f32 	[%rd122+4], %f265;
	add.s64 	%rd123, %rd122, %rd121;
	ld.global.f32 	%f268, [%rd118+16];
	ld.global.f32 	%f269, [%rd118+20];
	ld.global.f32 	%f270, [%rd123];
	ld.global.f32 	%f271, [%rd123+4];
	st.global.f32 	[%rd118+16], %f270;
	st.global.f32 	[%rd118+20], %f271;
	st.global.f32 	[%rd123], %f268;
	st.global.f32 	[%rd123+4], %f269;
	add.s64 	%rd124, %rd123, %rd121;
	ld.global.f32 	%f272, [%rd118+24];
	ld.global.f32 	%f273, [%rd118+28];
	ld.global.f32 	%f274, [%rd124];
	ld.global.f32 	%f275, [%rd124+4];
	st.global.f32 	[%rd118+24], %f274;
	st.global.f32 	[%rd118+28], %f275;
	st.global.f32 	[%rd124], %f272;
	st.global.f32 	[%rd124+4], %f273;
	add.s32 	%r329, %r329, 4;
	setp.ne.s32 	%p60, %r329, %r331;
	@%p60 bra 	$L__BB0_79;
$L__BB0_80:
	setp.eq.s32 	%p61, %r67, 0;
	@%p61 bra 	$L__BB0_83;
	mov.b32 	%r332, 0;
$L__BB0_82:
	.pragma "nounroll";
	add.s32 	%r242, %r331, %r66;
	mul.wide.s32 	%rd125, %r242, 8;
	add.s64 	%rd126, %rd18, %rd125;
	mad.lo.s32 	%r243, %r331, %r159, %r1;
	mul.wide.s32 	%rd127, %r243, 8;
	add.s64 	%rd128, %rd18, %rd127;
	ld.global.f32 	%f276, [%rd126];
	ld.global.f32 	%f277, [%rd126+4];
	ld.global.f32 	%f278, [%rd128];
	ld.global.f32 	%f279, [%rd128+4];
	st.global.f32 	[%rd126], %f278;
	st.global.f32 	[%rd126+4], %f279;
	st.global.f32 	[%rd128], %f276;
	st.global.f32 	[%rd128+4], %f277;
	add.s32 	%r331, %r331, 1;
	add.s32 	%r332, %r332, 1;
	setp.ne.s32 	%p62, %r332, %r67;
	@%p62 bra 	$L__BB0_82;
$L__BB0_83:
	setp.lt.s32 	%p63, %r159, 1;
	bar.sync 	0;
	@%p63 bra 	$L__BB0_124;
	add.s32 	%r245, %r159, -1;
	and.b32  	%r76, %r159, 7;
	setp.lt.u32 	%p64, %r245, 7;
	mov.b32 	%r333, 0;
	@%p64 bra 	$L__BB0_103;
	and.b32  	%r333, %r159, 2147483640;
	mov.b32 	%r336, 0;
$L__BB0_86:
	.pragma "nounroll";
	mul.wide.u32 	%rd129, %r336, 4;
	add.s64 	%rd23, %rd1, %rd129;
	ld.global.u32 	%r92, [%rd23];
	setp.ge.s32 	%p65, %r336, %r92;
	mul.wide.u32 	%rd130, %r336, 8;
	add.s64 	%rd24, %rd5, %rd130;
	@%p65 bra 	$L__BB0_88;
	mul.wide.s32 	%rd131, %r92, 8;
	add.s64 	%rd132, %rd5, %rd131;
	ld.global.f32 	%f280, [%rd24];
	ld.global.f32 	%f281, [%rd24+4];
	ld.global.f32 	%f282, [%rd132];
	ld.global.f32 	%f283, [%rd132+4];
	st.global.f32 	[%rd24], %f282;
	st.global.f32 	[%rd24+4], %f283;
	st.global.f32 	[%rd132], %f280;
	st.global.f32 	[%rd132+4], %f281;
$L__BB0_88:
	add.s32 	%r247, %r336, 1;
	ld.global.u32 	%r93, [%rd23+4];
	setp.ge.s32 	%p66, %r247, %r93;
	@%p66 bra 	$L__BB0_90;
	mul.wide.s32 	%rd133, %r93, 8;
	add.s64 	%rd134, %rd5, %rd133;
	ld.global.f32 	%f284, [%rd24+8];
	ld.global.f32 	%f285, [%rd24+12];
	ld.global.f32 	%f286, [%rd134];
	ld.global.f32 	%f287, [%rd134+4];
	st.global.f32 	[%rd24+8], %f286;
	st.global.f32 	[%rd24+12], %f287;
	st.global.f32 	[%rd134], %f284;
	st.global.f32 	[%rd134+4], %f285;
$L__BB0_90:
	add.s32 	%r248, %r336, 2;
	ld.global.u32 	%r94, [%rd23+8];
	setp.ge.s32 	%p67, %r248, %r94;
	@%p67 bra 	$L__BB0_92;
	mul.wide.s32 	%rd135, %r94, 8;
	add.s64 	%rd136, %rd5, %rd135;
	ld.global.f32 	%f288, [%rd24+16];
	ld.global.f32 	%f289, [%rd24+20];
	ld.global.f32 	%f290, [%rd136];
	ld.global.f32 	%f291, [%rd136+4];
	st.global.f32 	[%rd24+16], %f290;
	st.global.f32 	[%rd24+20], %f291;
	st.global.f32 	[%rd136], %f288;
	st.global.f32 	[%rd136+4], %f289;
$L__BB0_92:
	add.s32 	%r249, %r336, 3;
	ld.global.u32 	%r95, [%rd23+12];
	setp.ge.s32 	%p68, %r249, %r95;
	@%p68 bra 	$L__BB0_94;
	mul.wide.s32 	%rd137, %r95, 8;
	add.s64 	%rd138, %rd5, %rd137;
	ld.global.f32 	%f292, [%rd24+24];
	ld.global.f32 	%f293, [%rd24+28];
	ld.global.f32 	%f294, [%rd138];
	ld.global.f32 	%f295, [%rd138+4];
	st.global.f32 	[%rd24+24], %f294;
	st.global.f32 	[%rd24+28], %f295;
	st.global.f32 	[%rd138], %f292;
	st.global.f32 	[%rd138+4], %f293;
$L__BB0_94:
	add.s32 	%r250, %r336, 4;
	ld.global.u32 	%r96, [%rd23+16];
	setp.ge.s32 	%p69, %r250, %r96;
	@%p69 bra 	$L__BB0_96;
	mul.wide.s32 	%rd139, %r96, 8;
	add.s64 	%rd140, %rd5, %rd139;
	ld.global.f32 	%f296, [%rd24+32];
	ld.global.f32 	%f297, [%rd24+36];
	ld.global.f32 	%f298, [%rd140];
	ld.global.f32 	%f299, [%rd140+4];
	st.global.f32 	[%rd24+32], %f298;
	st.global.f32 	[%rd24+36], %f299;
	st.global.f32 	[%rd140], %f296;
	st.global.f32 	[%rd140+4], %f297;
$L__BB0_96:
	add.s32 	%r251, %r336, 5;
	ld.global.u32 	%r97, [%rd23+20];
	setp.ge.s32 	%p70, %r251, %r97;
	@%p70 bra 	$L__BB0_98;
	mul.wide.s32 	%rd141, %r97, 8;
	add.s64 	%rd142, %rd5, %rd141;
	ld.global.f32 	%f300, [%rd24+40];
	ld.global.f32 	%f301, [%rd24+44];
	ld.global.f32 	%f302, [%rd142];
	ld.global.f32 	%f303, [%rd142+4];
	st.global.f32 	[%rd24+40], %f302;
	st.global.f32 	[%rd24+44], %f303;
	st.global.f32 	[%rd142], %f300;
	st.global.f32 	[%rd142+4], %f301;
$L__BB0_98:
	add.s32 	%r252, %r336, 6;
	ld.global.u32 	%r98, [%rd23+24];
	setp.ge.s32 	%p71, %r252, %r98;
	@%p71 bra 	$L__BB0_100;
	mul.wide.s32 	%rd143, %r98, 8;
	add.s64 	%rd144, %rd5, %rd143;
	ld.global.f32 	%f304, [%rd24+48];
	ld.global.f32 	%f305, [%rd24+52];
	ld.global.f32 	%f306, [%rd144];
	ld.global.f32 	%f307, [%rd144+4];
	st.global.f32 	[%rd24+48], %f306;
	st.global.f32 	[%rd24+52], %f307;
	st.global.f32 	[%rd144], %f304;
	st.global.f32 	[%rd144+4], %f305;
$L__BB0_100:
	add.s32 	%r253, %r336, 7;
	ld.global.u32 	%r99, [%rd23+28];
	setp.ge.s32 	%p72, %r253, %r99;
	@%p72 bra 	$L__BB0_102;
	mul.wide.s32 	%rd145, %r99, 8;
	add.s64 	%rd146, %rd5, %rd145;
	ld.global.f32 	%f308, [%rd24+56];
	ld.global.f32 	%f309, [%rd24+60];
	ld.global.f32 	%f310, [%rd146];
	ld.global.f32 	%f311, [%rd146+4];
	st.global.f32 	[%rd24+56], %f310;
	st.global.f32 	[%rd24+60], %f311;
	st.global.f32 	[%rd146], %f308;
	st.global.f32 	[%rd146+4], %f309;
$L__BB0_102:
	add.s32 	%r336, %r336, 8;
	setp.eq.s32 	%p73, %r336, %r333;
	@%p73 bra 	$L__BB0_103;
	bra.uni 	$L__BB0_86;
$L__BB0_103:
	setp.eq.s32 	%p74, %r76, 0;
	@%p74 bra 	$L__BB0_124;
	and.b32  	%r79, %r159, 3;
	setp.lt.u32 	%p75, %r76, 4;
	@%p75 bra 	$L__BB0_114;
	mul.wide.u32 	%rd147, %r333, 4;
	add.s64 	%rd19, %rd1, %rd147;
	ld.global.u32 	%r80, [%rd19];
	setp.ge.s32 	%p76, %r333, %r80;
	mul.wide.u32 	%rd148, %r333, 8;
	add.s64 	%rd20, %rd5, %rd148;
	@%p76 bra 	$L__BB0_107;
	mul.wide.s32 	%rd149, %r80, 8;
	add.s64 	%rd150, %rd5, %rd149;
	ld.global.f32 	%f312, [%rd20];
	ld.global.f32 	%f313, [%rd20+4];
	ld.global.f32 	%f314, [%rd150];
	ld.global.f32 	%f315, [%rd150+4];
	st.global.f32 	[%rd20], %f314;
	st.global.f32 	[%rd20+4], %f315;
	st.global.f32 	[%rd150], %f312;
	st.global.f32 	[%rd150+4], %f313;
$L__BB0_107:
	add.s32 	%r254, %r333, 1;
	ld.global.u32 	%r81, [%rd19+4];
	setp.ge.s32 	%p77, %r254, %r81;
	@%p77 bra 	$L__BB0_109;
	mul.wide.s32 	%rd151, %r81, 8;
	add.s64 	%rd152, %rd5, %rd151;
	ld.global.f32 	%f316, [%rd20+8];
	ld.global.f32 	%f317, [%rd20+12];
	ld.global.f32 	%f318, [%rd152];
	ld.global.f32 	%f319, [%rd152+4];
	st.global.f32 	[%rd20+8], %f318;
	st.global.f32 	[%rd20+12], %f319;
	st.global.f32 	[%rd152], %f316;
	st.global.f32 	[%rd152+4], %f317;
$L__BB0_109:
	add.s32 	%r255, %r333, 2;
	ld.global.u32 	%r82, [%rd19+8];
	setp.ge.s32 	%p78, %r255, %r82;
	@%p78 bra 	$L__BB0_111;
	mul.wide.s32 	%rd153, %r82, 8;
	add.s64 	%rd154, %rd5, %rd153;
	ld.global.f32 	%f320, [%rd20+16];
	ld.global.f32 	%f321, [%rd20+20];
	ld.global.f32 	%f322, [%rd154];
	ld.global.f32 	%f323, [%rd154+4];
	st.global.f32 	[%rd20+16], %f322;
	st.global.f32 	[%rd20+20], %f323;
	st.global.f32 	[%rd154], %f320;
	st.global.f32 	[%rd154+4], %f321;
$L__BB0_111:
	add.s32 	%r256, %r333, 3;
	ld.global.u32 	%r83, [%rd19+12];
	setp.ge.s32 	%p79, %r256, %r83;
	@%p79 bra 	$L__BB0_113;
	mul.wide.s32 	%rd155, %r83, 8;
	add.s64 	%rd156, %rd5, %rd155;
	ld.global.f32 	%f324, [%rd20+24];
	ld.global.f32 	%f325, [%rd20+28];
	ld.global.f32 	%f326, [%rd156];
	ld.global.f32 	%f327, [%rd156+4];
	st.global.f32 	[%rd20+24], %f326;
	st.global.f32 	[%rd20+28], %f327;
	st.global.f32 	[%rd156], %f324;
	st.global.f32 	[%rd156+4], %f325;
$L__BB0_113:
	add.s32 	%r333, %r333, 4;
$L__BB0_114:
	setp.eq.s32 	%p80, %r79, 0;
	@%p80 bra 	$L__BB0_124;
	setp.eq.s32 	%p81, %r79, 1;
	@%p81 bra 	$L__BB0_121;
	mul.wide.u32 	%rd157, %r333, 4;
	add.s64 	%rd21, %rd1, %rd157;
	ld.global.u32 	%r86, [%rd21];
	setp.ge.s32 	%p82, %r333, %r86;
	mul.wide.u32 	%rd158, %r333, 8;
	add.s64 	%rd22, %rd5, %rd158;
	@%p82 bra 	$L__BB0_118;
	mul.wide.s32 	%rd159, %r86, 8;
	add.s64 	%rd160, %rd5, %rd159;
	ld.global.f32 	%f328, [%rd22];
	ld.global.f32 	%f329, [%rd22+4];
	ld.global.f32 	%f330, [%rd160];
	ld.global.f32 	%f331, [%rd160+4];
	st.global.f32 	[%rd22], %f330;
	st.global.f32 	[%rd22+4], %f331;
	st.global.f32 	[%rd160], %f328;
	st.global.f32 	[%rd160+4], %f329;
$L__BB0_118:
	add.s32 	%r257, %r333, 1;
	ld.global.u32 	%r87, [%rd21+4];
	setp.ge.s32 	%p83, %r257, %r87;
	@%p83 bra 	$L__BB0_120;
	mul.wide.s32 	%rd161, %r87, 8;
	add.s64 	%rd162, %rd5, %rd161;
	ld.global.f32 	%f332, [%rd22+8];
	ld.global.f32 	%f333, [%rd22+12];
	ld.global.f32 	%f334, [%rd162];
	ld.global.f32 	%f335, [%rd162+4];
	st.global.f32 	[%rd22+8], %f334;
	st.global.f32 	[%rd22+12], %f335;
	st.global.f32 	[%rd162], %f332;
	st.global.f32 	[%rd162+4], %f333;
$L__BB0_120:
	add.s32 	%r333, %r333, 2;
$L__BB0_121:
	and.b32  	%r258, %r159, 1;
	setp.eq.b32 	%p84, %r258, 1;
	not.pred 	%p85, %p84;
	@%p85 bra 	$L__BB0_124;
	mul.wide.u32 	%rd163, %r333, 4;
	add.s64 	%rd164, %rd1, %rd163;
	ld.global.u32 	%r90, [%rd164];
	setp.ge.s32 	%p86, %r333, %r90;
	@%p86 bra 	$L__BB0_124;
	mul.wide.u32 	%rd165, %r333, 8;
	add.s64 	%rd166, %rd5, %rd165;
	mul.wide.s32 	%rd167, %r90, 8;
	add.s64 	%rd168, %rd5, %rd167;
	ld.global.f32 	%f336, [%rd166];
	ld.global.f32 	%f337, [%rd166+4];
	ld.global.f32 	%f338, [%rd168];
	ld.global.f32 	%f339, [%rd168+4];
	st.global.f32 	[%rd166], %f338;
	st.global.f32 	[%rd166+4], %f339;
	st.global.f32 	[%rd168], %f336;
	st.global.f32 	[%rd168+4], %f337;
$L__BB0_124:
	setp.lt.s32 	%p87, %r159, 2;
	@%p87 bra 	$L__BB0_154;
	mov.b32 	%r337, 1;
	bra.uni 	$L__BB0_127;
$L__BB0_126:
	setp.ge.s32 	%p112, %r337, %r159;
	@%p112 bra 	$L__BB0_154;
$L__BB0_127:
	mov.u32 	%r101, %r337;
	cvt.rn.f32.s32 	%f340, %r101;
	div.rn.f32 	%f23, %f1, %f340;
	mul.f32 	%f341, %f23, 0f3F22F983;
	cvt.rni.s32.f32 	%r345, %f341;
	cvt.rn.f32.s32 	%f342, %r345;
	fma.rn.f32 	%f343, %f342, 0fBFC90FDA, %f23;
	fma.rn.f32 	%f344, %f342, 0fB3A22168, %f343;
	fma.rn.f32 	%f525, %f342, 0fA7C234C5, %f344;
	abs.f32 	%f25, %f23;
	setp.ltu.f32 	%p88, %f25, 0f47CE4780;
	mov.u32 	%r341, %r345;
	mov.f32 	%f524, %f525;
	@%p88 bra 	$L__BB0_135;
	setp.neu.f32 	%p89, %f25, 0f7F800000;
	@%p89 bra 	$L__BB0_130;
	mov.f32 	%f347, 0f00000000;
	mul.rn.f32 	%f524, %f23, %f347;
	mov.b32 	%r341, 0;
	bra.uni 	$L__BB0_135;
$L__BB0_130:
	mov.b32 	%r103, %f23;
	shl.b32 	%r261, %r103, 8;
	or.b32  	%r104, %r261, -2147483648;
	mov.b64 	%rd218, 0;
	mov.b32 	%r338, 0;
	mov.u64 	%rd216, __cudart_i2opi_f;
	mov.u64 	%rd217, %rd4;
$L__BB0_131:
	.pragma "nounroll";
	ld.global.nc.u32 	%r262, [%rd216];
	mad.wide.u32 	%rd171, %r262, %r104, %rd218;
	shr.u64 	%rd218, %rd171, 32;
	st.local.u32 	[%rd217], %rd171;
	add.s32 	%r338, %r338, 1;
	add.s64 	%rd217, %rd217, 4;
	add.s64 	%rd216, %rd216, 4;
	setp.ne.s32 	%p90, %r338, 6;
	@%p90 bra 	$L__BB0_131;
	shr.u32 	%r263, %r103, 23;
	st.local.u32 	[%rd4+24], %rd218;
	and.b32  	%r107, %r263, 31;
	and.b32  	%r264, %r263, 224;
	add.s32 	%r265, %r264, -128;
	shr.u32 	%r266, %r265, 5;
	mul.wide.u32 	%rd172, %r266, 4;
	sub.s64 	%rd31, %rd4, %rd172;
	ld.local.u32 	%r339, [%rd31+24];
	ld.local.u32 	%r340, [%rd31+20];
	setp.eq.s32 	%p91, %r107, 0;
	@%p91 bra 	$L__BB0_134;
	shf.l.wrap.b32 	%r339, %r340, %r339, %r107;
	ld.local.u32 	%r267, [%rd31+16];
	shf.l.wrap.b32 	%r340, %r267, %r340, %r107;
$L__BB0_134:
	shr.u32 	%r268, %r339, 30;
	shf.l.wrap.b32 	%r269, %r340, %r339, 2;
	shl.b32 	%r270, %r340, 2;
	shr.u32 	%r271, %r269, 31;
	add.s32 	%r272, %r271, %r268;
	neg.s32 	%r273, %r272;
	setp.lt.s32 	%p92, %r103, 0;
	selp.b32 	%r341, %r273, %r272, %p92;
	xor.b32  	%r274, %r269, %r103;
	shr.s32 	%r275, %r269, 31;
	xor.b32  	%r276, %r275, %r269;
	xor.b32  	%r277, %r275, %r270;
	cvt.u64.u32 	%rd173, %r276;
	shl.b64 	%rd174, %rd173, 32;
	cvt.u64.u32 	%rd175, %r277;
	or.b64  	%rd176, %rd174, %rd175;
	cvt.rn.f64.s64 	%fd46, %rd176;
	mul.f64 	%fd47, %fd46, 0d3BF921FB54442D19;
	cvt.rn.f32.f64 	%f345, %fd47;
	neg.f32 	%f346, %f345;
	setp.lt.s32 	%p93, %r274, 0;
	selp.f32 	%f524, %f346, %f345, %p93;
$L__BB0_135:
	setp.ltu.f32 	%p94, %f25, 0f47CE4780;
	add.s32 	%r279, %r341, 1;
	mul.rn.f32 	%f348, %f524, %f524;
	and.b32  	%r280, %r341, 1;
	setp.eq.b32 	%p95, %r280, 1;
	selp.f32 	%f349, %f524, 0f3F800000, %p95;
	fma.rn.f32 	%f350, %f348, %f349, 0f00000000;
	fma.rn.f32 	%f351, %f348, 0f37CBAC00, 0fBAB607ED;
	selp.f32 	%f352, 0fB94D4153, %f351, %p95;
	selp.f32 	%f353, 0f3C0885E4, 0f3D2AAABB, %p95;
	fma.rn.f32 	%f354, %f352, %f348, %f353;
	selp.f32 	%f355, 0fBE2AAAA8, 0fBEFFFFFF, %p95;
	fma.rn.f32 	%f356, %f354, %f348, %f355;
	fma.rn.f32 	%f357, %f356, %f350, %f349;
	and.b32  	%r281, %r279, 2;
	setp.eq.s32 	%p96, %r281, 0;
	mov.f32 	%f358, 0f00000000;
	sub.f32 	%f359, %f358, %f357;
	selp.f32 	%f29, %f357, %f359, %p96;
	@%p94 bra 	$L__BB0_143;
	setp.neu.f32 	%p97, %f25, 0f7F800000;
	@%p97 bra 	$L__BB0_138;
	mov.f32 	%f362, 0f00000000;
	mul.rn.f32 	%f525, %f23, %f362;
	mov.b32 	%r345, 0;
	bra.uni 	$L__BB0_143;
$L__BB0_138:
	mov.b32 	%r116, %f23;
	shl.b32 	%r283, %r116, 8;
	or.b32  	%r117, %r283, -2147483648;
	mov.b64 	%rd219, 0;
	mov.b32 	%r342, 0;
$L__BB0_139:
	.pragma "nounroll";
	mul.wide.u32 	%rd178, %r342, 4;
	mov.u64 	%rd179, __cudart_i2opi_f;
	add.s64 	%rd180, %rd179, %rd178;
	ld.global.nc.u32 	%r284, [%rd180];
	mad.wide.u32 	%rd181, %r284, %r117, %rd219;
	shr.u64 	%rd219, %rd181, 32;
	add.s64 	%rd182, %rd3, %rd178;
	st.local.u32 	[%rd182], %rd181;
	add.s32 	%r342, %r342, 1;
	setp.ne.s32 	%p98, %r342, 6;
	@%p98 bra 	$L__BB0_139;
	shr.u32 	%r285, %r116, 23;
	st.local.u32 	[%rd3+24], %rd219;
	and.b32  	%r120, %r285, 31;
	and.b32  	%r286, %r285, 224;
	add.s32 	%r287, %r286, -128;
	shr.u32 	%r288, %r287, 5;
	mul.wide.u32 	%rd183, %r288, 4;
	sub.s64 	%rd34, %rd3, %rd183;
	ld.local.u32 	%r343, [%rd34+24];
	ld.local.u32 	%r344, [%rd34+20];
	setp.eq.s32 	%p99, %r120, 0;
	@%p99 bra 	$L__BB0_142;
	shf.l.wrap.b32 	%r343, %r344, %r343, %r120;
	ld.local.u32 	%r289, [%rd34+16];
	shf.l.wrap.b32 	%r344, %r289, %r344, %r120;
$L__BB0_142:
	shr.u32 	%r290, %r343, 30;
	shf.l.wrap.b32 	%r291, %r344, %r343, 2;
	shl.b32 	%r292, %r344, 2;
	shr.u32 	%r293, %r291, 31;
	add.s32 	%r294, %r293, %r290;
	neg.s32 	%r295, %r294;
	setp.lt.s32 	%p100, %r116, 0;
	selp.b32 	%r345, %r295, %r294, %p100;
	xor.b32  	%r296, %r291, %r116;
	shr.s32 	%r297, %r291, 31;
	xor.b32  	%r298, %r297, %r291;
	xor.b32  	%r299, %r297, %r292;
	cvt.u64.u32 	%rd184, %r298;
	shl.b64 	%rd185, %rd184, 32;
	cvt.u64.u32 	%rd186, %r299;
	or.b64  	%rd187, %rd185, %rd186;
	cvt.rn.f64.s64 	%fd48, %rd187;
	mul.f64 	%fd49, %fd48, 0d3BF921FB54442D19;
	cvt.rn.f32.f64 	%f360, %fd49;
	neg.f32 	%f361, %f360;
	setp.lt.s32 	%p101, %r296, 0;
	selp.f32 	%f525, %f361, %f360, %p101;
$L__BB0_143:
	mul.rn.f32 	%f363, %f525, %f525;
	and.b32  	%r301, %r345, 1;
	setp.eq.b32 	%p102, %r301, 1;
	selp.f32 	%f364, 0f3F800000, %f525, %p102;
	fma.rn.f32 	%f365, %f363, %f364, 0f00000000;
	fma.rn.f32 	%f366, %f363, 0f37CBAC00, 0fBAB607ED;
	selp.f32 	%f367, %f366, 0fB94D4153, %p102;
	selp.f32 	%f368, 0f3D2AAABB, 0f3C0885E4, %p102;
	fma.rn.f32 	%f369, %f367, %f363, %f368;
	selp.f32 	%f370, 0fBEFFFFFF, 0fBE2AAAA8, %p102;
	fma.rn.f32 	%f371, %f369, %f363, %f370;
	fma.rn.f32 	%f372, %f371, %f365, %f364;
	and.b32  	%r302, %r345, 2;
	setp.eq.s32 	%p103, %r302, 0;
	mov.f32 	%f373, 0f00000000;
	sub.f32 	%f374, %f373, %f372;
	selp.f32 	%f33, %f372, %f374, %p103;
	shl.b32 	%r337, %r101, 1;
	setp.lt.s32 	%p104, %r101, 1;
	@%p104 bra 	$L__BB0_126;
	and.b32  	%r130, %r101, 2147483644;
	mov.b32 	%r346, 0;
	mul.wide.u32 	%rd198, %r101, 8;
$L__BB0_145:
	setp.lt.u32 	%p105, %r101, 4;
	mov.f32 	%f529, 0f3F800000;
	mov.f32 	%f528, 0f00000000;
	mov.b32 	%r349, 0;
	@%p105 bra 	$L__BB0_148;
	mov.f32 	%f529, 0f3F800000;
	mov.f32 	%f528, 0f00000000;
	mov.b32 	%r347, 0;
$L__BB0_147:
	.pragma "nounroll";
	add.s32 	%r306, %r347, %r346;
	mul.wide.s32 	%rd188, %r306, 8;
	add.s64 	%rd189, %rd5, %rd188;
	ld.global.f32 	%f379, [%rd189];
	ld.global.f32 	%f380, [%rd189+4];
	add.s64 	%rd191, %rd189, %rd198;
	ld.global.f32 	%f381, [%rd191];
	mul.f32 	%f382, %f529, %f381;
	ld.global.f32 	%f383, [%rd191+4];
	mul.f32 	%f384, %f528, %f383;
	sub.f32 	%f385, %f382, %f384;
	mul.f32 	%f386, %f529, %f383;
	fma.rn.f32 	%f387, %f528, %f381, %f386;
	add.f32 	%f388, %f379, %f385;
	add.f32 	%f389, %f380, %f387;
	st.global.f32 	[%rd189], %f388;
	st.global.f32 	[%rd189+4], %f389;
	sub.f32 	%f390, %f379, %f385;
	sub.f32 	%f391, %f380, %f387;
	st.global.f32 	[%rd191], %f390;
	st.global.f32 	[%rd191+4], %f391;
	mul.f32 	%f392, %f29, %f529;
	mul.f32 	%f393, %f33, %f528;
	sub.f32 	%f394, %f392, %f393;
	mul.f32 	%f395, %f29, %f528;
	fma.rn.f32 	%f396, %f33, %f529, %f395;
	ld.global.f32 	%f397, [%rd189+8];
	ld.global.f32 	%f398, [%rd189+12];
	ld.global.f32 	%f399, [%rd191+8];
	mul.f32 	%f400, %f394, %f399;
	ld.global.f32 	%f401, [%rd191+12];
	mul.f32 	%f402, %f396, %f401;
	sub.f32 	%f403, %f400, %f402;
	mul.f32 	%f404, %f394, %f401;
	fma.rn.f32 	%f405, %f396, %f399, %f404;
	add.f32 	%f406, %f397, %f403;
	add.f32 	%f407, %f398, %f405;
	st.global.f32 	[%rd189+8], %f406;
	st.global.f32 	[%rd189+12], %f407;
	sub.f32 	%f408, %f397, %f403;
	sub.f32 	%f409, %f398, %f405;
	st.global.f32 	[%rd191+8], %f408;
	st.global.f32 	[%rd191+12], %f409;
	mul.f32 	%f410, %f29, %f394;
	mul.f32 	%f411, %f33, %f396;
	sub.f32 	%f412, %f410, %f411;
	mul.f32 	%f413, %f29, %f396;
	fma.rn.f32 	%f414, %f33, %f394, %f413;
	ld.global.f32 	%f415, [%rd189+16];
	ld.global.f32 	%f416, [%rd189+20];
	ld.global.f32 	%f417, [%rd191+16];
	mul.f32 	%f418, %f412, %f417;
	ld.global.f32 	%f419, [%rd191+20];
	mul.f32 	%f420, %f414, %f419;
	sub.f32 	%f421, %f418, %f420;
	mul.f32 	%f422, %f412, %f419;
	fma.rn.f32 	%f423, %f414, %f417, %f422;
	add.f32 	%f424, %f415, %f421;
	add.f32 	%f425, %f416, %f423;
	st.global.f32 	[%rd189+16], %f424;
	st.global.f32 	[%rd189+20], %f425;
	sub.f32 	%f426, %f415, %f421;
	sub.f32 	%f427, %f416, %f423;
	st.global.f32 	[%rd191+16], %f426;
	st.global.f32 	[%rd191+20], %f427;
	mul.f32 	%f428, %f29, %f412;
	mul.f32 	%f429, %f33, %f414;
	sub.f32 	%f430, %f428, %f429;
	mul.f32 	%f431, %f29, %f414;
	fma.rn.f32 	%f432, %f33, %f412, %f431;
	ld.global.f32 	%f433, [%rd189+24];
	ld.global.f32 	%f434, [%rd189+28];
	ld.global.f32 	%f435, [%rd191+24];
	mul.f32 	%f436, %f430, %f435;
	ld.global.f32 	%f437, [%rd191+28];
	mul.f32 	%f438, %f432, %f437;
	sub.f32 	%f439, %f436, %f438;
	mul.f32 	%f440, %f430, %f437;
	fma.rn.f32 	%f441, %f432, %f435, %f440;
	add.f32 	%f442, %f433, %f439;
	add.f32 	%f443, %f434, %f441;
	st.global.f32 	[%rd189+24], %f442;
	st.global.f32 	[%rd189+28], %f443;
	sub.f32 	%f444, %f433, %f439;
	sub.f32 	%f445, %f434, %f441;
	st.global.f32 	[%rd191+24], %f444;
	st.global.f32 	[%rd191+28], %f445;
	add.s32 	%r347, %r347, 4;
	mul.f32 	%f446, %f29, %f430;
	mul.f32 	%f447, %f33, %f432;
	sub.f32 	%f529, %f446, %f447;
	mul.f32 	%f448, %f29, %f432;
	fma.rn.f32 	%f528, %f33, %f430, %f448;
	setp.ne.s32 	%p106, %r347, %r130;
	mov.u32 	%r349, %r130;
	@%p106 bra 	$L__BB0_147;
$L__BB0_148:
	and.b32  	%r307, %r101, 3;
	setp.eq.s32 	%p107, %r307, 0;
	@%p107 bra 	$L__BB0_153;
	setp.eq.s32 	%p108, %r307, 1;
	@%p108 bra 	$L__BB0_151;
	add.s32 	%r308, %r349, %r346;
	mul.wide.s32 	%rd192, %r308, 8;
	add.s64 	%rd193, %rd5, %rd192;
	ld.global.f32 	%f449, [%rd193];
	ld.global.f32 	%f450, [%rd193+4];
	add.s64 	%rd195, %rd193, %rd198;
	ld.global.f32 	%f451, [%rd195];
	mul.f32 	%f452, %f529, %f451;
	ld.global.f32 	%f453, [%rd195+4];
	mul.f32 	%f454, %f528, %f453;
	sub.f32 	%f455, %f452, %f454;
	mul.f32 	%f456, %f529, %f453;
	fma.rn.f32 	%f457, %f528, %f451, %f456;
	add.f32 	%f458, %f449, %f455;
	add.f32 	%f459, %f450, %f457;
	st.global.f32 	[%rd193], %f458;
	st.global.f32 	[%rd193+4], %f459;
	sub.f32 	%f460, %f449, %f455;
	sub.f32 	%f461, %f450, %f457;
	st.global.f32 	[%rd195], %f460;
	st.global.f32 	[%rd195+4], %f461;
	mul.f32 	%f462, %f29, %f529;
	mul.f32 	%f463, %f33, %f528;
	sub.f32 	%f464, %f462, %f463;
	mul.f32 	%f465, %f29, %f528;
	fma.rn.f32 	%f466, %f33, %f529, %f465;
	ld.global.f32 	%f467, [%rd193+8];
	ld.global.f32 	%f468, [%rd193+12];
	ld.global.f32 	%f469, [%rd195+8];
	mul.f32 	%f470, %f464, %f469;
	ld.global.f32 	%f471, [%rd195+12];
	mul.f32 	%f472, %f466, %f471;
	sub.f32 	%f473, %f470, %f472;
	mul.f32 	%f474, %f464, %f471;
	fma.rn.f32 	%f475, %f466, %f469, %f474;
	add.f32 	%f476, %f467, %f473;
	add.f32 	%f477, %f468, %f475;
	st.global.f32 	[%rd193+8], %f476;
	st.global.f32 	[%rd193+12], %f477;
	sub.f32 	%f478, %f467, %f473;
	sub.f32 	%f479, %f468, %f475;
	st.global.f32 	[%rd195+8], %f478;
	st.global.f32 	[%rd195+12], %f479;
	mul.f32 	%f480, %f29, %f464;
	mul.f32 	%f481, %f33, %f466;
	sub.f32 	%f529, %f480, %f481;
	mul.f32 	%f482, %f29, %f466;
	fma.rn.f32 	%f528, %f33, %f464, %f482;
	add.s32 	%r349, %r349, 2;
$L__BB0_151:
	and.b32  	%r309, %r101, 1;
	setp.eq.b32 	%p109, %r309, 1;
	not.pred 	%p110, %p109;
	@%p110 bra 	$L__BB0_153;
	add.s32 	%r310, %r349, %r346;
	mul.wide.s32 	%rd196, %r310, 8;
	add.s64 	%rd197, %rd5, %rd196;
	ld.global.f32 	%f483, [%rd197];
	ld.global.f32 	%f484, [%rd197+4];
	add.s64 	%rd199, %rd197, %rd198;
	ld.global.f32 	%f485, [%rd199];
	mul.f32 	%f486, %f529, %f485;
	ld.global.f32 	%f487, [%rd199+4];
	mul.f32 	%f488, %f528, %f487;
	sub.f32 	%f489, %f486, %f488;
	mul.f32 	%f490, %f529, %f487;
	fma.rn.f32 	%f491, %f528, %f485, %f490;
	add.f32 	%f492, %f483, %f489;
	add.f32 	%f493, %f484, %f491;
	st.global.f32 	[%rd197], %f492;
	st.global.f32 	[%rd197+4], %f493;
	sub.f32 	%f494, %f483, %f489;
	sub.f32 	%f495, %f484, %f491;
	st.global.f32 	[%rd199], %f494;
	st.global.f32 	[%rd199+4], %f495;
$L__BB0_153:
	add.s32 	%r346, %r346, %r337;
	setp.lt.s32 	%p111, %r346, %r159;
	@%p111 bra 	$L__BB0_145;
	bra.uni 	$L__BB0_126;
$L__BB0_154:
	bar.sync 	0;
	@%p1 bra 	$L__BB0_161;
	ld.param.u64 	%rd213, [_Z8FFT_CoreP7ComplexPii_param_0];
	cvta.to.global.u64 	%rd35, %rd213;
	mul.lo.s32 	%r138, %r159, %r1;
	and.b32  	%r139, %r1, 3;
	setp.lt.u32 	%p113, %r1, 4;
	mov.b32 	%r353, 0;
	@%p113 bra 	$L__BB0_158;
	and.b32  	%r353, %r1, 1020;
	neg.s32 	%r352, %r353;
	shl.b32 	%r142, %r159, 2;
	add.s64 	%rd36, %rd35, 16;
	mul.wide.s32 	%rd204, %r159, 8;
	mov.u32 	%r350, %r138;
	mov.u32 	%r351, %r1;
$L__BB0_157:
	mul.wide.s32 	%rd200, %r350, 8;
	add.s64 	%rd201, %rd36, %rd200;
	mul.wide.s32 	%rd202, %r351, 8;
	add.s64 	%rd203, %rd35, %rd202;
	ld.global.f32 	%f496, [%rd201+-16];
	ld.global.f32 	%f497, [%rd201+-12];
	ld.global.f32 	%f498, [%rd203];
	ld.global.f32 	%f499, [%rd203+4];
	st.global.f32 	[%rd201+-16], %f498;
	st.global.f32 	[%rd201+-12], %f499;
	st.global.f32 	[%rd203], %f496;
	st.global.f32 	[%rd203+4], %f497;
	add.s64 	%rd205, %rd203, %rd204;
	ld.global.f32 	%f500, [%rd201+-8];
	ld.global.f32 	%f501, [%rd201+-4];
	ld.global.f32 	%f502, [%rd205];
	ld.global.f32 	%f503, [%rd205+4];
	st.global.f32 	[%rd201+-8], %f502;
	st.global.f32 	[%rd201+-4], %f503;
	st.global.f32 	[%rd205], %f500;
	st.global.f32 	[%rd205+4], %f501;
	add.s64 	%rd206, %rd205, %rd204;
	ld.global.f32 	%f504, [%rd201];
	ld.global.f32 	%f505, [%rd201+4];
	ld.global.f32 	%f506, [%rd206];
	ld.global.f32 	%f507, [%rd206+4];
	st.global.f32 	[%rd201], %f506;
	st.global.f32 	[%rd201+4], %f507;
	st.global.f32 	[%rd206], %f504;
	st.global.f32 	[%rd206+4], %f505;
	add.s64 	%rd207, %rd206, %rd204;
	ld.global.f32 	%f508, [%rd201+8];
	ld.global.f32 	%f509, [%rd201+12];
	ld.global.f32 	%f510, [%rd207];
	ld.global.f32 	%f511, [%rd207+4];
	st.global.f32 	[%rd201+8], %f510;
	st.global.f32 	[%rd201+12], %f511;
	st.global.f32 	[%rd207], %f508;
	st.global.f32 	[%rd207+4], %f509;
	add.s32 	%r352, %r352, 4;
	add.s32 	%r351, %r351, %r142;
	add.s32 	%r350, %r350, 4;
	setp.ne.s32 	%p114, %r352, 0;
	@%p114 bra 	$L__BB0_157;
$L__BB0_158:
	setp.eq.s32 	%p115, %r139, 0;
	@%p115 bra 	$L__BB0_161;
	mad.lo.s32 	%r356, %r353, %r159, %r1;
	add.s64 	%rd37, %rd35, 4;
	add.s32 	%r355, %r353, %r138;
	neg.s32 	%r354, %r139;
$L__BB0_160:
	.pragma "nounroll";
	mul.wide.s32 	%rd208, %r355, 8;
	add.s64 	%rd209, %rd37, %rd208;
	mul.wide.s32 	%rd210, %r356, 8;
	add.s64 	%rd211, %rd35, %rd210;
	ld.global.f32 	%f512, [%rd209+-4];
	ld.global.f32 	%f513, [%rd209];
	ld.global.f32 	%f514, [%rd211];
	ld.global.f32 	%f515, [%rd211+4];
	st.global.f32 	[%rd209+-4], %f514;
	st.global.f32 	[%rd209], %f515;
	st.global.f32 	[%rd211], %f512;
	st.global.f32 	[%rd211+4], %f513;
	add.s32 	%r356, %r356, %r159;
	add.s32 	%r355, %r355, 1;
	add.s32 	%r354, %r354, 1;
	setp.ne.s32 	%p116, %r354, 0;
	@%p116 bra 	$L__BB0_160;
$L__BB0_161:
	bar.sync 	0;
	ret;

}
	// .globl	_Z7Conv_2DP7ComplexS0_PiS1_iiiii
.visible .entry _Z7Conv_2DP7ComplexS0_PiS1_iiiii(
	.param .u64 .ptr .align 1 _Z7Conv_2DP7ComplexS0_PiS1_iiiii_param_0,
	.param .u64 .ptr .align 1 _Z7Conv_2DP7ComplexS0_PiS1_iiiii_param_1,
	.param .u64 .ptr .align 1 _Z7Conv_2DP7ComplexS0_PiS1_iiiii_param_2,
	.param .u64 .ptr .align 1 _Z7Conv_2DP7ComplexS0_PiS1_iiiii_param_3,
	.param .u32 _Z7Conv_2DP7ComplexS0_PiS1_iiiii_param_4,
	.param .u32 _Z7Conv_2DP7ComplexS0_PiS1_iiiii_param_5,
	.param .u32 _Z7Conv_2DP7ComplexS0_PiS1_iiiii_param_6,
	.param .u32 _Z7Conv_2DP7ComplexS0_PiS1_iiiii_param_7,
	.param .u32 _Z7Conv_2DP7ComplexS0_PiS1_iiiii_param_8
)
{
	.local .align 4 .b8 	__local_depot1[28];
	.reg .b64 	%SP;
	.reg .b64 	%SPL;
	.reg .pred 	%p<333>;
	.reg .b32 	%r<1181>;
	.reg .b32 	%f<1356>;
	.reg .b64 	%rd<203>;
	.reg .b64 	%fd<59>;
	// demoted variable
	.shared .align 4 .b8 _ZZ7Conv_2DP7ComplexS0_PiS1_iiiiiE2t1[32768];
	mov.u64 	%SPL, __local_depot1;
	ld.param.u64 	%rd58, [_Z7Conv_2DP7ComplexS0_PiS1_iiiii_param_0];
	ld.param.u64 	%rd56, [_Z7Conv_2DP7ComplexS0_PiS1_iiiii_param_2];
	ld.param.u32 	%r383, [_Z7Conv_2DP7ComplexS0_PiS1_iiiii_param_4];
	ld.param.u32 	%r384, [_Z7Conv_2DP7ComplexS0_PiS1_iiiii_param_5];
	ld.param.u32 	%r386, [_Z7Conv_2DP7ComplexS0_PiS1_iiiii_param_7];
	ld.param.u32 	%r387, [_Z7Conv_2DP7ComplexS0_PiS1_iiiii_param_8];
	cvta.to.global.u64 	%rd1, %rd58;
	cvta.to.global.u64 	%rd2, %rd56;
	add.u64 	%rd3, %SPL, 0;
	add.u64 	%rd4, %SPL, 0;
	add.u64 	%rd5, %SPL, 0;
	add.u64 	%rd6, %SPL, 0;
	add.u64 	%rd7, %SPL, 0;
	add.u64 	%rd8, %SPL, 0;
	add.u64 	%rd9, %SPL, 0;
	add.u64 	%rd10, %SPL, 0;
	mov.u32 	%r388, %ctaid.y;
	mul.lo.s32 	%r1, %r384, %r388;
	mov.u32 	%r1177, %tid.x;
	add.s32 	%r3, %r387, %r384;
	setp.ge.s32 	%p2, %r1177, %r3;
	@%p2 bra 	$L__BB1_43;
	mov.u32 	%r1076, %r1177;
$L__BB1_2:
	ld.param.u32 	%r1051, [_Z7Conv_2DP7ComplexS0_PiS1_iiiii_param_5];
	add.s32 	%r390, %r3, -1;
	setp.lt.u32 	%p3, %r390, 7;
	mul.lo.s32 	%r5, %r1076, %r383;
	mov.u32 	%r391, %ctaid.x;
	mad.lo.s32 	%r6, %r1051, %r391, %r1076;
	mad.lo.s32 	%r7, %r6, %r386, %r1;
	mov.b32 	%r1079, 0;
	@%p3 bra 	$L__BB1_21;
	mov.b32 	%r1077, 0;
$L__BB1_4:
	.pragma "nounroll";
	ld.param.u32 	%r1056, [_Z7Conv_2DP7ComplexS0_PiS1_iiiii_param_6];
	setp.le.s32 	%p4, %r6, %r1056;
	add.s32 	%r393, %r1077, %r5;
	shl.b32 	%r394, %r393, 3;
	mov.u32 	%r395, _ZZ7Conv_2DP7ComplexS0_PiS1_iiiiiE2t1;
	add.s32 	%r9, %r395, %r394;
	add.s32 	%r396, %r7, %r1077;
	mul.wide.s32 	%rd67, %r396, 8;
	add.s64 	%rd11, %rd1, %rd67;
	ld.global.f32 	%f88, [%rd11];
	ld.global.f32 	%f89, [%rd11+4];
	st.shared.f32 	[%r9], %f88;
	st.shared.f32 	[%r9+4], %f89;
	add.s32 	%r10, %r1077, %r1;
	setp.le.s32 	%p5, %r10, %r386;
	and.pred  	%p6, %p4, %p5;
	@%p6 bra 	$L__BB1_6;
	mov.b32 	%r397, 0;
	st.shared.u32 	[%r9+4], %r397;
	st.shared.u32 	[%r9], %r397;
$L__BB1_6:
	ld.param.u32 	%r1057, [_Z7Conv_2DP7ComplexS0_PiS1_iiiii_param_6];
	setp.le.s32 	%p7, %r6, %r1057;
	ld.global.f32 	%f90, [%rd11+8];
	ld.global.f32 	%f91, [%rd11+12];
	st.shared.f32 	[%r9+8], %f90;
	st.shared.f32 	[%r9+12], %f91;
	add.s32 	%r398, %r10, 1;
	setp.le.s32 	%p8, %r398, %r386;
	and.pred  	%p9, %p7, %p8;
	@%p9 bra 	$L__BB1_8;
	mov.b32 	%r399, 0;
	st.shared.u32 	[%r9+12], %r399;
	st.shared.u32 	[%r9+8], %r399;
$L__BB1_8:
	ld.param.u32 	%r1058, [_Z7Conv_2DP7ComplexS0_PiS1_iiiii_param_6];
	setp.le.s32 	%p10, %r6, %r1058;
	ld.global.f32 	%f92, [%rd11+16];
	ld.global.f32 	%f93, [%rd11+20];
	st.shared.f32 	[%r9+16], %f92;
	st.shared.f32 	[%r9+20], %f93;
	add.s32 	%r400, %r10, 2;
	setp.le.s32 	%p11, %r400, %r386;
	and.pred  	%p12, %p10, %p11;
	@%p12 bra 	$L__BB1_10;
	mov.b32 	%r401, 0;
	st.shared.u32 	[%r9+20], %r401;
	st.shared.u32 	[%r9+16], %r401;
$L__BB1_10:
	ld.param.u32 	%r1059, [_Z7Conv_2DP7ComplexS0_PiS1_iiiii_param_6];
	setp.le.s32 	%p13, %r6, %r1059;
	ld.global.f32 	%f94, [%rd11+24];
	ld.global.f32 	%f95, [%rd11+28];
	st.shared.f32 	[%r9+24], %f94;
	st.shared.f32 	[%r9+28], %f95;
	add.s32 	%r402, %r10, 3;
	setp.le.s32 	%p14, %r402, %r386;
	and.pred  	%p15, %p13, %p14;
	@%p15 bra 	$L__BB1_12;
	mov.b32 	%r403, 0;
	st.shared.u32 	[%r9+28], %r403;
	st.shared.u32 	[%r9+24], %r403;
$L__BB1_12:
	ld.param.u32 	%r1060, [_Z7Conv_2DP7ComplexS0_PiS1_iiiii_param_6];
	setp.le.s32 	%p16, %r6, %r1060;
	ld.global.f32 	%f96, [%rd11+32];
	ld.global.f32 	%f97, [%rd11+36];
	st.shared.f32 	[%r9+32], %f96;
	st.shared.f32 	[%r9+36], %f97;
	add.s32 	%r404, %r10, 4;
	setp.le.s32 	%p17, %r404, %r386;
	and.pred  	%p18, %p16, %p17;
	@%p18 bra 	$L__BB1_14;
	mov.b32 	%r405, 0;
	st.shared.u32 	[%r9+36], %r405;
	st.shared.u32 	[%r9+32], %r405;
$L__BB1_14:
	ld.param.u32 	%r1061, [_Z7Conv_2DP7ComplexS0_PiS1_iiiii_param_6];
	setp.le.s32 	%p19, %r6, %r1061;
	ld.global.f32 	%f98, [%rd11+40];
	ld.global.f32 	%f99, [%rd11+44];
	st.shared.f32 	[%r9+40], %f98;
	st.shared.f32 	[%r9+44], %f99;
	add.s32 	%r406, %r10, 5;
	setp.le.s32 	%p20, %r406, %r386;
	and.pred  	%p21, %p19, %p20;
	@%p21 bra 	$L__BB1_16;
	mov.b32 	%r407, 0;
	st.shared.u32 	[%r9+44], %r407;
	st.shared.u32 	[%r9+40], %r407;
$L__BB1_16:
	ld.param.u32 	%r1062, [_Z7Conv_2DP7ComplexS0_PiS1_iiiii_param_6];
	setp.le.s32 	%p22, %r6, %r1062;
	ld.global.f32 	%f100, [%rd11+48];
	ld.global.f32 	%f101, [%rd11+52];
	st.shared.f32 	[%r9+48], %f100;
	st.shared.f32 	[%r9+52], %f101;
	add.s32 	%r408, %r10, 6;
	setp.le.s32 	%p23, %r408, %r386;
	and.pred  	%p24, %p22, %p23;
	@%p24 bra 	$L__BB1_18;
	mov.b32 	%r409, 0;
	st.shared.u32 	[%r9+52], %r409;
	st.shared.u32 	[%r9+48], %r409;
$L__BB1_18:
	ld.param.u32 	%r1063, [_Z7Conv_2DP7ComplexS0_PiS1_iiiii_param_6];
	setp.le.s32 	%p25, %r6, %r1063;
	ld.global.f32 	%f102, [%rd11+56];
	ld.global.f32 	%f103, [%rd11+60];
	st.shared.f32 	[%r9+56], %f102;
	st.shared.f32 	[%r9+60], %f103;
	add.s32 	%r410, %r10, 7;
	setp.le.s32 	%p26, %r410, %r386;
	and.pred  	%p27, %p25, %p26;
	@%p27 bra 	$L__BB1_20;
	mov.b32 	%r411, 0;
	st.shared.u32 	[%r9+60], %r411;
	st.shared.u32 	[%r9+56], %r411;
$L__BB1_20:
	add.s32 	%r1077, %r1077, 8;
	and.b32  	%r1079, %r3, -8;
	setp.ne.s32 	%p28, %r1077, %r1079;
	@%p28 bra 	$L__BB1_4;
$L__BB1_21:
	and.b32  	%r14, %r3, 7;
	setp.eq.s32 	%p29, %r14, 0;
	@%p29 bra 	$L__BB1_42;
	add.s32 	%r412, %r14, -1;
	setp.lt.u32 	%p30, %r412, 3;
	@%p30 bra 	$L__BB1_32;
	ld.param.u32 	%r1064, [_Z7Conv_2DP7ComplexS0_PiS1_iiiii_param_6];
	setp.le.s32 	%p31, %r6, %r1064;
	add.s32 	%r413, %r1079, %r5;
	shl.b32 	%r414, %r413, 3;
	mov.u32 	%r415, _ZZ7Conv_2DP7ComplexS0_PiS1_iiiiiE2t1;
	add.s32 	%r15, %r415, %r414;
	add.s32 	%r416, %r7, %r1079;
	mul.wide.s32 	%rd68, %r416, 8;
	add.s64 	%rd12, %rd1, %rd68;
	ld.global.f32 	%f104, [%rd12];
	ld.global.f32 	%f105, [%rd12+4];
	st.shared.f32 	[%r15], %f104;
	st.shared.f32 	[%r15+4], %f105;
	add.s32 	%r16, %r1079, %r1;
	setp.le.s32 	%p32, %r16, %r386;
	and.pred  	%p33, %p31, %p32;
	@%p33 bra 	$L__BB1_25;
	mov.b32 	%r417, 0;
	st.shared.u32 	[%r15+4], %r417;
	st.shared.u32 	[%r15], %r417;
$L__BB1_25:
	ld.param.u32 	%r1065, [_Z7Conv_2DP7ComplexS0_PiS1_iiiii_param_6];
	setp.le.s32 	%p34, %r6, %r1065;
	ld.global.f32 	%f106, [%rd12+8];
	ld.global.f32 	%f107, [%rd12+12];
	st.shared.f32 	[%r15+8], %f106;
	st.shared.f32 	[%r15+12], %f107;
	add.s32 	%r418, %r16, 1;
	setp.le.s32 	%p35, %r418, %r386;
	and.pred  	%p36, %p34, %p35;
	@%p36 bra 	$L__BB1_27;
	mov.b32 	%r419, 0;
	st.shared.u32 	[%r15+12], %r419;
	st.shared.u32 	[%r15+8], %r419;
$L__BB1_27:
	ld.param.u32 	%r1066, [_Z7Conv_2DP7ComplexS0_PiS1_iiiii_param_6];
	setp.le.s32 	%p37, %r6, %r1066;
	ld.global.f32 	%f108, [%rd12+16];
	ld.global.f32 	%f109, [%rd12+20];
	st.shared.f32 	[%r15+16], %f108;
	st.shared.f32 	[%r15+20], %f109;
	add.s32 	%r420, %r16, 2;
	setp.le.s32 	%p38, %r420, %r386;
	and.pred  	%p39, %p37, %p38;
	@%p39 bra 	$L__BB1_29;
	mov.b32 	%r421, 0;
	st.shared.u32 	[%r15+20], %r421;
	st.shared.u32 	[%r15+16], %r421;
$L__BB1_29:
	ld.param.u32 	%r1067, [_Z7Conv_2DP7ComplexS0_PiS1_iiiii_param_6];
	setp.le.s32 	%p40, %r6, %r1067;
	ld.global.f32 	%f110, [%rd12+24];
	ld.global.f32 	%f111, [%rd12+28];
	st.shared.f32 	[%r15+24], %f110;
	st.shared.f32 	[%r15+28], %f111;
	add.s32 	%r422, %r16, 3;
	setp.le.s32 	%p41, %r422, %r386;
	and.pred  	%p42, %p40, %p41;
	@%p42 bra 	$L__BB1_31;
	mov.b32 	%r423, 0;
	st.shared.u32 	[%r15+28], %r423;
	st.shared.u32 	[%r15+24], %r423;
$L__BB1_31:
	add.s32 	%r1079, %r1079, 4;
$L__BB1_32:
	and.b32  	%r424, %r3, 3;
	setp.eq.s32 	%p43, %r424, 0;
	@%p43 bra 	$L__BB1_42;
	setp.eq.s32 	%p44, %r424, 1;
	@%p44 bra 	$L__BB1_39;
	ld.param.u32 	%r1068, [_Z7Conv_2DP7ComplexS0_PiS1_iiiii_param_6];
	setp.le.s32 	%p45, %r6, %r1068;
	add.s32 	%r425, %r1079, %r5;
	shl.b32 	%r426, %r425, 3;
	mov.u32 	%r427, _ZZ7Conv_2DP7ComplexS0_PiS1_iiiiiE2t1;
	add.s32 	%r19, %r427, %r426;
	add.s32 	%r428, %r7, %r1079;
	mul.wide.s32 	%rd69, %r428, 8;
	add.s64 	%rd13, %rd1, %rd69;
	ld.global.f32 	%f112, [%rd13];
	ld.global.f32 	%f113, [%rd13+4];
	st.shared.f32 	[%r19], %f112;
	st.shared.f32 	[%r19+4], %f113;
	add.s32 	%r20, %r1079, %r1;
	setp.le.s32 	%p46, %r20, %r386;
	and.pred  	%p47, %p45, %p46;
	@%p47 bra 	$L__BB1_36;
	mov.b32 	%r429, 0;
	st.shared.u32 	[%r19+4], %r429;
	st.shared.u32 	[%r19], %r429;
$L__BB1_36:
	ld.param.u32 	%r1069, [_Z7Conv_2DP7ComplexS0_PiS1_iiiii_param_6];
	setp.le.s32 	%p48, %r6, %r1069;
	ld.global.f32 	%f114, [%rd13+8];
	ld.global.f32 	%f115, [%rd13+12];
	st.shared.f32 	[%r19+8], %f114;
	st.shared.f32 	[%r19+12], %f115;
	add.s32 	%r430, %r20, 1;
	setp.le.s32 	%p49, %r430, %r386;
	and.pred  	%p50, %p48, %p49;
	@%p50 bra 	$L__BB1_38;
	mov.b32 	%r431, 0;
	st.shared.u32 	[%r19+12], %r431;
	st.shared.u32 	[%r19+8], %r431;
$L__BB1_38:
	add.s32 	%r1079, %r1079, 2;
$L__BB1_39:
	and.b32  	%r432, %r3, 1;
	setp.eq.b32 	%p51, %r432, 1;
	not.pred 	%p52, %p51;
	@%p52 bra 	$L__BB1_42;
	ld.param.u32 	%r1070, [_Z7Conv_2DP7ComplexS0_PiS1_iiiii_param_6];
	setp.le.s32 	%p53, %r6, %r1070;
	add.s32 	%r433, %r1079, %r5;
	shl.b32 	%r434, %r433, 3;
	mov.u32 	%r435, _ZZ7Conv_2DP7ComplexS0_PiS1_iiiiiE2t1;
	add.s32 	%r23, %r435, %r434;
	add.s32 	%r436, %r7, %r1079;
	mul.wide.s32 	%rd70, %r436, 8;
	add.s64 	%rd71, %rd1, %rd70;
	ld.global.f32 	%f116, [%rd71];
	ld.global.f32 	%f117, [%rd71+4];
	st.shared.f32 	[%r23], %f116;
	st.shared.f32 	[%r23+4], %f117;
	add.s32 	%r437, %r1079, %r1;
	setp.le.s32 	%p54, %r437, %r386;
	and.pred  	%p55, %p53, %p54;
	@%p55 bra 	$L__BB1_42;
	mov.b32 	%r438, 0;
	st.shared.u32 	[%r23+4], %r438;
	st.shared.u32 	[%r23], %r438;
$L__BB1_42:
	add.s32 	%r1076, %r1076, %r383;
	setp.lt.s32 	%p56, %r1076, %r3;
	@%p56 bra 	$L__BB1_2;
$L__BB1_43:
	bar.sync 	0;
	mul.lo.s32 	%r25, %r383, %r1177;
	mov.f64 	%fd5, 0dBFF0000000000000;
	{
	.reg .b32 %temp; 
	mov.b64 	{%temp, %r26}, %fd5;
	}
	mov.f64 	%fd6, 0d3FF0000000000000;
	{
	.reg .b32 %temp; 
	mov.b64 	{%temp, %r439}, %fd6;
	}
	setp.gt.s32 	%p57, %r439, 1071801957;
	@%p57 bra 	$L__BB1_47;
	setp.gt.s32 	%p61, %r26, -1;
	@%p61 bra 	$L__BB1_46;
	mov.f64 	%fd38, 0d3C91A62633145C07;
	mov.f64 	%fd39, 0d3FF6EF46DDDAC26E;
	add.rn.f64 	%fd40, %fd39, %fd38;
	mov.f64 	%fd41, 0d3FF921FB54442D18;
	add.rn.f64 	%fd58, %fd41, %fd40;
	bra.uni 	$L__BB1_48;
$L__BB1_46:
	mov.f64 	%fd33, 0dBC91A62633145C07;
	mov.f64 	%fd34, 0d3FF6EF46DDDAC26E;
	add.rn.f64 	%fd35, %fd34, %fd33;
	neg.f64 	%fd36, %fd35;
	mov.f64 	%fd37, 0d3FF921FB54442D18;
	add.rn.f64 	%fd58, %fd37, %fd36;
	bra.uni 	$L__BB1_48;
$L__BB1_47:
	mov.f64 	%fd7, 0d0000000000000000;
	{
	.reg .b32 %temp; 
	mov.b64 	{%r440, %temp}, %fd7;
	}
	{
	.reg .b32 %temp; 
	mov.b64 	{%temp, %r441}, %fd7;
	}
	add.s32 	%r442, %r441, -1048576;
	mov.b64 	%fd8, {%r440, %r442};
	rsqrt.approx.ftz.f64 	%fd9, %fd8;
	{
	.reg .b32 %temp; 
	mov.b64 	{%r443, %temp}, %fd9;
	}
	{
	.reg .b32 %temp; 
	mov.b64 	{%temp, %r444}, %fd9;
	}
	add.s32 	%r445, %r444, -1048576;
	mov.b64 	%fd10, {%r443, %r445};
	mul.f64 	%fd11, %fd8, %fd9;
	neg.f64 	%fd12, %fd11;
	fma.rn.f64 	%fd13, %fd11, %fd12, %fd8;
	fma.rn.f64 	%fd14, %fd13, %fd10, %fd11;
	neg.f64 	%fd15, %fd14;
	fma.rn.f64 	%fd16, %fd9, %fd15, 0d3FF0000000000000;
	fma.rn.f64 	%fd17, %fd16, %fd10, %fd10;
	fma.rn.f64 	%fd18, %fd14, %fd15, %fd8;
	fma.rn.f64 	%fd19, %fd18, %fd17, %fd14;
	{
	.reg .b32 %temp; 
	mov.b64 	{%r446, %temp}, %fd19;
	}
	{
	.reg .b32 %temp; 
	mov.b64 	{%temp, %r447}, %fd19;
	}
	add.s32 	%r448, %r447, 1048576;
	mov.b64 	%fd20, {%r446, %r448};
	setp.lt.s32 	%p58, %r441, 1;
	mov.f64 	%fd21, 0d3FF0000000000000;
	mul.rn.f64 	%fd22, %fd21, %fd7;
	fma.rn.f64 	%fd23, %fd20, 0d0000000000000000, %fd20;
	selp.f64 	%fd24, %fd22, %fd23, %p58;
	setp.lt.s32 	%p59, %r441, 0;
	mov.f64 	%fd25, 0d7FF0000000000000;
	mul.rn.f64 	%fd26, %fd24, %fd25;
	selp.f64 	%fd27, %fd26, %fd24, %p59;
	setp.lt.s32 	%p60, %r26, 0;
	mov.f64 	%fd28, 0dBCA1A62633145C07;
	add.rn.f64 	%fd29, %fd27, %fd28;
	neg.f64 	%fd30, %fd29;
	mov.f64 	%fd31, 0d400921FB54442D18;
	add.rn.f64 	%fd32, %fd31, %fd30;
	selp.f64 	%fd58, %fd32, %fd27, %p60;
$L__BB1_48:
	shl.b32 	%r449, %r25, 3;
	mov.u32 	%r450, _ZZ7Conv_2DP7ComplexS0_PiS1_iiiiiE2t1;
	add.s32 	%r27, %r450, %r449;
	cvt.rn.f32.f64 	%f1, %fd58;
	setp.lt.s32 	%p62, %r383, 1;
	@%p62 bra 	$L__BB1_89;
	add.s32 	%r452, %r383, -1;
	and.b32  	%r28, %r383, 7;
	setp.lt.u32 	%p63, %r452, 7;
	mov.b32 	%r1081, 0;
	@%p63 bra 	$L__BB1_68;
	and.b32  	%r1081, %r383, 2147483640;
	mov.b32 	%r1084, 0;
$L__BB1_51:
	.pragma "nounroll";
	mul.wide.u32 	%rd72, %r1084, 4;
	add.s64 	%rd16, %rd2, %rd72;
	ld.global.u32 	%r46, [%rd16];
	setp.ge.s32 	%p64, %r1084, %r46;
	shl.b32 	%r454, %r1084, 3;
	add.s32 	%r47, %r27, %r454;
	@%p64 bra 	$L__BB1_53;
	shl.b32 	%r455, %r46, 3;
	add.s32 	%r456, %r27, %r455;
	ld.shared.f32 	%f118, [%r47];
	ld.shared.f32 	%f119, [%r47+4];
	ld.shared.f32 	%f120, [%r456];
	ld.shared.f32 	%f121, [%r456+4];
	st.shared.f32 	[%r47], %f120;
	st.shared.f32 	[%r47+4], %f121;
	st.shared.f32 	[%r456], %f118;
	st.shared.f32 	[%r456+4], %f119;
$L__BB1_53:
	add.s32 	%r457, %r1084, 1;
	ld.global.u32 	%r48, [%rd16+4];
	setp.ge.s32 	%p65, %r457, %r48;
	@%p65 bra 	$L__BB1_55;
	shl.b32 	%r458, %r48, 3;
	add.s32 	%r459, %r27, %r458;
	ld.shared.f32 	%f122, [%r47+8];
	ld.shared.f32 	%f123, [%r47+12];
	ld.shared.f32 	%f124, [%r459];
	ld.shared.f32 	%f125, [%r459+4];
	st.shared.f32 	[%r47+8], %f124;
	st.shared.f32 	[%r47+12], %f125;
	st.shared.f32 	[%r459], %f122;
	st.shared.f32 	[%r459+4], %f123;
$L__BB1_55:
	add.s32 	%r460, %r1084, 2;
	ld.global.u32 	%r49, [%rd16+8];
	setp.ge.s32 	%p66, %r460, %r49;
	@%p66 bra 	$L__BB1_57;
	shl.b32 	%r461, %r49, 3;
	add.s32 	%r462, %r27, %r461;
	ld.shared.f32 	%f126, [%r47+16];
	ld.shared.f32 	%f127, [%r47+20];
	ld.shared.f32 	%f128, [%r462];
	ld.shared.f32 	%f129, [%r462+4];
	st.shared.f32 	[%r47+16], %f128;
	st.shared.f32 	[%r47+20], %f129;
	st.shared.f32 	[%r462], %f126;
	st.shared.f32 	[%r462+4], %f127;
$L__BB1_57:
	add.s32 	%r463, %r1084, 3;
	ld.global.u32 	%r50, [%rd16+12];
	setp.ge.s32 	%p67, %r463, %r50;
	@%p67 bra 	$L__BB1_59;
	shl.b32 	%r464, %r50, 3;
	add.s32 	%r465, %r27, %r464;
	ld.shared.f32 	%f130, [%r47+24];
	ld.shared.f32 	%f131, [%r47+28];
	ld.shared.f32 	%f132, [%r465];
	ld.shared.f32 	%f133, [%r465+4];
	st.shared.f32 	[%r47+24], %f132;
	st.shared.f32 	[%r47+28], %f133;
	st.shared.f32 	[%r465], %f130;
	st.shared.f32 	[%r465+4], %f131;
$L__BB1_59:
	add.s32 	%r466, %r1084, 4;
	ld.global.u32 	%r51, [%rd16+16];
	setp.ge.s32 	%p68, %r466, %r51;
	@%p68 bra 	$L__BB1_61;
	shl.b32 	%r467, %r51, 3;
	add.s32 	%r468, %r27, %r467;
	ld.shared.f32 	%f134, [%r47+32];
	ld.shared.f32 	%f135, [%r47+36];
	ld.shared.f32 	%f136, [%r468];
	ld.shared.f32 	%f137, [%r468+4];
	st.shared.f32 	[%r47+32], %f136;
	st.shared.f32 	[%r47+36], %f137;
	st.shared.f32 	[%r468], %f134;
	st.shared.f32 	[%r468+4], %f135;
$L__BB1_61:
	add.s32 	%r469, %r1084, 5;
	ld.global.u32 	%r52, [%rd16+20];
	setp.ge.s32 	%p69, %r469, %r52;
	@%p69 bra 	$L__BB1_63;
	shl.b32 	%r470, %r52, 3;
	add.s32 	%r471, %r27, %r470;
	ld.shared.f32 	%f138, [%r47+40];
	ld.shared.f32 	%f139, [%r47+44];
	ld.shared.f32 	%f140, [%r471];
	ld.shared.f32 	%f141, [%r471+4];
	st.shared.f32 	[%r47+40], %f140;
	st.shared.f32 	[%r47+44], %f141;
	st.shared.f32 	[%r471], %f138;
	st.shared.f32 	[%r471+4], %f139;
$L__BB1_63:
	add.s32 	%r472, %r1084, 6;
	ld.global.u32 	%r53, [%rd16+24];
	setp.ge.s32 	%p70, %r472, %r53;
	@%p70 bra 	$L__BB1_65;
	shl.b32 	%r473, %r53, 3;
	add.s32 	%r474, %r27, %r473;
	ld.shared.f32 	%f142, [%r47+48];
	ld.shared.f32 	%f143, [%r47+52];
	ld.shared.f32 	%f144, [%r474];
	ld.shared.f32 	%f145, [%r474+4];
	st.shared.f32 	[%r47+48], %f144;
	st.shared.f32 	[%r47+52], %f145;
	st.shared.f32 	[%r474], %f142;
	st.shared.f32 	[%r474+4], %f143;
$L__BB1_65:
	add.s32 	%r475, %r1084, 7;
	ld.global.u32 	%r54, [%rd16+28];
	setp.ge.s32 	%p71, %r475, %r54;
	@%p71 bra 	$L__BB1_67;
	shl.b32 	%r476, %r54, 3;
	add.s32 	%r477, %r27, %r476;
	ld.shared.f32 	%f146, [%r47+56];
	ld.shared.f32 	%f147, [%r47+60];
	ld.shared.f32 	%f148, [%r477];
	ld.shared.f32 	%f149, [%r477+4];
	st.shared.f32 	[%r47+56], %f148;
	st.shared.f32 	[%r47+60], %f149;
	st.shared.f32 	[%r477], %f146;
	st.shared.f32 	[%r477+4], %f147;
$L__BB1_67:
	add.s32 	%r1084, %r1084, 8;
	setp.eq.s32 	%p72, %r1084, %r1081;
	@%p72 bra 	$L__BB1_68;
	bra.uni 	$L__BB1_51;
$L__BB1_68:
	setp.eq.s32 	%p73, %r28, 0;
	@%p73 bra 	$L__BB1_89;
	and.b32  	%r31, %r383, 3;
	setp.lt.u32 	%p74, %r28, 4;
	@%p74 bra 	$L__BB1_79;
	mul.wide.u32 	%rd73, %r1081, 4;
	add.s64 	%rd14, %rd2, %rd73;
	ld.global.u32 	%r32, [%rd14];
	setp.ge.s32 	%p75, %r1081, %r32;
	shl.b32 	%r478, %r1081, 3;
	add.s32 	%r33, %r27, %r478;
	@%p75 bra 	$L__BB1_72;
	shl.b32 	%r479, %r32, 3;
	add.s32 	%r480, %r27, %r479;
	ld.shared.f32 	%f150, [%r33];
	ld.shared.f32 	%f151, [%r33+4];
	ld.shared.f32 	%f152, [%r480];
	ld.shared.f32 	%f153, [%r480+4];
	st.shared.f32 	[%r33], %f152;
	st.shared.f32 	[%r33+4], %f153;
	st.shared.f32 	[%r480], %f150;
	st.shared.f32 	[%r480+4], %f151;
$L__BB1_72:
	add.s32 	%r481, %r1081, 1;
	ld.global.u32 	%r34, [%rd14+4];
	setp.ge.s32 	%p76, %r481, %r34;
	@%p76 bra 	$L__BB1_74;
	shl.b32 	%r482, %r34, 3;
	add.s32 	%r483, %r27, %r482;
	ld.shared.f32 	%f154, [%r33+8];
	ld.shared.f32 	%f155, [%r33+12];
	ld.shared.f32 	%f156, [%r483];
	ld.shared.f32 	%f157, [%r483+4];
	st.shared.f32 	[%r33+8], %f156;
	st.shared.f32 	[%r33+12], %f157;
	st.shared.f32 	[%r483], %f154;
	st.shared.f32 	[%r483+4], %f155;
$L__BB1_74:
	add.s32 	%r484, %r1081, 2;
	ld.global.u32 	%r35, [%rd14+8];
	setp.ge.s32 	%p77, %r484, %r35;
	@%p77 bra 	$L__BB1_76;
	shl.b32 	%r485, %r35, 3;
	add.s32 	%r486, %r27, %r485;
	ld.shared.f32 	%f158, [%r33+16];
	ld.shared.f32 	%f159, [%r33+20];
	ld.shared.f32 	%f160, [%r486];
	ld.shared.f32 	%f161, [%r486+4];
	st.shared.f32 	[%r33+16], %f160;
	st.shared.f32 	[%r33+20], %f161;
	st.shared.f32 	[%r486], %f158;
	st.shared.f32 	[%r486+4], %f159;
$L__BB1_76:
	add.s32 	%r487, %r1081, 3;
	ld.global.u32 	%r36, [%rd14+12];
	setp.ge.s32 	%p78, %r487, %r36;
	@%p78 bra 	$L__BB1_78;
	shl.b32 	%r488, %r36, 3;
	add.s32 	%r489, %r27, %r488;
	ld.shared.f32 	%f162, [%r33+24];
	ld.shared.f32 	%f163, [%r33+28];
	ld.shared.f32 	%f164, [%r489];
	ld.shared.f32 	%f165, [%r489+4];
	st.shared.f32 	[%r33+24], %f164;
	st.shared.f32 	[%r33+28], %f165;
	st.shared.f32 	[%r489], %f162;
	st.shared.f32 	[%r489+4], %f163;
$L__BB1_78:
	add.s32 	%r1081, %r1081, 4;
$L__BB1_79:
	setp.eq.s32 	%p79, %r31, 0;
	@%p79 bra 	$L__BB1_89;
	setp.eq.s32 	%p80, %r31, 1;
	@%p80 bra 	$L__BB1_86;
	mul.wide.u32 	%rd74, %r1081, 4;
	add.s64 	%rd15, %rd2, %rd74;
	ld.global.u32 	%r39, [%rd15];
	setp.ge.s32 	%p81, %r1081, %r39;
	shl.b32 	%r490, %r1081, 3;
	add.s32 	%r40, %r27, %r490;
	@%p81 bra 	$L__BB1_83;
	shl.b32 	%r491, %r39, 3;
	add.s32 	%r492, %r27, %r491;
	ld.shared.f32 	%f166, [%r40];
	ld.shared.f32 	%f167, [%r40+4];
	ld.shared.f32 	%f168, [%r492];
	ld.shared.f32 	%f169, [%r492+4];
	st.shared.f32 	[%r40], %f168;
	st.shared.f32 	[%r40+4], %f169;
	st.shared.f32 	[%r492], %f166;
	st.shared.f32 	[%r492+4], %f167;
$L__BB1_83:
	add.s32 	%r493, %r1081, 1;
	ld.global.u32 	%r41, [%rd15+4];
	setp.ge.s32 	%p82, %r493, %r41;
	@%p82 bra 	$L__BB1_85;
	shl.b32 	%r494, %r41, 3;
	add.s32 	%r495, %r27, %r494;
	ld.shared.f32 	%f170, [%r40+8];
	ld.shared.f32 	%f171, [%r40+12];
	ld.shared.f32 	%f172, [%r495];
	ld.shared.f32 	%f173, [%r495+4];
	st.shared.f32 	[%r40+8], %f172;
	st.shared.f32 	[%r40+12], %f173;
	st.shared.f32 	[%r495], %f170;
	st.shared.f32 	[%r495+4], %f171;
$L__BB1_85:
	add.s32 	%r1081, %r1081, 2;
$L__BB1_86:
	and.b32  	%r496, %r383, 1;
	setp.eq.b32 	%p83, %r496, 1;
	not.pred 	%p84, %p83;
	@%p84 bra 	$L__BB1_89;
	mul.wide.u32 	%rd75, %r1081, 4;
	add.s64 	%rd76, %rd2, %rd75;
	ld.global.u32 	%r44, [%rd76];
	setp.ge.s32 	%p85, %r1081, %r44;
	@%p85 bra 	$L__BB1_89;
	shl.b32 	%r497, %r1081, 3;
	add.s32 	%r498, %r27, %r497;
	shl.b32 	%r499, %r44, 3;
	add.s32 	%r500, %r27, %r499;
	ld.shared.f32 	%f174, [%r498];
	ld.shared.f32 	%f175, [%r498+4];
	ld.shared.f32 	%f176, [%r500];
	ld.shared.f32 	%f177, [%r500+4];
	st.shared.f32 	[%r498], %f176;
	st.shared.f32 	[%r498+4], %f177;
	st.shared.f32 	[%r500], %f174;
	st.shared.f32 	[%r500+4], %f175;
$L__BB1_89:
	setp.lt.s32 	%p86, %r383, 2;
	@%p86 bra 	$L__BB1_119;
	mov.b32 	%r1085, 1;
	mov.u64 	%rd90, __cudart_i2opi_f;
	bra.uni 	$L__BB1_92;
$L__BB1_91:
	setp.ge.s32 	%p111, %r1085, %r383;
	@%p111 bra 	$L__BB1_119;
$L__BB1_92:
	mov.u32 	%r56, %r1085;
	cvt.rn.f32.s32 	%f178, %r56;
	div.rn.f32 	%f2, %f1, %f178;
	mul.f32 	%f179, %f2, 0f3F22F983;
	cvt.rni.s32.f32 	%r1093, %f179;
	cvt.rn.f32.s32 	%f180, %r1093;
	fma.rn.f32 	%f181, %f180, 0fBFC90FDA, %f2;
	fma.rn.f32 	%f182, %f180, 0fB3A22168, %f181;
	fma.rn.f32 	%f1325, %f180, 0fA7C234C5, %f182;
	abs.f32 	%f4, %f2;
	setp.ltu.f32 	%p87, %f4, 0f47CE4780;
	mov.u32 	%r1089, %r1093;
	mov.f32 	%f1324, %f1325;
	@%p87 bra 	$L__BB1_100;
	setp.neu.f32 	%p88, %f4, 0f7F800000;
	@%p88 bra 	$L__BB1_95;
	mov.f32 	%f185, 0f00000000;
	mul.rn.f32 	%f1324, %f2, %f185;
	mov.b32 	%r1089, 0;
	bra.uni 	$L__BB1_100;
$L__BB1_95:
	mov.b32 	%r58, %f2;
	shl.b32 	%r503, %r58, 8;
	or.b32  	%r59, %r503, -2147483648;
	mov.b64 	%rd195, 0;
	mov.b32 	%r1086, 0;
$L__BB1_96:
	.pragma "nounroll";
	mul.wide.u32 	%rd78, %r1086, 4;
	mov.u64 	%rd79, __cudart_i2opi_f;
	add.s64 	%rd80, %rd79, %rd78;
	ld.global.nc.u32 	%r504, [%rd80];
	mad.wide.u32 	%rd81, %r504, %r59, %rd195;
	shr.u64 	%rd195, %rd81, 32;
	add.s64 	%rd82, %rd10, %rd78;
	st.local.u32 	[%rd82], %rd81;
	add.s32 	%r1086, %r1086, 1;
	setp.ne.s32 	%p89, %r1086, 6;
	@%p89 bra 	$L__BB1_96;
	shr.u32 	%r505, %r58, 23;
	st.local.u32 	[%rd10+24], %rd195;
	and.b32  	%r62, %r505, 31;
	and.b32  	%r506, %r505, 224;
	add.s32 	%r507, %r506, -128;
	shr.u32 	%r508, %r507, 5;
	mul.wide.u32 	%rd83, %r508, 4;
	sub.s64 	%rd19, %rd10, %rd83;
	ld.local.u32 	%r1087, [%rd19+24];
	ld.local.u32 	%r1088, [%rd19+20];
	setp.eq.s32 	%p90, %r62, 0;
	@%p90 bra 	$L__BB1_99;
	shf.l.wrap.b32 	%r1087, %r1088, %r1087, %r62;
	ld.local.u32 	%r509, [%rd19+16];
	shf.l.wrap.b32 	%r1088, %r509, %r1088, %r62;
$L__BB1_99:
	shr.u32 	%r510, %r1087, 30;
	shf.l.wrap.b32 	%r511, %r1088, %r1087, 2;
	shl.b32 	%r512, %r1088, 2;
	shr.u32 	%r513, %r511, 31;
	add.s32 	%r514, %r513, %r510;
	neg.s32 	%r515, %r514;
	setp.lt.s32 	%p91, %r58, 0;
	selp.b32 	%r1089, %r515, %r514, %p91;
	xor.b32  	%r516, %r511, %r58;
	shr.s32 	%r517, %r511, 31;
	xor.b32  	%r518, %r517, %r511;
	xor.b32  	%r519, %r517, %r512;
	cvt.u64.u32 	%rd84, %r518;
	shl.b64 	%rd85, %rd84, 32;
	cvt.u64.u32 	%rd86, %r519;
	or.b64  	%rd87, %rd85, %rd86;
	cvt.rn.f64.s64 	%fd42, %rd87;
	mul.f64 	%fd43, %fd42, 0d3BF921FB54442D19;
	cvt.rn.f32.f64 	%f183, %fd43;
	neg.f32 	%f184, %f183;
	setp.lt.s32 	%p92, %r516, 0;
	selp.f32 	%f1324, %f184, %f183, %p92;
$L__BB1_100:
	add.s32 	%r521, %r1089, 1;
	mul.rn.f32 	%f186, %f1324, %f1324;
	and.b32  	%r522, %r1089, 1;
	setp.eq.b32 	%p94, %r522, 1;
	selp.f32 	%f187, %f1324, 0f3F800000, %p94;
	fma.rn.f32 	%f188, %f186, %f187, 0f00000000;
	fma.rn.f32 	%f189, %f186, 0f37CBAC00, 0fBAB607ED;
	selp.f32 	%f190, 0fB94D4153, %f189, %p94;
	selp.f32 	%f191, 0f3C0885E4, 0f3D2AAABB, %p94;
	fma.rn.f32 	%f192, %f190, %f186, %f191;
	selp.f32 	%f193, 0fBE2AAAA8, 0fBEFFFFFF, %p94;
	fma.rn.f32 	%f194, %f192, %f186, %f193;
	fma.rn.f32 	%f195, %f194, %f188, %f187;
	and.b32  	%r523, %r521, 2;
	setp.eq.s32 	%p95, %r523, 0;
	mov.f32 	%f196, 0f00000000;
	sub.f32 	%f197, %f196, %f195;
	selp.f32 	%f8, %f195, %f197, %p95;
	@%p87 bra 	$L__BB1_108;
	setp.neu.f32 	%p96, %f4, 0f7F800000;
	@%p96 bra 	$L__BB1_103;
	mov.f32 	%f200, 0f00000000;
	mul.rn.f32 	%f1325, %f2, %f200;
	mov.b32 	%r1093, 0;
	bra.uni 	$L__BB1_108;
$L__BB1_103:
	mov.b32 	%r71, %f2;
	shl.b32 	%r525, %r71, 8;
	or.b32  	%r72, %r525, -2147483648;
	mov.b64 	%rd196, 0;
	mov.b32 	%r1090, 0;
$L__BB1_104:
	.pragma "nounroll";
	mul.wide.u32 	%rd89, %r1090, 4;
	add.s64 	%rd91, %rd90, %rd89;
	ld.global.nc.u32 	%r526, [%rd91];
	mad.wide.u32 	%rd92, %r526, %r72, %rd196;
	shr.u64 	%rd196, %rd92, 32;
	add.s64 	%rd93, %rd9, %rd89;
	st.local.u32 	[%rd93], %rd92;
	add.s32 	%r1090, %r1090, 1;
	setp.ne.s32 	%p97, %r1090, 6;
	@%p97 bra 	$L__BB1_104;
	shr.u32 	%r527, %r71, 23;
	st.local.u32 	[%rd9+24], %rd196;
	and.b32  	%r75, %r527, 31;
	and.b32  	%r528, %r527, 224;
	add.s32 	%r529, %r528, -128;
	shr.u32 	%r530, %r529, 5;
	mul.wide.u32 	%rd94, %r530, 4;
	sub.s64 	%rd22, %rd9, %rd94;
	ld.local.u32 	%r1091, [%rd22+24];
	ld.local.u32 	%r1092, [%rd22+20];
	setp.eq.s32 	%p98, %r75, 0;
	@%p98 bra 	$L__BB1_107;
	shf.l.wrap.b32 	%r1091, %r1092, %r1091, %r75;
	ld.local.u32 	%r531, [%rd22+16];
	shf.l.wrap.b32 	%r1092, %r531, %r1092, %r75;
$L__BB1_107:
	shr.u32 	%r532, %r1091, 30;
	shf.l.wrap.b32 	%r533, %r1092, %r1091, 2;
	shl.b32 	%r534, %r1092, 2;
	shr.u32 	%r535, %r533, 31;
	add.s32 	%r536, %r535, %r532;
	neg.s32 	%r537, %r536;
	setp.lt.s32 	%p99, %r71, 0;
	selp.b32 	%r1093, %r537, %r536, %p99;
	xor.b32  	%r538, %r533, %r71;
	shr.s32 	%r539, %r533, 31;
	xor.b32  	%r540, %r539, %r533;
	xor.b32  	%r541, %r539, %r534;
	cvt.u64.u32 	%rd95, %r540;
	shl.b64 	%rd96, %rd95, 32;
	cvt.u64.u32 	%rd97, %r541;
	or.b64  	%rd98, %rd96, %rd97;
	cvt.rn.f64.s64 	%fd44, %rd98;
	mul.f64 	%fd45, %fd44, 0d3BF921FB54442D19;
	cvt.rn.f32.f64 	%f198, %fd45;
	neg.f32 	%f199, %f198;
	setp.lt.s32 	%p100, %r538, 0;
	selp.f32 	%f1325, %f199, %f198, %p100;
$L__BB1_108:
	mul.rn.f32 	%f201, %f1325, %f1325;
	and.b32  	%r543, %r1093, 1;
	setp.eq.b32 	%p101, %r543, 1;
	selp.f32 	%f202, 0f3F800000, %f1325, %p101;
	fma.rn.f32 	%f203, %f201, %f202, 0f00000000;
	fma.rn.f32 	%f204, %f201, 0f37CBAC00, 0fBAB607ED;
	selp.f32 	%f205, %f204, 0fB94D4153, %p101;
	selp.f32 	%f206, 0f3D2AAABB, 0f3C0885E4, %p101;
	fma.rn.f32 	%f207, %f205, %f201, %f206;
	selp.f32 	%f208, 0fBEFFFFFF, 0fBE2AAAA8, %p101;
	fma.rn.f32 	%f209, %f207, %f201, %f208;
	fma.rn.f32 	%f210, %f209, %f203, %f202;
	and.b32  	%r544, %r1093, 2;
	setp.eq.s32 	%p102, %r544, 0;
	mov.f32 	%f211, 0f00000000;
	sub.f32 	%f212, %f211, %f210;
	selp.f32 	%f12, %f210, %f212, %p102;
	shl.b32 	%r1085, %r56, 1;
	setp.lt.s32 	%p103, %r56, 1;
	@%p103 bra 	$L__BB1_91;
	mov.b32 	%r1094, 0;
$L__BB1_110:
	setp.lt.u32 	%p104, %r56, 4;
	mov.f32 	%f1329, 0f00000000;
	mov.f32 	%f1328, 0f3F800000;
	mov.b32 	%r1097, 0;
	@%p104 bra 	$L__BB1_113;
	mov.f32 	%f1329, 0f00000000;
	mov.f32 	%f1328, 0f3F800000;
	mov.b32 	%r1095, 0;
$L__BB1_112:
	.pragma "nounroll";
	add.s32 	%r548, %r1095, %r1094;
	shl.b32 	%r549, %r548, 3;
	add.s32 	%r550, %r27, %r549;
	ld.shared.f32 	%f217, [%r550];
	ld.shared.f32 	%f218, [%r550+4];
	shl.b32 	%r551, %r56, 3;
	add.s32 	%r552, %r550, %r551;
	ld.shared.f32 	%f219, [%r552];
	mul.f32 	%f220, %f1328, %f219;
	ld.shared.f32 	%f221, [%r552+4];
	mul.f32 	%f222, %f1329, %f221;
	sub.f32 	%f223, %f220, %f222;
	mul.f32 	%f224, %f1328, %f221;
	fma.rn.f32 	%f225, %f1329, %f219, %f224;
	add.f32 	%f226, %f217, %f223;
	add.f32 	%f227, %f218, %f225;
	st.shared.f32 	[%r550], %f226;
	st.shared.f32 	[%r550+4], %f227;
	sub.f32 	%f228, %f217, %f223;
	sub.f32 	%f229, %f218, %f225;
	st.shared.f32 	[%r552], %f228;
	st.shared.f32 	[%r552+4], %f229;
	mul.f32 	%f230, %f8, %f1328;
	mul.f32 	%f231, %f12, %f1329;
	sub.f32 	%f232, %f230, %f231;
	mul.f32 	%f233, %f12, %f1328;
	fma.rn.f32 	%f234, %f8, %f1329, %f233;
	ld.shared.f32 	%f235, [%r550+8];
	ld.shared.f32 	%f236, [%r550+12];
	ld.shared.f32 	%f237, [%r552+8];
	mul.f32 	%f238, %f232, %f237;
	ld.shared.f32 	%f239, [%r552+12];
	mul.f32 	%f240, %f234, %f239;
	sub.f32 	%f241, %f238, %f240;
	mul.f32 	%f242, %f232, %f239;
	fma.rn.f32 	%f243, %f234, %f237, %f242;
	add.f32 	%f244, %f235, %f241;
	add.f32 	%f245, %f236, %f243;
	st.shared.f32 	[%r550+8], %f244;
	st.shared.f32 	[%r550+12], %f245;
	sub.f32 	%f246, %f235, %f241;
	sub.f32 	%f247, %f236, %f243;
	st.shared.f32 	[%r552+8], %f246;
	st.shared.f32 	[%r552+12], %f247;
	mul.f32 	%f248, %f8, %f232;
	mul.f32 	%f249, %f12, %f234;
	sub.f32 	%f250, %f248, %f249;
	mul.f32 	%f251, %f12, %f232;
	fma.rn.f32 	%f252, %f8, %f234, %f251;
	ld.shared.f32 	%f253, [%r550+16];
	ld.shared.f32 	%f254, [%r550+20];
	ld.shared.f32 	%f255, [%r552+16];
	mul.f32 	%f256, %f250, %f255;
	ld.shared.f32 	%f257, [%r552+20];
	mul.f32 	%f258, %f252, %f257;
	sub.f32 	%f259, %f256, %f258;
	mul.f32 	%f260, %f250, %f257;
	fma.rn.f32 	%f261, %f252, %f255, %f260;
	add.f32 	%f262, %f253, %f259;
	add.f32 	%f263, %f254, %f261;
	st.shared.f32 	[%r550+16], %f262;
	st.shared.f32 	[%r550+20], %f263;
	sub.f32 	%f264, %f253, %f259;
	sub.f32 	%f265, %f254, %f261;
	st.shared.f32 	[%r552+16], %f264;
	st.shared.f32 	[%r552+20], %f265;
	mul.f32 	%f266, %f8, %f250;
	mul.f32 	%f267, %f12, %f252;
	sub.f32 	%f268, %f266, %f267;
	mul.f32 	%f269, %f12, %f250;
	fma.rn.f32 	%f270, %f8, %f252, %f269;
	ld.shared.f32 	%f271, [%r550+24];
	ld.shared.f32 	%f272, [%r550+28];
	ld.shared.f32 	%f273, [%r552+24];
	mul.f32 	%f274, %f268, %f273;
	ld.shared.f32 	%f275, [%r552+28];
	mul.f32 	%f276, %f270, %f275;
	sub.f32 	%f277, %f274, %f276;
	mul.f32 	%f278, %f268, %f275;
	fma.rn.f32 	%f279, %f270, %f273, %f278;
	add.f32 	%f280, %f271, %f277;
	add.f32 	%f281, %f272, %f279;
	st.shared.f32 	[%r550+24], %f280;
	st.shared.f32 	[%r550+28], %f281;
	sub.f32 	%f282, %f271, %f277;
	sub.f32 	%f283, %f272, %f279;
	st.shared.f32 	[%r552+24], %f282;
	st.shared.f32 	[%r552+28], %f283;
	add.s32 	%r1095, %r1095, 4;
	mul.f32 	%f284, %f8, %f268;
	mul.f32 	%f285, %f12, %f270;
	sub.f32 	%f1328, %f284, %f285;
	mul.f32 	%f286, %f12, %f268;
	fma.rn.f32 	%f1329, %f8, %f270, %f286;
	and.b32  	%r1097, %r56, 2147483644;
	setp.ne.s32 	%p105, %r1095, %r1097;
	@%p105 bra 	$L__BB1_112;
$L__BB1_113:
	and.b32  	%r553, %r56, 3;
	setp.eq.s32 	%p106, %r553, 0;
	@%p106 bra 	$L__BB1_118;
	setp.eq.s32 	%p107, %r553, 1;
	@%p107 bra 	$L__BB1_116;
	add.s32 	%r554, %r1097, %r1094;
	shl.b32 	%r555, %r554, 3;
	add.s32 	%r556, %r27, %r555;
	ld.shared.f32 	%f287, [%r556];
	ld.shared.f32 	%f288, [%r556+4];
	shl.b32 	%r557, %r56, 3;
	add.s32 	%r558, %r556, %r557;
	ld.shared.f32 	%f289, [%r558];
	mul.f32 	%f290, %f1328, %f289;
	ld.shared.f32 	%f291, [%r558+4];
	mul.f32 	%f292, %f1329, %f291;
	sub.f32 	%f293, %f290, %f292;
	mul.f32 	%f294, %f1328, %f291;
	fma.rn.f32 	%f295, %f1329, %f289, %f294;
	add.f32 	%f296, %f287, %f293;
	add.f32 	%f297, %f288, %f295;
	st.shared.f32 	[%r556], %f296;
	st.shared.f32 	[%r556+4], %f297;
	sub.f32 	%f298, %f287, %f293;
	sub.f32 	%f299, %f288, %f295;
	st.shared.f32 	[%r558], %f298;
	st.shared.f32 	[%r558+4], %f299;
	mul.f32 	%f300, %f8, %f1328;
	mul.f32 	%f301, %f12, %f1329;
	sub.f32 	%f302, %f300, %f301;
	mul.f32 	%f303, %f12, %f1328;
	fma.rn.f32 	%f304, %f8, %f1329, %f303;
	ld.shared.f32 	%f305, [%r556+8];
	ld.shared.f32 	%f306, [%r556+12];
	ld.shared.f32 	%f307, [%r558+8];
	mul.f32 	%f308, %f302, %f307;
	ld.shared.f32 	%f309, [%r558+12];
	mul.f32 	%f310, %f304, %f309;
	sub.f32 	%f311, %f308, %f310;
	mul.f32 	%f312, %f302, %f309;
	fma.rn.f32 	%f313, %f304, %f307, %f312;
	add.f32 	%f314, %f305, %f311;
	add.f32 	%f315, %f306, %f313;
	st.shared.f32 	[%r556+8], %f314;
	st.shared.f32 	[%r556+12], %f315;
	sub.f32 	%f316, %f305, %f311;
	sub.f32 	%f317, %f306, %f313;
	st.shared.f32 	[%r558+8], %f316;
	st.shared.f32 	[%r558+12], %f317;
	mul.f32 	%f318, %f8, %f302;
	mul.f32 	%f319, %f12, %f304;
	sub.f32 	%f1328, %f318, %f319;
	mul.f32 	%f320, %f12, %f302;
	fma.rn.f32 	%f1329, %f8, %f304, %f320;
	add.s32 	%r1097, %r1097, 2;
$L__BB1_116:
	and.b32  	%r559, %r56, 1;
	setp.eq.b32 	%p108, %r559, 1;
	not.pred 	%p109, %p108;
	@%p109 bra 	$L__BB1_118;
	add.s32 	%r560, %r1097, %r1094;
	shl.b32 	%r561, %r560, 3;
	add.s32 	%r562, %r27, %r561;
	ld.shared.f32 	%f321, [%r562];
	ld.shared.f32 	%f322, [%r562+4];
	shl.b32 	%r563, %r56, 3;
	add.s32 	%r564, %r562, %r563;
	ld.shared.f32 	%f323, [%r564];
	mul.f32 	%f324, %f1328, %f323;
	ld.shared.f32 	%f325, [%r564+4];
	mul.f32 	%f326, %f1329, %f325;
	sub.f32 	%f327, %f324, %f326;
	mul.f32 	%f328, %f1328, %f325;
	fma.rn.f32 	%f329, %f1329, %f323, %f328;
	add.f32 	%f330, %f321, %f327;
	add.f32 	%f331, %f322, %f329;
	st.shared.f32 	[%r562], %f330;
	st.shared.f32 	[%r562+4], %f331;
	sub.f32 	%f332, %f321, %f327;
	sub.f32 	%f333, %f322, %f329;
	st.shared.f32 	[%r564], %f332;
	st.shared.f32 	[%r564+4], %f333;
$L__BB1_118:
	add.s32 	%r1094, %r1094, %r1085;
	setp.lt.s32 	%p110, %r1094, %r383;
	@%p110 bra 	$L__BB1_110;
	bra.uni 	$L__BB1_91;
$L__BB1_119:
	bar.sync 	0;
	setp.ge.s32 	%p112, %r1177, %r383;
	setp.eq.s32 	%p113, %r1177, 0;
	or.pred  	%p1, %p112, %p113;
	@%p1 bra 	$L__BB1_126;
	and.b32  	%r93, %r1177, 3;
	setp.lt.u32 	%p114, %r1177, 4;
	mov.b32 	%r1100, 0;
	@%p114 bra 	$L__BB1_123;
	and.b32  	%r1100, %r1177, 1020;
	mov.b32 	%r1098, 0;
	mov.u32 	%r571, _ZZ7Conv_2DP7ComplexS0_PiS1_iiiiiE2t1;
$L__BB1_122:
	shl.b32 	%r567, %r1098, 3;
	add.s32 	%r568, %r27, %r567;
	mad.lo.s32 	%r569, %r1098, %r383, %r1177;
	shl.b32 	%r570, %r569, 3;
	add.s32 	%r572, %r571, %r570;
	ld.shared.f32 	%f334, [%r568];
	ld.shared.f32 	%f335, [%r568+4];
	ld.shared.f32 	%f336, [%r572];
	ld.shared.f32 	%f337, [%r572+4];
	st.shared.f32 	[%r568], %f336;
	st.shared.f32 	[%r568+4], %f337;
	st.shared.f32 	[%r572], %f334;
	st.shared.f32 	[%r572+4], %f335;
	shl.b32 	%r573, %r383, 3;
	add.s32 	%r574, %r572, %r573;
	ld.shared.f32 	%f338, [%r568+8];
	ld.shared.f32 	%f339, [%r568+12];
	ld.shared.f32 	%f340, [%r574];
	ld.shared.f32 	%f341, [%r574+4];
	st.shared.f32 	[%r568+8], %f340;
	st.shared.f32 	[%r568+12], %f341;
	st.shared.f32 	[%r574], %f338;
	st.shared.f32 	[%r574+4], %f339;
	add.s32 	%r575, %r574, %r573;
	ld.shared.f32 	%f342, [%r568+16];
	ld.shared.f32 	%f343, [%r568+20];
	ld.shared.f32 	%f344, [%r575];
	ld.shared.f32 	%f345, [%r575+4];
	st.shared.f32 	[%r568+16], %f344;
	st.shared.f32 	[%r568+20], %f345;
	st.shared.f32 	[%r575], %f342;
	st.shared.f32 	[%r575+4], %f343;
	add.s32 	%r576, %r575, %r573;
	ld.shared.f32 	%f346, [%r568+24];
	ld.shared.f32 	%f347, [%r568+28];
	ld.shared.f32 	%f348, [%r576];
	ld.shared.f32 	%f349, [%r576+4];
	st.shared.f32 	[%r568+24], %f348;
	st.shared.f32 	[%r568+28], %f349;
	st.shared.f32 	[%r576], %f346;
	st.shared.f32 	[%r576+4], %f347;
	add.s32 	%r1098, %r1098, 4;
	setp.ne.s32 	%p115, %r1098, %r1100;
	@%p115 bra 	$L__BB1_122;
$L__BB1_123:
	setp.eq.s32 	%p116, %r93, 0;
	@%p116 bra 	$L__BB1_126;
	mov.b32 	%r1101, 0;
	mov.u32 	%r582, _ZZ7Conv_2DP7ComplexS0_PiS1_iiiiiE2t1;
$L__BB1_125:
	.pragma "nounroll";
	shl.b32 	%r578, %r1100, 3;
	add.s32 	%r579, %r27, %r578;
	mad.lo.s32 	%r580, %r1100, %r383, %r1177;
	shl.b32 	%r581, %r580, 3;
	add.s32 	%r583, %r582, %r581;
	ld.shared.f32 	%f350, [%r579];
	ld.shared.f32 	%f351, [%r579+4];
	ld.shared.f32 	%f352, [%r583];
	ld.shared.f32 	%f353, [%r583+4];
	st.shared.f32 	[%r579], %f352;
	st.shared.f32 	[%r579+4], %f353;
	st.shared.f32 	[%r583], %f350;
	st.shared.f32 	[%r583+4], %f351;
	add.s32 	%r1100, %r1100, 1;
	add.s32 	%r1101, %r1101, 1;
	setp.ne.s32 	%p117, %r1101, %r93;
	@%p117 bra 	$L__BB1_125;
$L__BB1_126:
	ld.param.u64 	%rd193, [_Z7Conv_2DP7ComplexS0_PiS1_iiiii_param_2];
	cvta.to.global.u64 	%rd23, %rd193;
	setp.lt.s32 	%p118, %r383, 1;
	bar.sync 	0;
	@%p118 bra 	$L__BB1_167;
	add.s32 	%r585, %r383, -1;
	and.b32  	%r102, %r383, 7;
	setp.lt.u32 	%p119, %r585, 7;
	mov.b32 	%r1102, 0;
	@%p119 bra 	$L__BB1_146;
	and.b32  	%r1102, %r383, 2147483640;
	mov.b32 	%r1105, 0;
$L__BB1_129:
	.pragma "nounroll";
	mul.wide.u32 	%rd99, %r1105, 4;
	add.s64 	%rd26, %rd23, %rd99;
	ld.global.u32 	%r120, [%rd26];
	setp.ge.s32 	%p120, %r1105, %r120;
	shl.b32 	%r587, %r1105, 3;
	add.s32 	%r121, %r27, %r587;
	@%p120 bra 	$L__BB1_131;
	shl.b32 	%r588, %r120, 3;
	add.s32 	%r589, %r27, %r588;
	ld.shared.f32 	%f354, [%r121];
	ld.shared.f32 	%f355, [%r121+4];
	ld.shared.f32 	%f356, [%r589];
	ld.shared.f32 	%f357, [%r589+4];
	st.shared.f32 	[%r121], %f356;
	st.shared.f32 	[%r121+4], %f357;
	st.shared.f32 	[%r589], %f354;
	st.shared.f32 	[%r589+4], %f355;
$L__BB1_131:
	add.s32 	%r590, %r1105, 1;
	ld.global.u32 	%r122, [%rd26+4];
	setp.ge.s32 	%p121, %r590, %r122;
	@%p121 bra 	$L__BB1_133;
	shl.b32 	%r591, %r122, 3;
	add.s32 	%r592, %r27, %r591;
	ld.shared.f32 	%f358, [%r121+8];
	ld.shared.f32 	%f359, [%r121+12];
	ld.shared.f32 	%f360, [%r592];
	ld.shared.f32 	%f361, [%r592+4];
	st.shared.f32 	[%r121+8], %f360;
	st.shared.f32 	[%r121+12], %f361;
	st.shared.f32 	[%r592], %f358;
	st.shared.f32 	[%r592+4], %f359;
$L__BB1_133:
	add.s32 	%r593, %r1105, 2;
	ld.global.u32 	%r123, [%rd26+8];
	setp.ge.s32 	%p122, %r593, %r123;
	@%p122 bra 	$L__BB1_135;
	shl.b32 	%r594, %r123, 3;
	add.s32 	%r595, %r27, %r594;
	ld.shared.f32 	%f362, [%r121+16];
	ld.shared.f32 	%f363, [%r121+20];
	ld.shared.f32 	%f364, [%r595];
	ld.shared.f32 	%f365, [%r595+4];
	st.shared.f32 	[%r121+16], %f364;
	st.shared.f32 	[%r121+20], %f365;
	st.shared.f32 	[%r595], %f362;
	st.shared.f32 	[%r595+4], %f363;
$L__BB1_135:
	add.s32 	%r596, %r1105, 3;
	ld.global.u32 	%r124, [%rd26+12];
	setp.ge.s32 	%p123, %r596, %r124;
	@%p123 bra 	$L__BB1_137;
	shl.b32 	%r597, %r124, 3;
	add.s32 	%r598, %r27, %r597;
	ld.shared.f32 	%f366, [%r121+24];
	ld.shared.f32 	%f367, [%r121+28];
	ld.shared.f32 	%f368, [%r598];
	ld.shared.f32 	%f369, [%r598+4];
	st.shared.f32 	[%r121+24], %f368;
	st.shared.f32 	[%r121+28], %f369;
	st.shared.f32 	[%r598], %f366;
	st.shared.f32 	[%r598+4], %f367;
$L__BB1_137:
	add.s32 	%r599, %r1105, 4;
	ld.global.u32 	%r125, [%rd26+16];
	setp.ge.s32 	%p124, %r599, %r125;
	@%p124 bra 	$L__BB1_139;
	shl.b32 	%r600, %r125, 3;
	add.s32 	%r601, %r27, %r600;
	ld.shared.f32 	%f370, [%r121+32];
	ld.shared.f32 	%f371, [%r121+36];
	ld.shared.f32 	%f372, [%r601];
	ld.shared.f32 	%f373, [%r601+4];
	st.shared.f32 	[%r121+32], %f372;
	st.shared.f32 	[%r121+36], %f373;
	st.shared.f32 	[%r601], %f370;
	st.shared.f32 	[%r601+4], %f371;
$L__BB1_139:
	add.s32 	%r602, %r1105, 5;
	ld.global.u32 	%r126, [%rd26+20];
	setp.ge.s32 	%p125, %r602, %r126;
	@%p125 bra 	$L__BB1_141;
	shl.b32 	%r603, %r126, 3;
	add.s32 	%r604, %r27, %r603;
	ld.shared.f32 	%f374, [%r121+40];
	ld.shared.f32 	%f375, [%r121+44];
	ld.shared.f32 	%f376, [%r604];
	ld.shared.f32 	%f377, [%r604+4];
	st.shared.f32 	[%r121+40], %f376;
	st.shared.f32 	[%r121+44], %f377;
	st.shared.f32 	[%r604], %f374;
	st.shared.f32 	[%r604+4], %f375;
$L__BB1_141:
	add.s32 	%r605, %r1105, 6;
	ld.global.u32 	%r127, [%rd26+24];
	setp.ge.s32 	%p126, %r605, %r127;
	@%p126 bra 	$L__BB1_143;
	shl.b32 	%r606, %r127, 3;
	add.s32 	%r607, %r27, %r606;
	ld.shared.f32 	%f378, [%r121+48];
	ld.shared.f32 	%f379, [%r121+52];
	ld.shared.f32 	%f380, [%r607];
	ld.shared.f32 	%f381, [%r607+4];
	st.shared.f32 	[%r121+48], %f380;
	st.shared.f32 	[%r121+52], %f381;
	st.shared.f32 	[%r607], %f378;
	st.shared.f32 	[%r607+4], %f379;
$L__BB1_143:
	add.s32 	%r608, %r1105, 7;
	ld.global.u32 	%r128, [%rd26+28];
	setp.ge.s32 	%p127, %r608, %r128;
	@%p127 bra 	$L__BB1_145;
	shl.b32 	%r609, %r128, 3;
	add.s32 	%r610, %r27, %r609;
	ld.shared.f32 	%f382, [%r121+56];
	ld.shared.f32 	%f383, [%r121+60];
	ld.shared.f32 	%f384, [%r610];
	ld.shared.f32 	%f385, [%r610+4];
	st.shared.f32 	[%r121+56], %f384;
	st.shared.f32 	[%r121+60], %f385;
	st.shared.f32 	[%r610], %f382;
	st.shared.f32 	[%r610+4], %f383;
$L__BB1_145:
	add.s32 	%r1105, %r1105, 8;
	setp.eq.s32 	%p128, %r1105, %r1102;
	@%p128 bra 	$L__BB1_146;
	bra.uni 	$L__BB1_129;
$L__BB1_146:
	setp.eq.s32 	%p129, %r102, 0;
	@%p129 bra 	$L__BB1_167;
	and.b32  	%r105, %r383, 3;
	setp.lt.u32 	%p130, %r102, 4;
	@%p130 bra 	$L__BB1_157;
	mul.wide.u32 	%rd100, %r1102, 4;
	add.s64 	%rd24, %rd23, %rd100;
	ld.global.u32 	%r106, [%rd24];
	setp.ge.s32 	%p131, %r1102, %r106;
	shl.b32 	%r611, %r1102, 3;
	add.s32 	%r107, %r27, %r611;
	@%p131 bra 	$L__BB1_150;
	shl.b32 	%r612, %r106, 3;
	add.s32 	%r613, %r27, %r612;
	ld.shared.f32 	%f386, [%r107];
	ld.shared.f32 	%f387, [%r107+4];
	ld.shared.f32 	%f388, [%r613];
	ld.shared.f32 	%f389, [%r613+4];
	st.shared.f32 	[%r107], %f388;
	st.shared.f32 	[%r107+4], %f389;
	st.shared.f32 	[%r613], %f386;
	st.shared.f32 	[%r613+4], %f387;
$L__BB1_150:
	add.s32 	%r614, %r1102, 1;
	ld.global.u32 	%r108, [%rd24+4];
	setp.ge.s32 	%p132, %r614, %r108;
	@%p132 bra 	$L__BB1_152;
	shl.b32 	%r615, %r108, 3;
	add.s32 	%r616, %r27, %r615;
	ld.shared.f32 	%f390, [%r107+8];
	ld.shared.f32 	%f391, [%r107+12];
	ld.shared.f32 	%f392, [%r616];
	ld.shared.f32 	%f393, [%r616+4];
	st.shared.f32 	[%r107+8], %f392;
	st.shared.f32 	[%r107+12], %f393;
	st.shared.f32 	[%r616], %f390;
	st.shared.f32 	[%r616+4], %f391;
$L__BB1_152:
	add.s32 	%r617, %r1102, 2;
	ld.global.u32 	%r109, [%rd24+8];
	setp.ge.s32 	%p133, %r617, %r109;
	@%p133 bra 	$L__BB1_154;
	shl.b32 	%r618, %r109, 3;
	add.s32 	%r619, %r27, %r618;
	ld.shared.f32 	%f394, [%r107+16];
	ld.shared.f32 	%f395, [%r107+20];
	ld.shared.f32 	%f396, [%r619];
	ld.shared.f32 	%f397, [%r619+4];
	st.shared.f32 	[%r107+16], %f396;
	st.shared.f32 	[%r107+20], %f397;
	st.shared.f32 	[%r619], %f394;
	st.shared.f32 	[%r619+4], %f395;
$L__BB1_154:
	add.s32 	%r620, %r1102, 3;
	ld.global.u32 	%r110, [%rd24+12];
	setp.ge.s32 	%p134, %r620, %r110;
	@%p134 bra 	$L__BB1_156;
	shl.b32 	%r621, %r110, 3;
	add.s32 	%r622, %r27, %r621;
	ld.shared.f32 	%f398, [%r107+24];
	ld.shared.f32 	%f399, [%r107+28];
	ld.shared.f32 	%f400, [%r622];
	ld.shared.f32 	%f401, [%r622+4];
	st.shared.f32 	[%r107+24], %f400;
	st.shared.f32 	[%r107+28], %f401;
	st.shared.f32 	[%r622], %f398;
	st.shared.f32 	[%r622+4], %f399;
$L__BB1_156:
	add.s32 	%r1102, %r1102, 4;
$L__BB1_157:
	setp.eq.s32 	%p135, %r105, 0;
	@%p135 bra 	$L__BB1_167;
	setp.eq.s32 	%p136, %r105, 1;
	@%p136 bra 	$L__BB1_164;
	mul.wide.u32 	%rd101, %r1102, 4;
	add.s64 	%rd25, %rd23, %rd101;
	ld.global.u32 	%r113, [%rd25];
	setp.ge.s32 	%p137, %r1102, %r113;
	shl.b32 	%r623, %r1102, 3;
	add.s32 	%r114, %r27, %r623;
	@%p137 bra 	$L__BB1_161;
	shl.b32 	%r624, %r113, 3;
	add.s32 	%r625, %r27, %r624;
	ld.shared.f32 	%f402, [%r114];
	ld.shared.f32 	%f403, [%r114+4];
	ld.shared.f32 	%f404, [%r625];
	ld.shared.f32 	%f405, [%r625+4];
	st.shared.f32 	[%r114], %f404;
	st.shared.f32 	[%r114+4], %f405;
	st.shared.f32 	[%r625], %f402;
	st.shared.f32 	[%r625+4], %f403;
$L__BB1_161:
	add.s32 	%r626, %r1102, 1;
	ld.global.u32 	%r115, [%rd25+4];
	setp.ge.s32 	%p138, %r626, %r115;
	@%p138 bra 	$L__BB1_163;
	shl.b32 	%r627, %r115, 3;
	add.s32 	%r628, %r27, %r627;
	ld.shared.f32 	%f406, [%r114+8];
	ld.shared.f32 	%f407, [%r114+12];
	ld.shared.f32 	%f408, [%r628];
	ld.shared.f32 	%f409, [%r628+4];
	st.shared.f32 	[%r114+8], %f408;
	st.shared.f32 	[%r114+12], %f409;
	st.shared.f32 	[%r628], %f406;
	st.shared.f32 	[%r628+4], %f407;
$L__BB1_163:
	add.s32 	%r1102, %r1102, 2;
$L__BB1_164:
	and.b32  	%r629, %r383, 1;
	setp.eq.b32 	%p139, %r629, 1;
	not.pred 	%p140, %p139;
	@%p140 bra 	$L__BB1_167;
	mul.wide.u32 	%rd102, %r1102, 4;
	add.s64 	%rd103, %rd23, %rd102;
	ld.global.u32 	%r118, [%rd103];
	setp.ge.s32 	%p141, %r1102, %r118;
	@%p141 bra 	$L__BB1_167;
	shl.b32 	%r630, %r1102, 3;
	add.s32 	%r631, %r27, %r630;
	shl.b32 	%r632, %r118, 3;
	add.s32 	%r633, %r27, %r632;
	ld.shared.f32 	%f410, [%r631];
	ld.shared.f32 	%f411, [%r631+4];
	ld.shared.f32 	%f412, [%r633];
	ld.shared.f32 	%f413, [%r633+4];
	st.shared.f32 	[%r631], %f412;
	st.shared.f32 	[%r631+4], %f413;
	st.shared.f32 	[%r633], %f410;
	st.shared.f32 	[%r633+4], %f411;
$L__BB1_167:
	setp.lt.s32 	%p142, %r383, 2;
	@%p142 bra 	$L__BB1_197;
	mov.b32 	%r1106, 1;
	mov.u64 	%rd117, __cudart_i2opi_f;
	bra.uni 	$L__BB1_170;
$L__BB1_169:
	setp.ge.s32 	%p167, %r1106, %r383;
	@%p167 bra 	$L__BB1_197;
$L__BB1_170:
	mov.u32 	%r130, %r1106;
	cvt.rn.f32.s32 	%f414, %r130;
	div.rn.f32 	%f23, %f1, %f414;
	mul.f32 	%f415, %f23, 0f3F22F983;
	cvt.rni.s32.f32 	%r1114, %f415;
	cvt.rn.f32.s32 	%f416, %r1114;
	fma.rn.f32 	%f417, %f416, 0fBFC90FDA, %f23;
	fma.rn.f32 	%f418, %f416, 0fB3A22168, %f417;
	fma.rn.f32 	%f1333, %f416, 0fA7C234C5, %f418;
	abs.f32 	%f25, %f23;
	setp.ltu.f32 	%p143, %f25, 0f47CE4780;
	mov.u32 	%r1110, %r1114;
	mov.f32 	%f1332, %f1333;
	@%p143 bra 	$L__BB1_178;
	setp.neu.f32 	%p144, %f25, 0f7F800000;
	@%p144 bra 	$L__BB1_173;
	mov.f32 	%f421, 0f00000000;
	mul.rn.f32 	%f1332, %f23, %f421;
	mov.b32 	%r1110, 0;
	bra.uni 	$L__BB1_178;
$L__BB1_173:
	mov.b32 	%r132, %f23;
	shl.b32 	%r636, %r132, 8;
	or.b32  	%r133, %r636, -2147483648;
	mov.b64 	%rd197, 0;
	mov.b32 	%r1107, 0;
$L__BB1_174:
	.pragma "nounroll";
	mul.wide.u32 	%rd105, %r1107, 4;
	mov.u64 	%rd106, __cudart_i2opi_f;
	add.s64 	%rd107, %rd106, %rd105;
	ld.global.nc.u32 	%r637, [%rd107];
	mad.wide.u32 	%rd108, %r637, %r133, %rd197;
	shr.u64 	%rd197, %rd108, 32;
	add.s64 	%rd109, %rd8, %rd105;
	st.local.u32 	[%rd109], %rd108;
	add.s32 	%r1107, %r1107, 1;
	setp.ne.s32 	%p145, %r1107, 6;
	@%p145 bra 	$L__BB1_174;
	shr.u32 	%r638, %r132, 23;
	st.local.u32 	[%rd8+24], %rd197;
	and.b32  	%r136, %r638, 31;
	and.b32  	%r639, %r638, 224;
	add.s32 	%r640, %r639, -128;
	shr.u32 	%r641, %r640, 5;
	mul.wide.u32 	%rd110, %r641, 4;
	sub.s64 	%rd29, %rd8, %rd110;
	ld.local.u32 	%r1108, [%rd29+24];
	ld.local.u32 	%r1109, [%rd29+20];
	setp.eq.s32 	%p146, %r136, 0;
	@%p146 bra 	$L__BB1_177;
	shf.l.wrap.b32 	%r1108, %r1109, %r1108, %r136;
	ld.local.u32 	%r642, [%rd29+16];
	shf.l.wrap.b32 	%r1109, %r642, %r1109, %r136;
$L__BB1_177:
	shr.u32 	%r643, %r1108, 30;
	shf.l.wrap.b32 	%r644, %r1109, %r1108, 2;
	shl.b32 	%r645, %r1109, 2;
	shr.u32 	%r646, %r644, 31;
	add.s32 	%r647, %r646, %r643;
	neg.s32 	%r648, %r647;
	setp.lt.s32 	%p147, %r132, 0;
	selp.b32 	%r1110, %r648, %r647, %p147;
	xor.b32  	%r649, %r644, %r132;
	shr.s32 	%r650, %r644, 31;
	xor.b32  	%r651, %r650, %r644;
	xor.b32  	%r652, %r650, %r645;
	cvt.u64.u32 	%rd111, %r651;
	shl.b64 	%rd112, %rd111, 32;
	cvt.u64.u32 	%rd113, %r652;
	or.b64  	%rd114, %rd112, %rd113;
	cvt.rn.f64.s64 	%fd46, %rd114;
	mul.f64 	%fd47, %fd46, 0d3BF921FB54442D19;
	cvt.rn.f32.f64 	%f419, %fd47;
	neg.f32 	%f420, %f419;
	setp.lt.s32 	%p148, %r649, 0;
	selp.f32 	%f1332, %f420, %f419, %p148;
$L__BB1_178:
	add.s32 	%r654, %r1110, 1;
	mul.rn.f32 	%f422, %f1332, %f1332;
	and.b32  	%r655, %r1110, 1;
	setp.eq.b32 	%p150, %r655, 1;
	selp.f32 	%f423, %f1332, 0f3F800000, %p150;
	fma.rn.f32 	%f424, %f422, %f423, 0f00000000;
	fma.rn.f32 	%f425, %f422, 0f37CBAC00, 0fBAB607ED;
	selp.f32 	%f426, 0fB94D4153, %f425, %p150;
	selp.f32 	%f427, 0f3C0885E4, 0f3D2AAABB, %p150;
	fma.rn.f32 	%f428, %f426, %f422, %f427;
	selp.f32 	%f429, 0fBE2AAAA8, 0fBEFFFFFF, %p150;
	fma.rn.f32 	%f430, %f428, %f422, %f429;
	fma.rn.f32 	%f431, %f430, %f424, %f423;
	and.b32  	%r656, %r654, 2;
	setp.eq.s32 	%p151, %r656, 0;
	mov.f32 	%f432, 0f00000000;
	sub.f32 	%f433, %f432, %f431;
	selp.f32 	%f29, %f431, %f433, %p151;
	@%p143 bra 	$L__BB1_186;
	setp.neu.f32 	%p152, %f25, 0f7F800000;
	@%p152 bra 	$L__BB1_181;
	mov.f32 	%f436, 0f00000000;
	mul.rn.f32 	%f1333, %f23, %f436;
	mov.b32 	%r1114, 0;
	bra.uni 	$L__BB1_186;
$L__BB1_181:
	mov.b32 	%r145, %f23;
	shl.b32 	%r658, %r145, 8;
	or.b32  	%r146, %r658, -2147483648;
	mov.b64 	%rd198, 0;
	mov.b32 	%r1111, 0;
$L__BB1_182:
	.pragma "nounroll";
	mul.wide.u32 	%rd116, %r1111, 4;
	add.s64 	%rd118, %rd117, %rd116;
	ld.global.nc.u32 	%r659, [%rd118];
	mad.wide.u32 	%rd119, %r659, %r146, %rd198;
	shr.u64 	%rd198, %rd119, 32;
	add.s64 	%rd120, %rd7, %rd116;
	st.local.u32 	[%rd120], %rd119;
	add.s32 	%r1111, %r1111, 1;
	setp.ne.s32 	%p153, %r1111, 6;
	@%p153 bra 	$L__BB1_182;
	shr.u32 	%r660, %r145, 23;
	st.local.u32 	[%rd7+24], %rd198;
	and.b32  	%r149, %r660, 31;
	and.b32  	%r661, %r660, 224;
	add.s32 	%r662, %r661, -128;
	shr.u32 	%r663, %r662, 5;
	mul.wide.u32 	%rd121, %r663, 4;
	sub.s64 	%rd32, %rd7, %rd121;
	ld.local.u32 	%r1112, [%rd32+24];
	ld.local.u32 	%r1113, [%rd32+20];
	setp.eq.s32 	%p154, %r149, 0;
	@%p154 bra 	$L__BB1_185;
	shf.l.wrap.b32 	%r1112, %r1113, %r1112, %r149;
	ld.local.u32 	%r664, [%rd32+16];
	shf.l.wrap.b32 	%r1113, %r664, %r1113, %r149;
$L__BB1_185:
	shr.u32 	%r665, %r1112, 30;
	shf.l.wrap.b32 	%r666, %r1113, %r1112, 2;
	shl.b32 	%r667, %r1113, 2;
	shr.u32 	%r668, %r666, 31;
	add.s32 	%r669, %r668, %r665;
	neg.s32 	%r670, %r669;
	setp.lt.s32 	%p155, %r145, 0;
	selp.b32 	%r1114, %r670, %r669, %p155;
	xor.b32  	%r671, %r666, %r145;
	shr.s32 	%r672, %r666, 31;
	xor.b32  	%r673, %r672, %r666;
	xor.b32  	%r674, %r672, %r667;
	cvt.u64.u32 	%rd122, %r673;
	shl.b64 	%rd123, %rd122, 32;
	cvt.u64.u32 	%rd124, %r674;
	or.b64  	%rd125, %rd123, %rd124;
	cvt.rn.f64.s64 	%fd48, %rd125;
	mul.f64 	%fd49, %fd48, 0d3BF921FB54442D19;
	cvt.rn.f32.f64 	%f434, %fd49;
	neg.f32 	%f435, %f434;
	setp.lt.s32 	%p156, %r671, 0;
	selp.f32 	%f1333, %f435, %f434, %p156;
$L__BB1_186:
	mul.rn.f32 	%f437, %f1333, %f1333;
	and.b32  	%r676, %r1114, 1;
	setp.eq.b32 	%p157, %r676, 1;
	selp.f32 	%f438, 0f3F800000, %f1333, %p157;
	fma.rn.f32 	%f439, %f437, %f438, 0f00000000;
	fma.rn.f32 	%f440, %f437, 0f37CBAC00, 0fBAB607ED;
	selp.f32 	%f441, %f440, 0fB94D4153, %p157;
	selp.f32 	%f442, 0f3D2AAABB, 0f3C0885E4, %p157;
	fma.rn.f32 	%f443, %f441, %f437, %f442;
	selp.f32 	%f444, 0fBEFFFFFF, 0fBE2AAAA8, %p157;
	fma.rn.f32 	%f445, %f443, %f437, %f444;
	fma.rn.f32 	%f446, %f445, %f439, %f438;
	and.b32  	%r677, %r1114, 2;
	setp.eq.s32 	%p158, %r677, 0;
	mov.f32 	%f447, 0f00000000;
	sub.f32 	%f448, %f447, %f446;
	selp.f32 	%f33, %f446, %f448, %p158;
	shl.b32 	%r1106, %r130, 1;
	setp.lt.s32 	%p159, %r130, 1;
	@%p159 bra 	$L__BB1_169;
	mov.b32 	%r1115, 0;
$L__BB1_188:
	setp.lt.u32 	%p160, %r130, 4;
	mov.f32 	%f1337, 0f3F800000;
	mov.f32 	%f1336, 0f00000000;
	mov.b32 	%r1118, 0;
	@%p160 bra 	$L__BB1_191;
	mov.f32 	%f1337, 0f3F800000;
	mov.f32 	%f1336, 0f00000000;
	mov.b32 	%r1116, 0;
$L__BB1_190:
	.pragma "nounroll";
	add.s32 	%r681, %r1116, %r1115;
	shl.b32 	%r682, %r681, 3;
	add.s32 	%r683, %r27, %r682;
	ld.shared.f32 	%f453, [%r683];
	ld.shared.f32 	%f454, [%r683+4];
	shl.b32 	%r684, %r130, 3;
	add.s32 	%r685, %r683, %r684;
	ld.shared.f32 	%f455, [%r685];
	mul.f32 	%f456, %f1337, %f455;
	ld.shared.f32 	%f457, [%r685+4];
	mul.f32 	%f458, %f1336, %f457;
	sub.f32 	%f459, %f456, %f458;
	mul.f32 	%f460, %f1337, %f457;
	fma.rn.f32 	%f461, %f1336, %f455, %f460;
	add.f32 	%f462, %f453, %f459;
	add.f32 	%f463, %f454, %f461;
	st.shared.f32 	[%r683], %f462;
	st.shared.f32 	[%r683+4], %f463;
	sub.f32 	%f464, %f453, %f459;
	sub.f32 	%f465, %f454, %f461;
	st.shared.f32 	[%r685], %f464;
	st.shared.f32 	[%r685+4], %f465;
	mul.f32 	%f466, %f29, %f1337;
	mul.f32 	%f467, %f33, %f1336;
	sub.f32 	%f468, %f466, %f467;
	mul.f32 	%f469, %f29, %f1336;
	fma.rn.f32 	%f470, %f33, %f1337, %f469;
	ld.shared.f32 	%f471, [%r683+8];
	ld.shared.f32 	%f472, [%r683+12];
	ld.shared.f32 	%f473, [%r685+8];
	mul.f32 	%f474, %f468, %f473;
	ld.shared.f32 	%f475, [%r685+12];
	mul.f32 	%f476, %f470, %f475;
	sub.f32 	%f477, %f474, %f476;
	mul.f32 	%f478, %f468, %f475;
	fma.rn.f32 	%f479, %f470, %f473, %f478;
	add.f32 	%f480, %f471, %f477;
	add.f32 	%f481, %f472, %f479;
	st.shared.f32 	[%r683+8], %f480;
	st.shared.f32 	[%r683+12], %f481;
	sub.f32 	%f482, %f471, %f477;
	sub.f32 	%f483, %f472, %f479;
	st.shared.f32 	[%r685+8], %f482;
	st.shared.f32 	[%r685+12], %f483;
	mul.f32 	%f484, %f29, %f468;
	mul.f32 	%f485, %f33, %f470;
	sub.f32 	%f486, %f484, %f485;
	mul.f32 	%f487, %f29, %f470;
	fma.rn.f32 	%f488, %f33, %f468, %f487;
	ld.shared.f32 	%f489, [%r683+16];
	ld.shared.f32 	%f490, [%r683+20];
	ld.shared.f32 	%f491, [%r685+16];
	mul.f32 	%f492, %f486, %f491;
	ld.shared.f32 	%f493, [%r685+20];
	mul.f32 	%f494, %f488, %f493;
	sub.f32 	%f495, %f492, %f494;
	mul.f32 	%f496, %f486, %f493;
	fma.rn.f32 	%f497, %f488, %f491, %f496;
	add.f32 	%f498, %f489, %f495;
	add.f32 	%f499, %f490, %f497;
	st.shared.f32 	[%r683+16], %f498;
	st.shared.f32 	[%r683+20], %f499;
	sub.f32 	%f500, %f489, %f495;
	sub.f32 	%f501, %f490, %f497;
	st.shared.f32 	[%r685+16], %f500;
	st.shared.f32 	[%r685+20], %f501;
	mul.f32 	%f502, %f29, %f486;
	mul.f32 	%f503, %f33, %f488;
	sub.f32 	%f504, %f502, %f503;
	mul.f32 	%f505, %f29, %f488;
	fma.rn.f32 	%f506, %f33, %f486, %f505;
	ld.shared.f32 	%f507, [%r683+24];
	ld.shared.f32 	%f508, [%r683+28];
	ld.shared.f32 	%f509, [%r685+24];
	mul.f32 	%f510, %f504, %f509;
	ld.shared.f32 	%f511, [%r685+28];
	mul.f32 	%f512, %f506, %f511;
	sub.f32 	%f513, %f510, %f512;
	mul.f32 	%f514, %f504, %f511;
	fma.rn.f32 	%f515, %f506, %f509, %f514;
	add.f32 	%f516, %f507, %f513;
	add.f32 	%f517, %f508, %f515;
	st.shared.f32 	[%r683+24], %f516;
	st.shared.f32 	[%r683+28], %f517;
	sub.f32 	%f518, %f507, %f513;
	sub.f32 	%f519, %f508, %f515;
	st.shared.f32 	[%r685+24], %f518;
	st.shared.f32 	[%r685+28], %f519;
	add.s32 	%r1116, %r1116, 4;
	mul.f32 	%f520, %f29, %f504;
	mul.f32 	%f521, %f33, %f506;
	sub.f32 	%f1337, %f520, %f521;
	mul.f32 	%f522, %f29, %f506;
	fma.rn.f32 	%f1336, %f33, %f504, %f522;
	and.b32  	%r1118, %r130, 2147483644;
	setp.ne.s32 	%p161, %r1116, %r1118;
	@%p161 bra 	$L__BB1_190;
$L__BB1_191:
	and.b32  	%r686, %r130, 3;
	setp.eq.s32 	%p162, %r686, 0;
	@%p162 bra 	$L__BB1_196;
	setp.eq.s32 	%p163, %r686, 1;
	@%p163 bra 	$L__BB1_194;
	add.s32 	%r687, %r1118, %r1115;
	shl.b32 	%r688, %r687, 3;
	add.s32 	%r689, %r27, %r688;
	ld.shared.f32 	%f523, [%r689];
	ld.shared.f32 	%f524, [%r689+4];
	shl.b32 	%r690, %r130, 3;
	add.s32 	%r691, %r689, %r690;
	ld.shared.f32 	%f525, [%r691];
	mul.f32 	%f526, %f1337, %f525;
	ld.shared.f32 	%f527, [%r691+4];
	mul.f32 	%f528, %f1336, %f527;
	sub.f32 	%f529, %f526, %f528;
	mul.f32 	%f530, %f1337, %f527;
	fma.rn.f32 	%f531, %f1336, %f525, %f530;
	add.f32 	%f532, %f523, %f529;
	add.f32 	%f533, %f524, %f531;
	st.shared.f32 	[%r689], %f532;
	st.shared.f32 	[%r689+4], %f533;
	sub.f32 	%f534, %f523, %f529;
	sub.f32 	%f535, %f524, %f531;
	st.shared.f32 	[%r691], %f534;
	st.shared.f32 	[%r691+4], %f535;
	mul.f32 	%f536, %f29, %f1337;
	mul.f32 	%f537, %f33, %f1336;
	sub.f32 	%f538, %f536, %f537;
	mul.f32 	%f539, %f29, %f1336;
	fma.rn.f32 	%f540, %f33, %f1337, %f539;
	ld.shared.f32 	%f541, [%r689+8];
	ld.shared.f32 	%f542, [%r689+12];
	ld.shared.f32 	%f543, [%r691+8];
	mul.f32 	%f544, %f538, %f543;
	ld.shared.f32 	%f545, [%r691+12];
	mul.f32 	%f546, %f540, %f545;
	sub.f32 	%f547, %f544, %f546;
	mul.f32 	%f548, %f538, %f545;
	fma.rn.f32 	%f549, %f540, %f543, %f548;
	add.f32 	%f550, %f541, %f547;
	add.f32 	%f551, %f542, %f549;
	st.shared.f32 	[%r689+8], %f550;
	st.shared.f32 	[%r689+12], %f551;
	sub.f32 	%f552, %f541, %f547;
	sub.f32 	%f553, %f542, %f549;
	st.shared.f32 	[%r691+8], %f552;
	st.shared.f32 	[%r691+12], %f553;
	mul.f32 	%f554, %f29, %f538;
	mul.f32 	%f555, %f33, %f540;
	sub.f32 	%f1337, %f554, %f555;
	mul.f32 	%f556, %f29, %f540;
	fma.rn.f32 	%f1336, %f33, %f538, %f556;
	add.s32 	%r1118, %r1118, 2;
$L__BB1_194:
	and.b32  	%r692, %r130, 1;
	setp.eq.b32 	%p164, %r692, 1;
	not.pred 	%p165, %p164;
	@%p165 bra 	$L__BB1_196;
	add.s32 	%r693, %r1118, %r1115;
	shl.b32 	%r694, %r693, 3;
	add.s32 	%r695, %r27, %r694;
	ld.shared.f32 	%f557, [%r695];
	ld.shared.f32 	%f558, [%r695+4];
	shl.b32 	%r696, %r130, 3;
	add.s32 	%r697, %r695, %r696;
	ld.shared.f32 	%f559, [%r697];
	mul.f32 	%f560, %f1337, %f559;
	ld.shared.f32 	%f561, [%r697+4];
	mul.f32 	%f562, %f1336, %f561;
	sub.f32 	%f563, %f560, %f562;
	mul.f32 	%f564, %f1337, %f561;
	fma.rn.f32 	%f565, %f1336, %f559, %f564;
	add.f32 	%f566, %f557, %f563;
	add.f32 	%f567, %f558, %f565;
	st.shared.f32 	[%r695], %f566;
	st.shared.f32 	[%r695+4], %f567;
	sub.f32 	%f568, %f557, %f563;
	sub.f32 	%f569, %f558, %f565;
	st.shared.f32 	[%r697], %f568;
	st.shared.f32 	[%r697+4], %f569;
$L__BB1_196:
	add.s32 	%r1115, %r1115, %r1106;
	setp.lt.s32 	%p166, %r1115, %r383;
	@%p166 bra 	$L__BB1_188;
	bra.uni 	$L__BB1_169;
$L__BB1_197:
	bar.sync 	0;
	@%p1 bra 	$L__BB1_204;
	and.b32  	%r167, %r1177, 3;
	setp.lt.u32 	%p168, %r1177, 4;
	mov.b32 	%r1121, 0;
	@%p168 bra 	$L__BB1_201;
	and.b32  	%r1121, %r1177, 1020;
	mov.b32 	%r1119, 0;
	mov.u32 	%r704, _ZZ7Conv_2DP7ComplexS0_PiS1_iiiiiE2t1;
$L__BB1_200:
	shl.b32 	%r700, %r1119, 3;
	add.s32 	%r701, %r27, %r700;
	mad.lo.s32 	%r702, %r1119, %r383, %r1177;
	shl.b32 	%r703, %r702, 3;
	add.s32 	%r705, %r704, %r703;
	ld.shared.f32 	%f570, [%r701];
	ld.shared.f32 	%f571, [%r701+4];
	ld.shared.f32 	%f572, [%r705];
	ld.shared.f32 	%f573, [%r705+4];
	st.shared.f32 	[%r701], %f572;
	st.shared.f32 	[%r701+4], %f573;
	st.shared.f32 	[%r705], %f570;
	st.shared.f32 	[%r705+4], %f571;
	shl.b32 	%r706, %r383, 3;
	add.s32 	%r707, %r705, %r706;
	ld.shared.f32 	%f574, [%r701+8];
	ld.shared.f32 	%f575, [%r701+12];
	ld.shared.f32 	%f576, [%r707];
	ld.shared.f32 	%f577, [%r707+4];
	st.shared.f32 	[%r701+8], %f576;
	st.shared.f32 	[%r701+12], %f577;
	st.shared.f32 	[%r707], %f574;
	st.shared.f32 	[%r707+4], %f575;
	add.s32 	%r708, %r707, %r706;
	ld.shared.f32 	%f578, [%r701+16];
	ld.shared.f32 	%f579, [%r701+20];
	ld.shared.f32 	%f580, [%r708];
	ld.shared.f32 	%f581, [%r708+4];
	st.shared.f32 	[%r701+16], %f580;
	st.shared.f32 	[%r701+20], %f581;
	st.shared.f32 	[%r708], %f578;
	st.shared.f32 	[%r708+4], %f579;
	add.s32 	%r709, %r708, %r706;
	ld.shared.f32 	%f582, [%r701+24];
	ld.shared.f32 	%f583, [%r701+28];
	ld.shared.f32 	%f584, [%r709];
	ld.shared.f32 	%f585, [%r709+4];
	st.shared.f32 	[%r701+24], %f584;
	st.shared.f32 	[%r701+28], %f585;
	st.shared.f32 	[%r709], %f582;
	st.shared.f32 	[%r709+4], %f583;
	add.s32 	%r1119, %r1119, 4;
	setp.ne.s32 	%p169, %r1119, %r1121;
	@%p169 bra 	$L__BB1_200;
$L__BB1_201:
	setp.eq.s32 	%p170, %r167, 0;
	@%p170 bra 	$L__BB1_204;
	mov.b32 	%r1122, 0;
	mov.u32 	%r715, _ZZ7Conv_2DP7ComplexS0_PiS1_iiiiiE2t1;
$L__BB1_203:
	.pragma "nounroll";
	shl.b32 	%r711, %r1121, 3;
	add.s32 	%r712, %r27, %r711;
	mad.lo.s32 	%r713, %r1121, %r383, %r1177;
	shl.b32 	%r714, %r713, 3;
	add.s32 	%r716, %r715, %r714;
	ld.shared.f32 	%f586, [%r712];
	ld.shared.f32 	%f587, [%r712+4];
	ld.shared.f32 	%f588, [%r716];
	ld.shared.f32 	%f589, [%r716+4];
	st.shared.f32 	[%r712], %f588;
	st.shared.f32 	[%r712+4], %f589;
	st.shared.f32 	[%r716], %f586;
	st.shared.f32 	[%r716+4], %f587;
	add.s32 	%r1121, %r1121, 1;
	add.s32 	%r1122, %r1122, 1;
	setp.ne.s32 	%p171, %r1122, %r167;
	@%p171 bra 	$L__BB1_203;
$L__BB1_204:
	bar.sync 	0;
	setp.ge.s32 	%p172, %r1177, %r383;
	@%p172 bra 	$L__BB1_216;
	ld.param.u64 	%rd192, [_Z7Conv_2DP7ComplexS0_PiS1_iiiii_param_1];
	mul.lo.s32 	%r176, %r383, %r1177;
	cvta.to.global.u64 	%rd33, %rd192;
	add.s32 	%r718, %r383, -1;
	and.b32  	%r177, %r383, 7;
	setp.lt.u32 	%p173, %r718, 7;
	mov.b32 	%r1125, 0;
	@%p173 bra 	$L__BB1_208;
	and.b32  	%r1125, %r383, -8;
	mov.b32 	%r1123, 0;
$L__BB1_207:
	.pragma "nounroll";
	add.s32 	%r720, %r1123, %r176;
	shl.b32 	%r721, %r1123, 3;
	add.s32 	%r722, %r27, %r721;
	mul.wide.s32 	%rd126, %r720, 8;
	add.s64 	%rd127, %rd33, %rd126;
	ld.shared.f32 	%f590, [%r722];
	ld.global.f32 	%f591, [%rd127];
	mul.f32 	%f592, %f590, %f591;
	ld.shared.f32 	%f593, [%r722+4];
	ld.global.f32 	%f594, [%rd127+4];
	mul.f32 	%f595, %f593, %f594;
	sub.f32 	%f596, %f592, %f595;
	mul.f32 	%f597, %f594, %f590;
	fma.rn.f32 	%f598, %f593, %f591, %f597;
	st.shared.f32 	[%r722], %f596;
	st.shared.f32 	[%r722+4], %f598;
	ld.shared.f32 	%f599, [%r722+8];
	ld.global.f32 	%f600, [%rd127+8];
	mul.f32 	%f601, %f599, %f600;
	ld.shared.f32 	%f602, [%r722+12];
	ld.global.f32 	%f603, [%rd127+12];
	mul.f32 	%f604, %f602, %f603;
	sub.f32 	%f605, %f601, %f604;
	mul.f32 	%f606, %f603, %f599;
	fma.rn.f32 	%f607, %f602, %f600, %f606;
	st.shared.f32 	[%r722+8], %f605;
	st.shared.f32 	[%r722+12], %f607;
	ld.shared.f32 	%f608, [%r722+16];
	ld.global.f32 	%f609, [%rd127+16];
	mul.f32 	%f610, %f608, %f609;
	ld.shared.f32 	%f611, [%r722+20];
	ld.global.f32 	%f612, [%rd127+20];
	mul.f32 	%f613, %f611, %f612;
	sub.f32 	%f614, %f610, %f613;
	mul.f32 	%f615, %f612, %f608;
	fma.rn.f32 	%f616, %f611, %f609, %f615;
	st.shared.f32 	[%r722+16], %f614;
	st.shared.f32 	[%r722+20], %f616;
	ld.shared.f32 	%f617, [%r722+24];
	ld.global.f32 	%f618, [%rd127+24];
	mul.f32 	%f619, %f617, %f618;
	ld.shared.f32 	%f620, [%r722+28];
	ld.global.f32 	%f621, [%rd127+28];
	mul.f32 	%f622, %f620, %f621;
	sub.f32 	%f623, %f619, %f622;
	mul.f32 	%f624, %f621, %f617;
	fma.rn.f32 	%f625, %f620, %f618, %f624;
	st.shared.f32 	[%r722+24], %f623;
	st.shared.f32 	[%r722+28], %f625;
	ld.shared.f32 	%f626, [%r722+32];
	ld.global.f32 	%f627, [%rd127+32];
	mul.f32 	%f628, %f626, %f627;
	ld.shared.f32 	%f629, [%r722+36];
	ld.global.f32 	%f630, [%rd127+36];
	mul.f32 	%f631, %f629, %f630;
	sub.f32 	%f632, %f628, %f631;
	mul.f32 	%f633, %f630, %f626;
	fma.rn.f32 	%f634, %f629, %f627, %f633;
	st.shared.f32 	[%r722+32], %f632;
	st.shared.f32 	[%r722+36], %f634;
	ld.shared.f32 	%f635, [%r722+40];
	ld.global.f32 	%f636, [%rd127+40];
	mul.f32 	%f637, %f635, %f636;
	ld.shared.f32 	%f638, [%r722+44];
	ld.global.f32 	%f639, [%rd127+44];
	mul.f32 	%f640, %f638, %f639;
	sub.f32 	%f641, %f637, %f640;
	mul.f32 	%f642, %f639, %f635;
	fma.rn.f32 	%f643, %f638, %f636, %f642;
	st.shared.f32 	[%r722+40], %f641;
	st.shared.f32 	[%r722+44], %f643;
	ld.shared.f32 	%f644, [%r722+48];
	ld.global.f32 	%f645, [%rd127+48];
	mul.f32 	%f646, %f644, %f645;
	ld.shared.f32 	%f647, [%r722+52];
	ld.global.f32 	%f648, [%rd127+52];
	mul.f32 	%f649, %f647, %f648;
	sub.f32 	%f650, %f646, %f649;
	mul.f32 	%f651, %f648, %f644;
	fma.rn.f32 	%f652, %f647, %f645, %f651;
	st.shared.f32 	[%r722+48], %f650;
	st.shared.f32 	[%r722+52], %f652;
	ld.shared.f32 	%f653, [%r722+56];
	ld.global.f32 	%f654, [%rd127+56];
	mul.f32 	%f655, %f653, %f654;
	ld.shared.f32 	%f656, [%r722+60];
	ld.global.f32 	%f657, [%rd127+60];
	mul.f32 	%f658, %f656, %f657;
	sub.f32 	%f659, %f655, %f658;
	mul.f32 	%f660, %f657, %f653;
	fma.rn.f32 	%f661, %f656, %f654, %f660;
	st.shared.f32 	[%r722+56], %f659;
	st.shared.f32 	[%r722+60], %f661;
	add.s32 	%r1123, %r1123, 8;
	setp.ne.s32 	%p174, %r1123, %r1125;
	@%p174 bra 	$L__BB1_207;
$L__BB1_208:
	setp.eq.s32 	%p175, %r177, 0;
	@%p175 bra 	$L__BB1_216;
	and.b32  	%r182, %r383, 3;
	setp.lt.u32 	%p176, %r177, 4;
	@%p176 bra 	$L__BB1_211;
	add.s32 	%r723, %r1125, %r176;
	shl.b32 	%r724, %r1125, 3;
	add.s32 	%r725, %r27, %r724;
	mul.wide.s32 	%rd128, %r723, 8;
	add.s64 	%rd129, %rd33, %rd128;
	ld.shared.f32 	%f662, [%r725];
	ld.global.f32 	%f663, [%rd129];
	mul.f32 	%f664, %f662, %f663;
	ld.shared.f32 	%f665, [%r725+4];
	ld.global.f32 	%f666, [%rd129+4];
	mul.f32 	%f667, %f665, %f666;
	sub.f32 	%f668, %f664, %f667;
	mul.f32 	%f669, %f666, %f662;
	fma.rn.f32 	%f670, %f665, %f663, %f669;
	st.shared.f32 	[%r725], %f668;
	st.shared.f32 	[%r725+4], %f670;
	ld.shared.f32 	%f671, [%r725+8];
	ld.global.f32 	%f672, [%rd129+8];
	mul.f32 	%f673, %f671, %f672;
	ld.shared.f32 	%f674, [%r725+12];
	ld.global.f32 	%f675, [%rd129+12];
	mul.f32 	%f676, %f674, %f675;
	sub.f32 	%f677, %f673, %f676;
	mul.f32 	%f678, %f675, %f671;
	fma.rn.f32 	%f679, %f674, %f672, %f678;
	st.shared.f32 	[%r725+8], %f677;
	st.shared.f32 	[%r725+12], %f679;
	ld.shared.f32 	%f680, [%r725+16];
	ld.global.f32 	%f681, [%rd129+16];
	mul.f32 	%f682, %f680, %f681;
	ld.shared.f32 	%f683, [%r725+20];
	ld.global.f32 	%f684, [%rd129+20];
	mul.f32 	%f685, %f683, %f684;
	sub.f32 	%f686, %f682, %f685;
	mul.f32 	%f687, %f684, %f680;
	fma.rn.f32 	%f688, %f683, %f681, %f687;
	st.shared.f32 	[%r725+16], %f686;
	st.shared.f32 	[%r725+20], %f688;
	ld.shared.f32 	%f689, [%r725+24];
	ld.global.f32 	%f690, [%rd129+24];
	mul.f32 	%f691, %f689, %f690;
	ld.shared.f32 	%f692, [%r725+28];
	ld.global.f32 	%f693, [%rd129+28];
	mul.f32 	%f694, %f692, %f693;
	sub.f32 	%f695, %f691, %f694;
	mul.f32 	%f696, %f693, %f689;
	fma.rn.f32 	%f697, %f692, %f690, %f696;
	st.shared.f32 	[%r725+24], %f695;
	st.shared.f32 	[%r725+28], %f697;
	add.s32 	%r1125, %r1125, 4;
$L__BB1_211:
	setp.eq.s32 	%p177, %r182, 0;
	@%p177 bra 	$L__BB1_216;
	setp.eq.s32 	%p178, %r182, 1;
	@%p178 bra 	$L__BB1_214;
	add.s32 	%r726, %r1125, %r176;
	shl.b32 	%r727, %r1125, 3;
	add.s32 	%r728, %r27, %r727;
	mul.wide.s32 	%rd130, %r726, 8;
	add.s64 	%rd131, %rd33, %rd130;
	ld.shared.f32 	%f698, [%r728];
	ld.global.f32 	%f699, [%rd131];
	mul.f32 	%f700, %f698, %f699;
	ld.shared.f32 	%f701, [%r728+4];
	ld.global.f32 	%f702, [%rd131+4];
	mul.f32 	%f703, %f701, %f702;
	sub.f32 	%f704, %f700, %f703;
	mul.f32 	%f705, %f702, %f698;
	fma.rn.f32 	%f706, %f701, %f699, %f705;
	st.shared.f32 	[%r728], %f704;
	st.shared.f32 	[%r728+4], %f706;
	ld.shared.f32 	%f707, [%r728+8];
	ld.global.f32 	%f708, [%rd131+8];
	mul.f32 	%f709, %f707, %f708;
	ld.shared.f32 	%f710, [%r728+12];
	ld.global.f32 	%f711, [%rd131+12];
	mul.f32 	%f712, %f710, %f711;
	sub.f32 	%f713, %f709, %f712;
	mul.f32 	%f714, %f711, %f707;
	fma.rn.f32 	%f715, %f710, %f708, %f714;
	st.shared.f32 	[%r728+8], %f713;
	st.shared.f32 	[%r728+12], %f715;
	add.s32 	%r1125, %r1125, 2;
$L__BB1_214:
	and.b32  	%r729, %r383, 1;
	setp.eq.b32 	%p179, %r729, 1;
	not.pred 	%p180, %p179;
	@%p180 bra 	$L__BB1_216;
	add.s32 	%r730, %r1125, %r176;
	shl.b32 	%r731, %r1125, 3;
	add.s32 	%r732, %r27, %r731;
	mul.wide.s32 	%rd132, %r730, 8;
	add.s64 	%rd133, %rd33, %rd132;
	ld.shared.f32 	%f716, [%r732];
	ld.global.f32 	%f717, [%rd133];
	mul.f32 	%f718, %f716, %f717;
	ld.shared.f32 	%f719, [%r732+4];
	ld.global.f32 	%f720, [%rd133+4];
	mul.f32 	%f721, %f719, %f720;
	sub.f32 	%f722, %f718, %f721;
	mul.f32 	%f723, %f720, %f716;
	fma.rn.f32 	%f724, %f719, %f717, %f723;
	st.shared.f32 	[%r732], %f722;
	st.shared.f32 	[%r732+4], %f724;
$L__BB1_216:
	setp.lt.s32 	%p181, %r383, 1;
	bar.sync 	0;
	@%p181 bra 	$L__BB1_257;
	add.s32 	%r734, %r383, -1;
	and.b32  	%r187, %r383, 7;
	setp.lt.u32 	%p182, %r734, 7;
	mov.b32 	%r1127, 0;
	@%p182 bra 	$L__BB1_236;
	and.b32  	%r1127, %r383, 2147483640;
	mov.b32 	%r1130, 0;
$L__BB1_219:
	.pragma "nounroll";
	mul.wide.u32 	%rd134, %r1130, 4;
	add.s64 	%rd36, %rd23, %rd134;
	ld.global.u32 	%r205, [%rd36];
	setp.ge.s32 	%p183, %r1130, %r205;
	shl.b32 	%r736, %r1130, 3;
	add.s32 	%r206, %r27, %r736;
	@%p183 bra 	$L__BB1_221;
	shl.b32 	%r737, %r205, 3;
	add.s32 	%r738, %r27, %r737;
	ld.shared.f32 	%f725, [%r206];
	ld.shared.f32 	%f726, [%r206+4];
	ld.shared.f32 	%f727, [%r738];
	ld.shared.f32 	%f728, [%r738+4];
	st.shared.f32 	[%r206], %f727;
	st.shared.f32 	[%r206+4], %f728;
	st.shared.f32 	[%r738], %f725;
	st.shared.f32 	[%r738+4], %f726;
$L__BB1_221:
	add.s32 	%r739, %r1130, 1;
	ld.global.u32 	%r207, [%rd36+4];
	setp.ge.s32 	%p184, %r739, %r207;
	@%p184 bra 	$L__BB1_223;
	shl.b32 	%r740, %r207, 3;
	add.s32 	%r741, %r27, %r740;
	ld.shared.f32 	%f729, [%r206+8];
	ld.shared.f32 	%f730, [%r206+12];
	ld.shared.f32 	%f731, [%r741];
	ld.shared.f32 	%f732, [%r741+4];
	st.shared.f32 	[%r206+8], %f731;
	st.shared.f32 	[%r206+12], %f732;
	st.shared.f32 	[%r741], %f729;
	st.shared.f32 	[%r741+4], %f730;
$L__BB1_223:
	add.s32 	%r742, %r1130, 2;
	ld.global.u32 	%r208, [%rd36+8];
	setp.ge.s32 	%p185, %r742, %r208;
	@%p185 bra 	$L__BB1_225;
	shl.b32 	%r743, %r208, 3;
	add.s32 	%r744, %r27, %r743;
	ld.shared.f32 	%f733, [%r206+16];
	ld.shared.f32 	%f734, [%r206+20];
	ld.shared.f32 	%f735, [%r744];
	ld.shared.f32 	%f736, [%r744+4];
	st.shared.f32 	[%r206+16], %f735;
	st.shared.f32 	[%r206+20], %f736;
	st.shared.f32 	[%r744], %f733;
	st.shared.f32 	[%r744+4], %f734;
$L__BB1_225:
	add.s32 	%r745, %r1130, 3;
	ld.global.u32 	%r209, [%rd36+12];
	setp.ge.s32 	%p186, %r745, %r209;
	@%p186 bra 	$L__BB1_227;
	shl.b32 	%r746, %r209, 3;
	add.s32 	%r747, %r27, %r746;
	ld.shared.f32 	%f737, [%r206+24];
	ld.shared.f32 	%f738, [%r206+28];
	ld.shared.f32 	%f739, [%r747];
	ld.shared.f32 	%f740, [%r747+4];
	st.shared.f32 	[%r206+24], %f739;
	st.shared.f32 	[%r206+28], %f740;
	st.shared.f32 	[%r747], %f737;
	st.shared.f32 	[%r747+4], %f738;
$L__BB1_227:
	add.s32 	%r748, %r1130, 4;
	ld.global.u32 	%r210, [%rd36+16];
	setp.ge.s32 	%p187, %r748, %r210;
	@%p187 bra 	$L__BB1_229;
	shl.b32 	%r749, %r210, 3;
	add.s32 	%r750, %r27, %r749;
	ld.shared.f32 	%f741, [%r206+32];
	ld.shared.f32 	%f742, [%r206+36];
	ld.shared.f32 	%f743, [%r750];
	ld.shared.f32 	%f744, [%r750+4];
	st.shared.f32 	[%r206+32], %f743;
	st.shared.f32 	[%r206+36], %f744;
	st.shared.f32 	[%r750], %f741;
	st.shared.f32 	[%r750+4], %f742;
$L__BB1_229:
	add.s32 	%r751, %r1130, 5;
	ld.global.u32 	%r211, [%rd36+20];
	setp.ge.s32 	%p188, %r751, %r211;
	@%p188 bra 	$L__BB1_231;
	shl.b32 	%r752, %r211, 3;
	add.s32 	%r753, %r27, %r752;
	ld.shared.f32 	%f745, [%r206+40];
	ld.shared.f32 	%f746, [%r206+44];
	ld.shared.f32 	%f747, [%r753];
	ld.shared.f32 	%f748, [%r753+4];
	st.shared.f32 	[%r206+40], %f747;
	st.shared.f32 	[%r206+44], %f748;
	st.shared.f32 	[%r753], %f745;
	st.shared.f32 	[%r753+4], %f746;
$L__BB1_231:
	add.s32 	%r754, %r1130, 6;
	ld.global.u32 	%r212, [%rd36+24];
	setp.ge.s32 	%p189, %r754, %r212;
	@%p189 bra 	$L__BB1_233;
	shl.b32 	%r755, %r212, 3;
	add.s32 	%r756, %r27, %r755;
	ld.shared.f32 	%f749, [%r206+48];
	ld.shared.f32 	%f750, [%r206+52];
	ld.shared.f32 	%f751, [%r756];
	ld.shared.f32 	%f752, [%r756+4];
	st.shared.f32 	[%r206+48], %f751;
	st.shared.f32 	[%r206+52], %f752;
	st.shared.f32 	[%r756], %f749;
	st.shared.f32 	[%r756+4], %f750;
$L__BB1_233:
	add.s32 	%r757, %r1130, 7;
	ld.global.u32 	%r213, [%rd36+28];
	setp.ge.s32 	%p190, %r757, %r213;
	@%p190 bra 	$L__BB1_235;
	shl.b32 	%r758, %r213, 3;
	add.s32 	%r759, %r27, %r758;
	ld.shared.f32 	%f753, [%r206+56];
	ld.shared.f32 	%f754, [%r206+60];
	ld.shared.f32 	%f755, [%r759];
	ld.shared.f32 	%f756, [%r759+4];
	st.shared.f32 	[%r206+56], %f755;
	st.shared.f32 	[%r206+60], %f756;
	st.shared.f32 	[%r759], %f753;
	st.shared.f32 	[%r759+4], %f754;
$L__BB1_235:
	add.s32 	%r1130, %r1130, 8;
	setp.eq.s32 	%p191, %r1130, %r1127;
	@%p191 bra 	$L__BB1_236;
	bra.uni 	$L__BB1_219;
$L__BB1_236:
	setp.eq.s32 	%p192, %r187, 0;
	@%p192 bra 	$L__BB1_257;
	and.b32  	%r190, %r383, 3;
	setp.lt.u32 	%p193, %r187, 4;
	@%p193 bra 	$L__BB1_247;
	mul.wide.u32 	%rd135, %r1127, 4;
	add.s64 	%rd34, %rd23, %rd135;
	ld.global.u32 	%r191, [%rd34];
	setp.ge.s32 	%p194, %r1127, %r191;
	shl.b32 	%r760, %r1127, 3;
	add.s32 	%r192, %r27, %r760;
	@%p194 bra 	$L__BB1_240;
	shl.b32 	%r761, %r191, 3;
	add.s32 	%r762, %r27, %r761;
	ld.shared.f32 	%f757, [%r192];
	ld.shared.f32 	%f758, [%r192+4];
	ld.shared.f32 	%f759, [%r762];
	ld.shared.f32 	%f760, [%r762+4];
	st.shared.f32 	[%r192], %f759;
	st.shared.f32 	[%r192+4], %f760;
	st.shared.f32 	[%r762], %f757;
	st.shared.f32 	[%r762+4], %f758;
$L__BB1_240:
	add.s32 	%r763, %r1127, 1;
	ld.global.u32 	%r193, [%rd34+4];
	setp.ge.s32 	%p195, %r763, %r193;
	@%p195 bra 	$L__BB1_242;
	shl.b32 	%r764, %r193, 3;
	add.s32 	%r765, %r27, %r764;
	ld.shared.f32 	%f761, [%r192+8];
	ld.shared.f32 	%f762, [%r192+12];
	ld.shared.f32 	%f763, [%r765];
	ld.shared.f32 	%f764, [%r765+4];
	st.shared.f32 	[%r192+8], %f763;
	st.shared.f32 	[%r192+12], %f764;
	st.shared.f32 	[%r765], %f761;
	st.shared.f32 	[%r765+4], %f762;
$L__BB1_242:
	add.s32 	%r766, %r1127, 2;
	ld.global.u32 	%r194, [%rd34+8];
	setp.ge.s32 	%p196, %r766, %r194;
	@%p196 bra 	$L__BB1_244;
	shl.b32 	%r767, %r194, 3;
	add.s32 	%r768, %r27, %r767;
	ld.shared.f32 	%f765, [%r192+16];
	ld.shared.f32 	%f766, [%r192+20];
	ld.shared.f32 	%f767, [%r768];
	ld.shared.f32 	%f768, [%r768+4];
	st.shared.f32 	[%r192+16], %f767;
	st.shared.f32 	[%r192+20], %f768;
	st.shared.f32 	[%r768], %f765;
	st.shared.f32 	[%r768+4], %f766;
$L__BB1_244:
	add.s32 	%r769, %r1127, 3;
	ld.global.u32 	%r195, [%rd34+12];
	setp.ge.s32 	%p197, %r769, %r195;
	@%p197 bra 	$L__BB1_246;
	shl.b32 	%r770, %r195, 3;
	add.s32 	%r771, %r27, %r770;
	ld.shared.f32 	%f769, [%r192+24];
	ld.shared.f32 	%f770, [%r192+28];
	ld.shared.f32 	%f771, [%r771];
	ld.shared.f32 	%f772, [%r771+4];
	st.shared.f32 	[%r192+24], %f771;
	st.shared.f32 	[%r192+28], %f772;
	st.shared.f32 	[%r771], %f769;
	st.shared.f32 	[%r771+4], %f770;
$L__BB1_246:
	add.s32 	%r1127, %r1127, 4;
$L__BB1_247:
	setp.eq.s32 	%p198, %r190, 0;
	@%p198 bra 	$L__BB1_257;
	setp.eq.s32 	%p199, %r190, 1;
	@%p199 bra 	$L__BB1_254;
	mul.wide.u32 	%rd136, %r1127, 4;
	add.s64 	%rd35, %rd23, %rd136;
	ld.global.u32 	%r198, [%rd35];
	setp.ge.s32 	%p200, %r1127, %r198;
	shl.b32 	%r772, %r1127, 3;
	add.s32 	%r199, %r27, %r772;
	@%p200 bra 	$L__BB1_251;
	shl.b32 	%r773, %r198, 3;
	add.s32 	%r774, %r27, %r773;
	ld.shared.f32 	%f773, [%r199];
	ld.shared.f32 	%f774, [%r199+4];
	ld.shared.f32 	%f775, [%r774];
	ld.shared.f32 	%f776, [%r774+4];
	st.shared.f32 	[%r199], %f775;
	st.shared.f32 	[%r199+4], %f776;
	st.shared.f32 	[%r774], %f773;
	st.shared.f32 	[%r774+4], %f774;
$L__BB1_251:
	add.s32 	%r775, %r1127, 1;
	ld.global.u32 	%r200, [%rd35+4];
	setp.ge.s32 	%p201, %r775, %r200;
	@%p201 bra 	$L__BB1_253;
	shl.b32 	%r776, %r200, 3;
	add.s32 	%r777, %r27, %r776;
	ld.shared.f32 	%f777, [%r199+8];
	ld.shared.f32 	%f778, [%r199+12];
	ld.shared.f32 	%f779, [%r777];
	ld.shared.f32 	%f780, [%r777+4];
	st.shared.f32 	[%r199+8], %f779;
	st.shared.f32 	[%r199+12], %f780;
	st.shared.f32 	[%r777], %f777;
	st.shared.f32 	[%r777+4], %f778;
$L__BB1_253:
	add.s32 	%r1127, %r1127, 2;
$L__BB1_254:
	and.b32  	%r778, %r383, 1;
	setp.eq.b32 	%p202, %r778, 1;
	not.pred 	%p203, %p202;
	@%p203 bra 	$L__BB1_257;
	mul.wide.u32 	%rd137, %r1127, 4;
	add.s64 	%rd138, %rd23, %rd137;
	ld.global.u32 	%r203, [%rd138];
	setp.ge.s32 	%p204, %r1127, %r203;
	@%p204 bra 	$L__BB1_257;
	shl.b32 	%r779, %r1127, 3;
	add.s32 	%r780, %r27, %r779;
	shl.b32 	%r781, %r203, 3;
	add.s32 	%r782, %r27, %r781;
	ld.shared.f32 	%f781, [%r780];
	ld.shared.f32 	%f782, [%r780+4];
	ld.shared.f32 	%f783, [%r782];
	ld.shared.f32 	%f784, [%r782+4];
	st.shared.f32 	[%r780], %f783;
	st.shared.f32 	[%r780+4], %f784;
	st.shared.f32 	[%r782], %f781;
	st.shared.f32 	[%r782+4], %f782;
$L__BB1_257:
	setp.lt.s32 	%p205, %r383, 2;
	@%p205 bra 	$L__BB1_263;
	mov.b32 	%r1131, 1;
	mov.u64 	%rd152, __cudart_i2opi_f;
$L__BB1_259:
	mov.u32 	%r217, %r1131;
	cvt.rn.f32.s32 	%f785, %r217;
	div.rn.f32 	%f45, %f1, %f785;
	mul.f32 	%f786, %f45, 0f3F22F983;
	cvt.rni.s32.f32 	%r1139, %f786;
	cvt.rn.f32.s32 	%f787, %r1139;
	fma.rn.f32 	%f788, %f787, 0fBFC90FDA, %f45;
	fma.rn.f32 	%f789, %f787, 0fB3A22168, %f788;
	fma.rn.f32 	%f1341, %f787, 0fA7C234C5, %f789;
	abs.f32 	%f47, %f45;
	setp.ltu.f32 	%p206, %f47, 0f47CE4780;
	mov.u32 	%r1135, %r1139;
	mov.f32 	%f1340, %f1341;
	@%p206 bra 	$L__BB1_333;
	setp.neu.f32 	%p207, %f47, 0f7F800000;
	@%p207 bra 	$L__BB1_328;
	mov.f32 	%f792, 0f00000000;
	mul.rn.f32 	%f1340, %f45, %f792;
	mov.b32 	%r1135, 0;
	bra.uni 	$L__BB1_333;
$L__BB1_262:
	setp.lt.s32 	%p229, %r1131, %r383;
	@%p229 bra 	$L__BB1_259;
$L__BB1_263:
	setp.lt.s32 	%p230, %r383, 1;
	@%p230 bra 	$L__BB1_275;
	cvt.rn.f32.u32 	%f44, %r383;
	add.s32 	%r846, %r383, -1;
	and.b32  	%r215, %r383, 7;
	setp.lt.u32 	%p231, %r846, 7;
	mov.b32 	%r1145, 0;
	@%p231 bra 	$L__BB1_267;
	and.b32  	%r1145, %r383, 2147483640;
	mov.b32 	%r1144, 0;
$L__BB1_266:
	.pragma "nounroll";
	shl.b32 	%r848, %r1144, 3;
	add.s32 	%r849, %r27, %r848;
	ld.shared.f32 	%f941, [%r849];
	div.rn.f32 	%f942, %f941, %f44;
	st.shared.f32 	[%r849], %f942;
	ld.shared.f32 	%f943, [%r849+4];
	div.rn.f32 	%f944, %f943, %f44;
	st.shared.f32 	[%r849+4], %f944;
	ld.shared.f32 	%f945, [%r849+8];
	div.rn.f32 	%f946, %f945, %f44;
	st.shared.f32 	[%r849+8], %f946;
	ld.shared.f32 	%f947, [%r849+12];
	div.rn.f32 	%f948, %f947, %f44;
	st.shared.f32 	[%r849+12], %f948;
	ld.shared.f32 	%f949, [%r849+16];
	div.rn.f32 	%f950, %f949, %f44;
	st.shared.f32 	[%r849+16], %f950;
	ld.shared.f32 	%f951, [%r849+20];
	div.rn.f32 	%f952, %f951, %f44;
	st.shared.f32 	[%r849+20], %f952;
	ld.shared.f32 	%f953, [%r849+24];
	div.rn.f32 	%f954, %f953, %f44;
	st.shared.f32 	[%r849+24], %f954;
	ld.shared.f32 	%f955, [%r849+28];
	div.rn.f32 	%f956, %f955, %f44;
	st.shared.f32 	[%r849+28], %f956;
	ld.shared.f32 	%f957, [%r849+32];
	div.rn.f32 	%f958, %f957, %f44;
	st.shared.f32 	[%r849+32], %f958;
	ld.shared.f32 	%f959, [%r849+36];
	div.rn.f32 	%f960, %f959, %f44;
	st.shared.f32 	[%r849+36], %f960;
	ld.shared.f32 	%f961, [%r849+40];
	div.rn.f32 	%f962, %f961, %f44;
	st.shared.f32 	[%r849+40], %f962;
	ld.shared.f32 	%f963, [%r849+44];
	div.rn.f32 	%f964, %f963, %f44;
	st.shared.f32 	[%r849+44], %f964;
	ld.shared.f32 	%f965, [%r849+48];
	div.rn.f32 	%f966, %f965, %f44;
	st.shared.f32 	[%r849+48], %f966;
	ld.shared.f32 	%f967, [%r849+52];
	div.rn.f32 	%f968, %f967, %f44;
	st.shared.f32 	[%r849+52], %f968;
	ld.shared.f32 	%f969, [%r849+56];
	div.rn.f32 	%f970, %f969, %f44;
	st.shared.f32 	[%r849+56], %f970;
	ld.shared.f32 	%f971, [%r849+60];
	div.rn.f32 	%f972, %f971, %f44;
	st.shared.f32 	[%r849+60], %f972;
	add.s32 	%r1144, %r1144, 8;
	setp.ne.s32 	%p232, %r1144, %r1145;
	@%p232 bra 	$L__BB1_266;
$L__BB1_267:
	setp.eq.s32 	%p233, %r215, 0;
	@%p233 bra 	$L__BB1_275;
	and.b32  	%r259, %r383, 3;
	setp.lt.u32 	%p234, %r215, 4;
	@%p234 bra 	$L__BB1_270;
	shl.b32 	%r850, %r1145, 3;
	add.s32 	%r851, %r27, %r850;
	ld.shared.f32 	%f973, [%r851];
	div.rn.f32 	%f974, %f973, %f44;
	st.shared.f32 	[%r851], %f974;
	ld.shared.f32 	%f975, [%r851+4];
	div.rn.f32 	%f976, %f975, %f44;
	st.shared.f32 	[%r851+4], %f976;
	ld.shared.f32 	%f977, [%r851+8];
	div.rn.f32 	%f978, %f977, %f44;
	st.shared.f32 	[%r851+8], %f978;
	ld.shared.f32 	%f979, [%r851+12];
	div.rn.f32 	%f980, %f979, %f44;
	st.shared.f32 	[%r851+12], %f980;
	ld.shared.f32 	%f981, [%r851+16];
	div.rn.f32 	%f982, %f981, %f44;
	st.shared.f32 	[%r851+16], %f982;
	ld.shared.f32 	%f983, [%r851+20];
	div.rn.f32 	%f984, %f983, %f44;
	st.shared.f32 	[%r851+20], %f984;
	ld.shared.f32 	%f985, [%r851+24];
	div.rn.f32 	%f986, %f985, %f44;
	st.shared.f32 	[%r851+24], %f986;
	ld.shared.f32 	%f987, [%r851+28];
	div.rn.f32 	%f988, %f987, %f44;
	st.shared.f32 	[%r851+28], %f988;
	add.s32 	%r1145, %r1145, 4;
$L__BB1_270:
	setp.eq.s32 	%p235, %r259, 0;
	@%p235 bra 	$L__BB1_275;
	setp.eq.s32 	%p236, %r259, 1;
	@%p236 bra 	$L__BB1_273;
	shl.b32 	%r852, %r1145, 3;
	add.s32 	%r853, %r27, %r852;
	ld.shared.f32 	%f989, [%r853];
	div.rn.f32 	%f990, %f989, %f44;
	st.shared.f32 	[%r853], %f990;
	ld.shared.f32 	%f991, [%r853+4];
	div.rn.f32 	%f992, %f991, %f44;
	st.shared.f32 	[%r853+4], %f992;
	ld.shared.f32 	%f993, [%r853+8];
	div.rn.f32 	%f994, %f993, %f44;
	st.shared.f32 	[%r853+8], %f994;
	ld.shared.f32 	%f995, [%r853+12];
	div.rn.f32 	%f996, %f995, %f44;
	st.shared.f32 	[%r853+12], %f996;
	add.s32 	%r1145, %r1145, 2;
$L__BB1_273:
	and.b32  	%r854, %r383, 1;
	setp.eq.b32 	%p237, %r854, 1;
	not.pred 	%p238, %p237;
	@%p238 bra 	$L__BB1_275;
	shl.b32 	%r855, %r1145, 3;
	add.s32 	%r856, %r27, %r855;
	ld.shared.f32 	%f997, [%r856];
	div.rn.f32 	%f998, %f997, %f44;
	st.shared.f32 	[%r856], %f998;
	ld.shared.f32 	%f999, [%r856+4];
	div.rn.f32 	%f1000, %f999, %f44;
	st.shared.f32 	[%r856+4], %f1000;
$L__BB1_275:
	bar.sync 	0;
	@%p1 bra 	$L__BB1_282;
	and.b32  	%r264, %r1177, 3;
	setp.lt.u32 	%p239, %r1177, 4;
	mov.b32 	%r1150, 0;
	@%p239 bra 	$L__BB1_279;
	and.b32  	%r1150, %r1177, 1020;
	mov.b32 	%r1148, 0;
	mov.u32 	%r863, _ZZ7Conv_2DP7ComplexS0_PiS1_iiiiiE2t1;
$L__BB1_278:
	shl.b32 	%r859, %r1148, 3;
	add.s32 	%r860, %r27, %r859;
	mad.lo.s32 	%r861, %r1148, %r383, %r1177;
	shl.b32 	%r862, %r861, 3;
	add.s32 	%r864, %r863, %r862;
	ld.shared.f32 	%f1001, [%r860];
	ld.shared.f32 	%f1002, [%r860+4];
	ld.shared.f32 	%f1003, [%r864];
	ld.shared.f32 	%f1004, [%r864+4];
	st.shared.f32 	[%r860], %f1003;
	st.shared.f32 	[%r860+4], %f1004;
	st.shared.f32 	[%r864], %f1001;
	st.shared.f32 	[%r864+4], %f1002;
	shl.b32 	%r865, %r383, 3;
	add.s32 	%r866, %r864, %r865;
	ld.shared.f32 	%f1005, [%r860+8];
	ld.shared.f32 	%f1006, [%r860+12];
	ld.shared.f32 	%f1007, [%r866];
	ld.shared.f32 	%f1008, [%r866+4];
	st.shared.f32 	[%r860+8], %f1007;
	st.shared.f32 	[%r860+12], %f1008;
	st.shared.f32 	[%r866], %f1005;
	st.shared.f32 	[%r866+4], %f1006;
	add.s32 	%r867, %r866, %r865;
	ld.shared.f32 	%f1009, [%r860+16];
	ld.shared.f32 	%f1010, [%r860+20];
	ld.shared.f32 	%f1011, [%r867];
	ld.shared.f32 	%f1012, [%r867+4];
	st.shared.f32 	[%r860+16], %f1011;
	st.shared.f32 	[%r860+20], %f1012;
	st.shared.f32 	[%r867], %f1009;
	st.shared.f32 	[%r867+4], %f1010;
	add.s32 	%r868, %r867, %r865;
	ld.shared.f32 	%f1013, [%r860+24];
	ld.shared.f32 	%f1014, [%r860+28];
	ld.shared.f32 	%f1015, [%r868];
	ld.shared.f32 	%f1016, [%r868+4];
	st.shared.f32 	[%r860+24], %f1015;
	st.shared.f32 	[%r860+28], %f1016;
	st.shared.f32 	[%r868], %f1013;
	st.shared.f32 	[%r868+4], %f1014;
	add.s32 	%r1148, %r1148, 4;
	setp.ne.s32 	%p240, %r1148, %r1150;
	@%p240 bra 	$L__BB1_278;
$L__BB1_279:
	setp.eq.s32 	%p241, %r264, 0;
	@%p241 bra 	$L__BB1_282;
	mov.b32 	%r1151, 0;
	mov.u32 	%r874, _ZZ7Conv_2DP7ComplexS0_PiS1_iiiiiE2t1;
$L__BB1_281:
	.pragma "nounroll";
	shl.b32 	%r870, %r1150, 3;
	add.s32 	%r871, %r27, %r870;
	mad.lo.s32 	%r872, %r1150, %r383, %r1177;
	shl.b32 	%r873, %r872, 3;
	add.s32 	%r875, %r874, %r873;
	ld.shared.f32 	%f1017, [%r871];
	ld.shared.f32 	%f1018, [%r871+4];
	ld.shared.f32 	%f1019, [%r875];
	ld.shared.f32 	%f1020, [%r875+4];
	st.shared.f32 	[%r871], %f1019;
	st.shared.f32 	[%r871+4], %f1020;
	st.shared.f32 	[%r875], %f1017;
	st.shared.f32 	[%r875+4], %f1018;
	add.s32 	%r1150, %r1150, 1;
	add.s32 	%r1151, %r1151, 1;
	setp.ne.s32 	%p242, %r1151, %r264;
	@%p242 bra 	$L__BB1_281;
$L__BB1_282:
	setp.lt.s32 	%p243, %r383, 1;
	bar.sync 	0;
	@%p243 bra 	$L__BB1_323;
	add.s32 	%r877, %r383, -1;
	and.b32  	%r273, %r383, 7;
	setp.lt.u32 	%p244, %r877, 7;
	mov.b32 	%r1152, 0;
	@%p244 bra 	$L__BB1_302;
	and.b32  	%r1152, %r383, 2147483640;
	mov.b32 	%r1155, 0;
$L__BB1_285:
	.pragma "nounroll";
	mul.wide.u32 	%rd161, %r1155, 4;
	add.s64 	%rd45, %rd23, %rd161;
	ld.global.u32 	%r291, [%rd45];
	setp.ge.s32 	%p245, %r1155, %r291;
	shl.b32 	%r879, %r1155, 3;
	add.s32 	%r292, %r27, %r879;
	@%p245 bra 	$L__BB1_287;
	shl.b32 	%r880, %r291, 3;
	add.s32 	%r881, %r27, %r880;
	ld.shared.f32 	%f1021, [%r292];
	ld.shared.f32 	%f1022, [%r292+4];
	ld.shared.f32 	%f1023, [%r881];
	ld.shared.f32 	%f1024, [%r881+4];
	st.shared.f32 	[%r292], %f1023;
	st.shared.f32 	[%r292+4], %f1024;
	st.shared.f32 	[%r881], %f1021;
	st.shared.f32 	[%r881+4], %f1022;
$L__BB1_287:
	add.s32 	%r882, %r1155, 1;
	ld.global.u32 	%r293, [%rd45+4];
	setp.ge.s32 	%p246, %r882, %r293;
	@%p246 bra 	$L__BB1_289;
	shl.b32 	%r883, %r293, 3;
	add.s32 	%r884, %r27, %r883;
	ld.shared.f32 	%f1025, [%r292+8];
	ld.shared.f32 	%f1026, [%r292+12];
	ld.shared.f32 	%f1027, [%r884];
	ld.shared.f32 	%f1028, [%r884+4];
	st.shared.f32 	[%r292+8], %f1027;
	st.shared.f32 	[%r292+12], %f1028;
	st.shared.f32 	[%r884], %f1025;
	st.shared.f32 	[%r884+4], %f1026;
$L__BB1_289:
	add.s32 	%r885, %r1155, 2;
	ld.global.u32 	%r294, [%rd45+8];
	setp.ge.s32 	%p247, %r885, %r294;
	@%p247 bra 	$L__BB1_291;
	shl.b32 	%r886, %r294, 3;
	add.s32 	%r887, %r27, %r886;
	ld.shared.f32 	%f1029, [%r292+16];
	ld.shared.f32 	%f1030, [%r292+20];
	ld.shared.f32 	%f1031, [%r887];
	ld.shared.f32 	%f1032, [%r887+4];
	st.shared.f32 	[%r292+16], %f1031;
	st.shared.f32 	[%r292+20], %f1032;
	st.shared.f32 	[%r887], %f1029;
	st.shared.f32 	[%r887+4], %f1030;
$L__BB1_291:
	add.s32 	%r888, %r1155, 3;
	ld.global.u32 	%r295, [%rd45+12];
	setp.ge.s32 	%p248, %r888, %r295;
	@%p248 bra 	$L__BB1_293;
	shl.b32 	%r889, %r295, 3;
	add.s32 	%r890, %r27, %r889;
	ld.shared.f32 	%f1033, [%r292+24];
	ld.shared.f32 	%f1034, [%r292+28];
	ld.shared.f32 	%f1035, [%r890];
	ld.shared.f32 	%f1036, [%r890+4];
	st.shared.f32 	[%r292+24], %f1035;
	st.shared.f32 	[%r292+28], %f1036;
	st.shared.f32 	[%r890], %f1033;
	st.shared.f32 	[%r890+4], %f1034;
$L__BB1_293:
	add.s32 	%r891, %r1155, 4;
	ld.global.u32 	%r296, [%rd45+16];
	setp.ge.s32 	%p249, %r891, %r296;
	@%p249 bra 	$L__BB1_295;
	shl.b32 	%r892, %r296, 3;
	add.s32 	%r893, %r27, %r892;
	ld.shared.f32 	%f1037, [%r292+32];
	ld.shared.f32 	%f1038, [%r292+36];
	ld.shared.f32 	%f1039, [%r893];
	ld.shared.f32 	%f1040, [%r893+4];
	st.shared.f32 	[%r292+32], %f1039;
	st.shared.f32 	[%r292+36], %f1040;
	st.shared.f32 	[%r893], %f1037;
	st.shared.f32 	[%r893+4], %f1038;
$L__BB1_295:
	add.s32 	%r894, %r1155, 5;
	ld.global.u32 	%r297, [%rd45+20];
	setp.ge.s32 	%p250, %r894, %r297;
	@%p250 bra 	$L__BB1_297;
	shl.b32 	%r895, %r297, 3;
	add.s32 	%r896, %r27, %r895;
	ld.shared.f32 	%f1041, [%r292+40];
	ld.shared.f32 	%f1042, [%r292+44];
	ld.shared.f32 	%f1043, [%r896];
	ld.shared.f32 	%f1044, [%r896+4];
	st.shared.f32 	[%r292+40], %f1043;
	st.shared.f32 	[%r292+44], %f1044;
	st.shared.f32 	[%r896], %f1041;
	st.shared.f32 	[%r896+4], %f1042;
$L__BB1_297:
	add.s32 	%r897, %r1155, 6;
	ld.global.u32 	%r298, [%rd45+24];
	setp.ge.s32 	%p251, %r897, %r298;
	@%p251 bra 	$L__BB1_299;
	shl.b32 	%r898, %r298, 3;
	add.s32 	%r899, %r27, %r898;
	ld.shared.f32 	%f1045, [%r292+48];
	ld.shared.f32 	%f1046, [%r292+52];
	ld.shared.f32 	%f1047, [%r899];
	ld.shared.f32 	%f1048, [%r899+4];
	st.shared.f32 	[%r292+48], %f1047;
	st.shared.f32 	[%r292+52], %f1048;
	st.shared.f32 	[%r899], %f1045;
	st.shared.f32 	[%r899+4], %f1046;
$L__BB1_299:
	add.s32 	%r900, %r1155, 7;
	ld.global.u32 	%r299, [%rd45+28];
	setp.ge.s32 	%p252, %r900, %r299;
	@%p252 bra 	$L__BB1_301;
	shl.b32 	%r901, %r299, 3;
	add.s32 	%r902, %r27, %r901;
	ld.shared.f32 	%f1049, [%r292+56];
	ld.shared.f32 	%f1050, [%r292+60];
	ld.shared.f32 	%f1051, [%r902];
	ld.shared.f32 	%f1052, [%r902+4];
	st.shared.f32 	[%r292+56], %f1051;
	st.shared.f32 	[%r292+60], %f1052;
	st.shared.f32 	[%r902], %f1049;
	st.shared.f32 	[%r902+4], %f1050;
$L__BB1_301:
	add.s32 	%r1155, %r1155, 8;
	setp.eq.s32 	%p253, %r1155, %r1152;
	@%p253 bra 	$L__BB1_302;
	bra.uni 	$L__BB1_285;
$L__BB1_302:
	setp.eq.s32 	%p254, %r273, 0;
	@%p254 bra 	$L__BB1_323;
	and.b32  	%r276, %r383, 3;
	setp.lt.u32 	%p255, %r273, 4;
	@%p255 bra 	$L__BB1_313;
	mul.wide.u32 	%rd162, %r1152, 4;
	add.s64 	%rd43, %rd23, %rd162;
	ld.global.u32 	%r277, [%rd43];
	setp.ge.s32 	%p256, %r1152, %r277;
	shl.b32 	%r903, %r1152, 3;
	add.s32 	%r278, %r27, %r903;
	@%p256 bra 	$L__BB1_306;
	shl.b32 	%r904, %r277, 3;
	add.s32 	%r905, %r27, %r904;
	ld.shared.f32 	%f1053, [%r278];
	ld.shared.f32 	%f1054, [%r278+4];
	ld.shared.f32 	%f1055, [%r905];
	ld.shared.f32 	%f1056, [%r905+4];
	st.shared.f32 	[%r278], %f1055;
	st.shared.f32 	[%r278+4], %f1056;
	st.shared.f32 	[%r905], %f1053;
	st.shared.f32 	[%r905+4], %f1054;
$L__BB1_306:
	add.s32 	%r906, %r1152, 1;
	ld.global.u32 	%r279, [%rd43+4];
	setp.ge.s32 	%p257, %r906, %r279;
	@%p257 bra 	$L__BB1_308;
	shl.b32 	%r907, %r279, 3;
	add.s32 	%r908, %r27, %r907;
	ld.shared.f32 	%f1057, [%r278+8];
	ld.shared.f32 	%f1058, [%r278+12];
	ld.shared.f32 	%f1059, [%r908];
	ld.shared.f32 	%f1060, [%r908+4];
	st.shared.f32 	[%r278+8], %f1059;
	st.shared.f32 	[%r278+12], %f1060;
	st.shared.f32 	[%r908], %f1057;
	st.shared.f32 	[%r908+4], %f1058;
$L__BB1_308:
	add.s32 	%r909, %r1152, 2;
	ld.global.u32 	%r280, [%rd43+8];
	setp.ge.s32 	%p258, %r909, %r280;
	@%p258 bra 	$L__BB1_310;
	shl.b32 	%r910, %r280, 3;
	add.s32 	%r911, %r27, %r910;
	ld.shared.f32 	%f1061, [%r278+16];
	ld.shared.f32 	%f1062, [%r278+20];
	ld.shared.f32 	%f1063, [%r911];
	ld.shared.f32 	%f1064, [%r911+4];
	st.shared.f32 	[%r278+16], %f1063;
	st.shared.f32 	[%r278+20], %f1064;
	st.shared.f32 	[%r911], %f1061;
	st.shared.f32 	[%r911+4], %f1062;
$L__BB1_310:
	add.s32 	%r912, %r1152, 3;
	ld.global.u32 	%r281, [%rd43+12];
	setp.ge.s32 	%p259, %r912, %r281;
	@%p259 bra 	$L__BB1_312;
	shl.b32 	%r913, %r281, 3;
	add.s32 	%r914, %r27, %r913;
	ld.shared.f32 	%f1065, [%r278+24];
	ld.shared.f32 	%f1066, [%r278+28];
	ld.shared.f32 	%f1067, [%r914];
	ld.shared.f32 	%f1068, [%r914+4];
	st.shared.f32 	[%r278+24], %f1067;
	st.shared.f32 	[%r278+28], %f1068;
	st.shared.f32 	[%r914], %f1065;
	st.shared.f32 	[%r914+4], %f1066;
$L__BB1_312:
	add.s32 	%r1152, %r1152, 4;
$L__BB1_313:
	setp.eq.s32 	%p260, %r276, 0;
	@%p260 bra 	$L__BB1_323;
	setp.eq.s32 	%p261, %r276, 1;
	@%p261 bra 	$L__BB1_320;
	mul.wide.u32 	%rd163, %r1152, 4;
	add.s64 	%rd44, %rd23, %rd163;
	ld.global.u32 	%r284, [%rd44];
	setp.ge.s32 	%p262, %r1152, %r284;
	shl.b32 	%r915, %r1152, 3;
	add.s32 	%r285, %r27, %r915;
	@%p262 bra 	$L__BB1_317;
	shl.b32 	%r916, %r284, 3;
	add.s32 	%r917, %r27, %r916;
	ld.shared.f32 	%f1069, [%r285];
	ld.shared.f32 	%f1070, [%r285+4];
	ld.shared.f32 	%f1071, [%r917];
	ld.shared.f32 	%f1072, [%r917+4];
	st.shared.f32 	[%r285], %f1071;
	st.shared.f32 	[%r285+4], %f1072;
	st.shared.f32 	[%r917], %f1069;
	st.shared.f32 	[%r917+4], %f1070;
$L__BB1_317:
	add.s32 	%r918, %r1152, 1;
	ld.global.u32 	%r286, [%rd44+4];
	setp.ge.s32 	%p263, %r918, %r286;
	@%p263 bra 	$L__BB1_319;
	shl.b32 	%r919, %r286, 3;
	add.s32 	%r920, %r27, %r919;
	ld.shared.f32 	%f1073, [%r285+8];
	ld.shared.f32 	%f1074, [%r285+12];
	ld.shared.f32 	%f1075, [%r920];
	ld.shared.f32 	%f1076, [%r920+4];
	st.shared.f32 	[%r285+8], %f1075;
	st.shared.f32 	[%r285+12], %f1076;
	st.shared.f32 	[%r920], %f1073;
	st.shared.f32 	[%r920+4], %f1074;
$L__BB1_319:
	add.s32 	%r1152, %r1152, 2;
$L__BB1_320:
	and.b32  	%r921, %r383, 1;
	setp.eq.b32 	%p264, %r921, 1;
	not.pred 	%p265, %p264;
	@%p265 bra 	$L__BB1_323;
	mul.wide.u32 	%rd164, %r1152, 4;
	add.s64 	%rd165, %rd23, %rd164;
	ld.global.u32 	%r289, [%rd165];
	setp.ge.s32 	%p266, %r1152, %r289;
	@%p266 bra 	$L__BB1_323;
	shl.b32 	%r922, %r1152, 3;
	add.s32 	%r923, %r27, %r922;
	shl.b32 	%r924, %r289, 3;
	add.s32 	%r925, %r27, %r924;
	ld.shared.f32 	%f1077, [%r923];
	ld.shared.f32 	%f1078, [%r923+4];
	ld.shared.f32 	%f1079, [%r925];
	ld.shared.f32 	%f1080, [%r925+4];
	st.shared.f32 	[%r923], %f1079;
	st.shared.f32 	[%r923+4], %f1080;
	st.shared.f32 	[%r925], %f1077;
	st.shared.f32 	[%r925+4], %f1078;
$L__BB1_323:
	setp.lt.s32 	%p267, %r383, 2;
	@%p267 bra 	$L__BB1_353;
	mov.b32 	%r1156, 1;
	mov.u64 	%rd179, __cudart_i2opi_f;
$L__BB1_325:
	mov.u32 	%r303, %r1156;
	cvt.rn.f32.s32 	%f1081, %r303;
	div.rn.f32 	%f67, %f1, %f1081;
	mul.f32 	%f1082, %f67, 0f3F22F983;
	cvt.rni.s32.f32 	%r1164, %f1082;
	cvt.rn.f32.s32 	%f1083, %r1164;
	fma.rn.f32 	%f1084, %f1083, 0fBFC90FDA, %f67;
	fma.rn.f32 	%f1085, %f1083, 0fB3A22168, %f1084;
	fma.rn.f32 	%f1349, %f1083, 0fA7C234C5, %f1085;
	abs.f32 	%f69, %f67;
	setp.ltu.f32 	%p268, %f69, 0f47CE4780;
	mov.u32 	%r1160, %r1164;
	mov.f32 	%f1348, %f1349;
	@%p268 bra 	$L__BB1_402;
	setp.neu.f32 	%p269, %f69, 0f7F800000;
	@%p269 bra 	$L__BB1_397;
	mov.f32 	%f1088, 0f00000000;
	mul.rn.f32 	%f1348, %f67, %f1088;
	mov.b32 	%r1160, 0;
	bra.uni 	$L__BB1_402;
$L__BB1_328:
	mov.b32 	%r219, %f45;
	shl.b32 	%r785, %r219, 8;
	or.b32  	%r220, %r785, -2147483648;
	mov.b64 	%rd199, 0;
	mov.b32 	%r1132, 0;
$L__BB1_329:
	.pragma "nounroll";
	mul.wide.u32 	%rd140, %r1132, 4;
	mov.u64 	%rd141, __cudart_i2opi_f;
	add.s64 	%rd142, %rd141, %rd140;
	ld.global.nc.u32 	%r786, [%rd142];
	mad.wide.u32 	%rd143, %r786, %r220, %rd199;
	shr.u64 	%rd199, %rd143, 32;
	add.s64 	%rd144, %rd6, %rd140;
	st.local.u32 	[%rd144], %rd143;
	add.s32 	%r1132, %r1132, 1;
	setp.ne.s32 	%p208, %r1132, 6;
	@%p208 bra 	$L__BB1_329;
	shr.u32 	%r787, %r219, 23;
	st.local.u32 	[%rd6+24], %rd199;
	and.b32  	%r223, %r787, 31;
	and.b32  	%r788, %r787, 224;
	add.s32 	%r789, %r788, -128;
	shr.u32 	%r790, %r789, 5;
	mul.wide.u32 	%rd145, %r790, 4;
	sub.s64 	%rd39, %rd6, %rd145;
	ld.local.u32 	%r1133, [%rd39+24];
	ld.local.u32 	%r1134, [%rd39+20];
	setp.eq.s32 	%p209, %r223, 0;
	@%p209 bra 	$L__BB1_332;
	shf.l.wrap.b32 	%r1133, %r1134, %r1133, %r223;
	ld.local.u32 	%r791, [%rd39+16];
	shf.l.wrap.b32 	%r1134, %r791, %r1134, %r223;
$L__BB1_332:
	shr.u32 	%r792, %r1133, 30;
	shf.l.wrap.b32 	%r793, %r1134, %r1133, 2;
	shl.b32 	%r794, %r1134, 2;
	shr.u32 	%r795, %r793, 31;
	add.s32 	%r796, %r795, %r792;
	neg.s32 	%r797, %r796;
	setp.lt.s32 	%p210, %r219, 0;
	selp.b32 	%r1135, %r797, %r796, %p210;
	xor.b32  	%r798, %r793, %r219;
	shr.s32 	%r799, %r793, 31;
	xor.b32  	%r800, %r799, %r793;
	xor.b32  	%r801, %r799, %r794;
	cvt.u64.u32 	%rd146, %r800;
	shl.b64 	%rd147, %rd146, 32;
	cvt.u64.u32 	%rd148, %r801;
	or.b64  	%rd149, %rd147, %rd148;
	cvt.rn.f64.s64 	%fd50, %rd149;
	mul.f64 	%fd51, %fd50, 0d3BF921FB54442D19;
	cvt.rn.f32.f64 	%f790, %fd51;
	neg.f32 	%f791, %f790;
	setp.lt.s32 	%p211, %r798, 0;
	selp.f32 	%f1340, %f791, %f790, %p211;
$L__BB1_333:
	setp.ltu.f32 	%p212, %f47, 0f47CE4780;
	add.s32 	%r803, %r1135, 1;
	mul.rn.f32 	%f793, %f1340, %f1340;
	and.b32  	%r804, %r1135, 1;
	setp.eq.b32 	%p213, %r804, 1;
	selp.f32 	%f794, %f1340, 0f3F800000, %p213;
	fma.rn.f32 	%f795, %f793, %f794, 0f00000000;
	fma.rn.f32 	%f796, %f793, 0f37CBAC00, 0fBAB607ED;
	selp.f32 	%f797, 0fB94D4153, %f796, %p213;
	selp.f32 	%f798, 0f3C0885E4, 0f3D2AAABB, %p213;
	fma.rn.f32 	%f799, %f797, %f793, %f798;
	selp.f32 	%f800, 0fBE2AAAA8, 0fBEFFFFFF, %p213;
	fma.rn.f32 	%f801, %f799, %f793, %f800;
	fma.rn.f32 	%f802, %f801, %f795, %f794;
	and.b32  	%r805, %r803, 2;
	setp.eq.s32 	%p214, %r805, 0;
	mov.f32 	%f803, 0f00000000;
	sub.f32 	%f804, %f803, %f802;
	selp.f32 	%f51, %f802, %f804, %p214;
	@%p212 bra 	$L__BB1_341;
	setp.neu.f32 	%p215, %f47, 0f7F800000;
	@%p215 bra 	$L__BB1_336;
	mov.f32 	%f807, 0f00000000;
	mul.rn.f32 	%f1341, %f45, %f807;
	mov.b32 	%r1139, 0;
	bra.uni 	$L__BB1_341;
$L__BB1_336:
	mov.b32 	%r232, %f45;
	shl.b32 	%r807, %r232, 8;
	or.b32  	%r233, %r807, -2147483648;
	mov.b64 	%rd200, 0;
	mov.b32 	%r1136, 0;
$L__BB1_337:
	.pragma "nounroll";
	mul.wide.u32 	%rd151, %r1136, 4;
	add.s64 	%rd153, %rd152, %rd151;
	ld.global.nc.u32 	%r808, [%rd153];
	mad.wide.u32 	%rd154, %r808, %r233, %rd200;
	shr.u64 	%rd200, %rd154, 32;
	add.s64 	%rd155, %rd5, %rd151;
	st.local.u32 	[%rd155], %rd154;
	add.s32 	%r1136, %r1136, 1;
	setp.ne.s32 	%p216, %r1136, 6;
	@%p216 bra 	$L__BB1_337;
	shr.u32 	%r809, %r232, 23;
	st.local.u32 	[%rd5+24], %rd200;
	and.b32  	%r236, %r809, 31;
	and.b32  	%r810, %r809, 224;
	add.s32 	%r811, %r810, -128;
	shr.u32 	%r812, %r811, 5;
	mul.wide.u32 	%rd156, %r812, 4;
	sub.s64 	%rd42, %rd5, %rd156;
	ld.local.u32 	%r1137, [%rd42+24];
	ld.local.u32 	%r1138, [%rd42+20];
	setp.eq.s32 	%p217, %r236, 0;
	@%p217 bra 	$L__BB1_340;
	shf.l.wrap.b32 	%r1137, %r1138, %r1137, %r236;
	ld.local.u32 	%r813, [%rd42+16];
	shf.l.wrap.b32 	%r1138, %r813, %r1138, %r236;
$L__BB1_340:
	shr.u32 	%r814, %r1137, 30;
	shf.l.wrap.b32 	%r815, %r1138, %r1137, 2;
	shl.b32 	%r816, %r1138, 2;
	shr.u32 	%r817, %r815, 31;
	add.s32 	%r818, %r817, %r814;
	neg.s32 	%r819, %r818;
	setp.lt.s32 	%p218, %r232, 0;
	selp.b32 	%r1139, %r819, %r818, %p218;
	xor.b32  	%r820, %r815, %r232;
	shr.s32 	%r821, %r815, 31;
	xor.b32  	%r822, %r821, %r815;
	xor.b32  	%r823, %r821, %r816;
	cvt.u64.u32 	%rd157, %r822;
	shl.b64 	%rd158, %rd157, 32;
	cvt.u64.u32 	%rd159, %r823;
	or.b64  	%rd160, %rd158, %rd159;
	cvt.rn.f64.s64 	%fd52, %rd160;
	mul.f64 	%fd53, %fd52, 0d3BF921FB54442D19;
	cvt.rn.f32.f64 	%f805, %fd53;
	neg.f32 	%f806, %f805;
	setp.lt.s32 	%p219, %r820, 0;
	selp.f32 	%f1341, %f806, %f805, %p219;
$L__BB1_341:
	mul.rn.f32 	%f808, %f1341, %f1341;
	and.b32  	%r825, %r1139, 1;
	setp.eq.b32 	%p220, %r825, 1;
	selp.f32 	%f809, 0f3F800000, %f1341, %p220;
	fma.rn.f32 	%f810, %f808, %f809, 0f00000000;
	fma.rn.f32 	%f811, %f808, 0f37CBAC00, 0fBAB607ED;
	selp.f32 	%f812, %f811, 0fB94D4153, %p220;
	selp.f32 	%f813, 0f3D2AAABB, 0f3C0885E4, %p220;
	fma.rn.f32 	%f814, %f812, %f808, %f813;
	selp.f32 	%f815, 0fBEFFFFFF, 0fBE2AAAA8, %p220;
	fma.rn.f32 	%f816, %f814, %f808, %f815;
	fma.rn.f32 	%f817, %f816, %f810, %f809;
	and.b32  	%r826, %r1139, 2;
	setp.eq.s32 	%p221, %r826, 0;
	mov.f32 	%f818, 0f00000000;
	sub.f32 	%f819, %f818, %f817;
	selp.f32 	%f55, %f817, %f819, %p221;
	shl.b32 	%r1131, %r217, 1;
	setp.lt.s32 	%p222, %r217, 1;
	@%p222 bra 	$L__BB1_262;
	and.b32  	%r246, %r217, 3;
	and.b32  	%r247, %r217, 2147483644;
	and.b32  	%r248, %r217, 1;
	mov.b32 	%r1140, 0;
$L__BB1_343:
	setp.lt.u32 	%p223, %r217, 4;
	mov.f32 	%f1345, 0f3F800000;
	mov.f32 	%f1344, 0f00000000;
	mov.b32 	%r1143, 0;
	@%p223 bra 	$L__BB1_346;
	mov.f32 	%f1345, 0f3F800000;
	mov.f32 	%f1344, 0f00000000;
	mov.b32 	%r1141, 0;
$L__BB1_345:
	.pragma "nounroll";
	add.s32 	%r830, %r1141, %r1140;
	shl.b32 	%r831, %r830, 3;
	add.s32 	%r832, %r27, %r831;
	ld.shared.f32 	%f824, [%r832];
	ld.shared.f32 	%f825, [%r832+4];
	shl.b32 	%r833, %r217, 3;
	add.s32 	%r834, %r832, %r833;
	ld.shared.f32 	%f826, [%r834];
	mul.f32 	%f827, %f1345, %f826;
	ld.shared.f32 	%f828, [%r834+4];
	mul.f32 	%f829, %f1344, %f828;
	sub.f32 	%f830, %f827, %f829;
	mul.f32 	%f831, %f1345, %f828;
	fma.rn.f32 	%f832, %f1344, %f826, %f831;
	add.f32 	%f833, %f824, %f830;
	add.f32 	%f834, %f825, %f832;
	st.shared.f32 	[%r832], %f833;
	st.shared.f32 	[%r832+4], %f834;
	sub.f32 	%f835, %f824, %f830;
	sub.f32 	%f836, %f825, %f832;
	st.shared.f32 	[%r834], %f835;
	st.shared.f32 	[%r834+4], %f836;
	mul.f32 	%f837, %f55, %f1344;
	fma.rn.f32 	%f838, %f51, %f1345, %f837;
	mul.f32 	%f839, %f51, %f1344;
	mul.f32 	%f840, %f55, %f1345;
	sub.f32 	%f841, %f839, %f840;
	ld.shared.f32 	%f842, [%r832+8];
	ld.shared.f32 	%f843, [%r832+12];
	ld.shared.f32 	%f844, [%r834+8];
	mul.f32 	%f845, %f838, %f844;
	ld.shared.f32 	%f846, [%r834+12];
	mul.f32 	%f847, %f841, %f846;
	sub.f32 	%f848, %f845, %f847;
	mul.f32 	%f849, %f838, %f846;
	fma.rn.f32 	%f850, %f841, %f844, %f849;
	add.f32 	%f851, %f842, %f848;
	add.f32 	%f852, %f843, %f850;
	st.shared.f32 	[%r832+8], %f851;
	st.shared.f32 	[%r832+12], %f852;
	sub.f32 	%f853, %f842, %f848;
	sub.f32 	%f854, %f843, %f850;
	st.shared.f32 	[%r834+8], %f853;
	st.shared.f32 	[%r834+12], %f854;
	mul.f32 	%f855, %f55, %f841;
	fma.rn.f32 	%f856, %f51, %f838, %f855;
	mul.f32 	%f857, %f51, %f841;
	mul.f32 	%f858, %f55, %f838;
	sub.f32 	%f859, %f857, %f858;
	ld.shared.f32 	%f860, [%r832+16];
	ld.shared.f32 	%f861, [%r832+20];
	ld.shared.f32 	%f862, [%r834+16];
	mul.f32 	%f863, %f856, %f862;
	ld.shared.f32 	%f864, [%r834+20];
	mul.f32 	%f865, %f859, %f864;
	sub.f32 	%f866, %f863, %f865;
	mul.f32 	%f867, %f856, %f864;
	fma.rn.f32 	%f868, %f859, %f862, %f867;
	add.f32 	%f869, %f860, %f866;
	add.f32 	%f870, %f861, %f868;
	st.shared.f32 	[%r832+16], %f869;
	st.shared.f32 	[%r832+20], %f870;
	sub.f32 	%f871, %f860, %f866;
	sub.f32 	%f872, %f861, %f868;
	st.shared.f32 	[%r834+16], %f871;
	st.shared.f32 	[%r834+20], %f872;
	mul.f32 	%f873, %f55, %f859;
	fma.rn.f32 	%f874, %f51, %f856, %f873;
	mul.f32 	%f875, %f51, %f859;
	mul.f32 	%f876, %f55, %f856;
	sub.f32 	%f877, %f875, %f876;
	ld.shared.f32 	%f878, [%r832+24];
	ld.shared.f32 	%f879, [%r832+28];
	ld.shared.f32 	%f880, [%r834+24];
	mul.f32 	%f881, %f874, %f880;
	ld.shared.f32 	%f882, [%r834+28];
	mul.f32 	%f883, %f877, %f882;
	sub.f32 	%f884, %f881, %f883;
	mul.f32 	%f885, %f874, %f882;
	fma.rn.f32 	%f886, %f877, %f880, %f885;
	add.f32 	%f887, %f878, %f884;
	add.f32 	%f888, %f879, %f886;
	st.shared.f32 	[%r832+24], %f887;
	st.shared.f32 	[%r832+28], %f888;
	sub.f32 	%f889, %f878, %f884;
	sub.f32 	%f890, %f879, %f886;
	st.shared.f32 	[%r834+24], %f889;
	st.shared.f32 	[%r834+28], %f890;
	add.s32 	%r1141, %r1141, 4;
	mul.f32 	%f891, %f55, %f877;
	fma.rn.f32 	%f1345, %f51, %f874, %f891;
	mul.f32 	%f892, %f51, %f877;
	mul.f32 	%f893, %f55, %f874;
	sub.f32 	%f1344, %f892, %f893;
	setp.ne.s32 	%p224, %r1141, %r247;
	mov.u32 	%r1143, %r247;
	@%p224 bra 	$L__BB1_345;
$L__BB1_346:
	setp.eq.s32 	%p225, %r246, 0;
	@%p225 bra 	$L__BB1_351;
	setp.eq.s32 	%p226, %r246, 1;
	@%p226 bra 	$L__BB1_349;
	add.s32 	%r835, %r1143, %r1140;
	shl.b32 	%r836, %r835, 3;
	add.s32 	%r837, %r27, %r836;
	ld.shared.f32 	%f894, [%r837];
	ld.shared.f32 	%f895, [%r837+4];
	shl.b32 	%r838, %r217, 3;
	add.s32 	%r839, %r837, %r838;
	ld.shared.f32 	%f896, [%r839];
	mul.f32 	%f897, %f1345, %f896;
	ld.shared.f32 	%f898, [%r839+4];
	mul.f32 	%f899, %f1344, %f898;
	sub.f32 	%f900, %f897, %f899;
	mul.f32 	%f901, %f1345, %f898;
	fma.rn.f32 	%f902, %f1344, %f896, %f901;
	add.f32 	%f903, %f894, %f900;
	add.f32 	%f904, %f895, %f902;
	st.shared.f32 	[%r837], %f903;
	st.shared.f32 	[%r837+4], %f904;
	sub.f32 	%f905, %f894, %f900;
	sub.f32 	%f906, %f895, %f902;
	st.shared.f32 	[%r839], %f905;
	st.shared.f32 	[%r839+4], %f906;
	mul.f32 	%f907, %f55, %f1344;
	fma.rn.f32 	%f908, %f51, %f1345, %f907;
	mul.f32 	%f909, %f51, %f1344;
	mul.f32 	%f910, %f55, %f1345;
	sub.f32 	%f911, %f909, %f910;
	ld.shared.f32 	%f912, [%r837+8];
	ld.shared.f32 	%f913, [%r837+12];
	ld.shared.f32 	%f914, [%r839+8];
	mul.f32 	%f915, %f908, %f914;
	ld.shared.f32 	%f916, [%r839+12];
	mul.f32 	%f917, %f911, %f916;
	sub.f32 	%f918, %f915, %f917;
	mul.f32 	%f919, %f908, %f916;
	fma.rn.f32 	%f920, %f911, %f914, %f919;
	add.f32 	%f921, %f912, %f918;
	add.f32 	%f922, %f913, %f920;
	st.shared.f32 	[%r837+8], %f921;
	st.shared.f32 	[%r837+12], %f922;
	sub.f32 	%f923, %f912, %f918;
	sub.f32 	%f924, %f913, %f920;
	st.shared.f32 	[%r839+8], %f923;
	st.shared.f32 	[%r839+12], %f924;
	mul.f32 	%f925, %f55, %f911;
	fma.rn.f32 	%f1345, %f51, %f908, %f925;
	mul.f32 	%f926, %f51, %f911;
	mul.f32 	%f927, %f55, %f908;
	sub.f32 	%f1344, %f926, %f927;
	add.s32 	%r1143, %r1143, 2;
$L__BB1_349:
	setp.eq.s32 	%p227, %r248, 0;
	@%p227 bra 	$L__BB1_351;
	add.s32 	%r840, %r1143, %r1140;
	shl.b32 	%r841, %r840, 3;
	add.s32 	%r842, %r27, %r841;
	ld.shared.f32 	%f928, [%r842];
	ld.shared.f32 	%f929, [%r842+4];
	shl.b32 	%r843, %r217, 3;
	add.s32 	%r844, %r842, %r843;
	ld.shared.f32 	%f930, [%r844];
	mul.f32 	%f931, %f1345, %f930;
	ld.shared.f32 	%f932, [%r844+4];
	mul.f32 	%f933, %f1344, %f932;
	sub.f32 	%f934, %f931, %f933;
	mul.f32 	%f935, %f1345, %f932;
	fma.rn.f32 	%f936, %f1344, %f930, %f935;
	add.f32 	%f937, %f928, %f934;
	add.f32 	%f938, %f929, %f936;
	st.shared.f32 	[%r842], %f937;
	st.shared.f32 	[%r842+4], %f938;
	sub.f32 	%f939, %f928, %f934;
	sub.f32 	%f940, %f929, %f936;
	st.shared.f32 	[%r844], %f939;
	st.shared.f32 	[%r844+4], %f940;
$L__BB1_351:
	add.s32 	%r1140, %r1140, %r1131;
	setp.lt.s32 	%p228, %r1140, %r383;
	@%p228 bra 	$L__BB1_343;
	bra.uni 	$L__BB1_262;
$L__BB1_352:
	setp.lt.s32 	%p291, %r1156, %r383;
	@%p291 bra 	$L__BB1_325;
$L__BB1_353:
	setp.lt.s32 	%p292, %r383, 1;
	@%p292 bra 	$L__BB1_365;
	cvt.rn.f32.u32 	%f66, %r383;
	add.s32 	%r989, %r383, -1;
	and.b32  	%r301, %r383, 7;
	setp.lt.u32 	%p293, %r989, 7;
	mov.b32 	%r1170, 0;
	@%p293 bra 	$L__BB1_357;
	and.b32  	%r1170, %r383, 2147483640;
	mov.b32 	%r1169, 0;
$L__BB1_356:
	.pragma "nounroll";
	shl.b32 	%r991, %r1169, 3;
	add.s32 	%r992, %r27, %r991;
	ld.shared.f32 	%f1237, [%r992];
	div.rn.f32 	%f1238, %f1237, %f66;
	st.shared.f32 	[%r992], %f1238;
	ld.shared.f32 	%f1239, [%r992+4];
	div.rn.f32 	%f1240, %f1239, %f66;
	st.shared.f32 	[%r992+4], %f1240;
	ld.shared.f32 	%f1241, [%r992+8];
	div.rn.f32 	%f1242, %f1241, %f66;
	st.shared.f32 	[%r992+8], %f1242;
	ld.shared.f32 	%f1243, [%r992+12];
	div.rn.f32 	%f1244, %f1243, %f66;
	st.shared.f32 	[%r992+12], %f1244;
	ld.shared.f32 	%f1245, [%r992+16];
	div.rn.f32 	%f1246, %f1245, %f66;
	st.shared.f32 	[%r992+16], %f1246;
	ld.shared.f32 	%f1247, [%r992+20];
	div.rn.f32 	%f1248, %f1247, %f66;
	st.shared.f32 	[%r992+20], %f1248;
	ld.shared.f32 	%f1249, [%r992+24];
	div.rn.f32 	%f1250, %f1249, %f66;
	st.shared.f32 	[%r992+24], %f1250;
	ld.shared.f32 	%f1251, [%r992+28];
	div.rn.f32 	%f1252, %f1251, %f66;
	st.shared.f32 	[%r992+28], %f1252;
	ld.shared.f32 	%f1253, [%r992+32];
	div.rn.f32 	%f1254, %f1253, %f66;
	st.shared.f32 	[%r992+32], %f1254;
	ld.shared.f32 	%f1255, [%r992+36];
	div.rn.f32 	%f1256, %f1255, %f66;
	st.shared.f32 	[%r992+36], %f1256;
	ld.shared.f32 	%f1257, [%r992+40];
	div.rn.f32 	%f1258, %f1257, %f66;
	st.shared.f32 	[%r992+40], %f1258;
	ld.shared.f32 	%f1259, [%r992+44];
	div.rn.f32 	%f1260, %f1259, %f66;
	st.shared.f32 	[%r992+44], %f1260;
	ld.shared.f32 	%f1261, [%r992+48];
	div.rn.f32 	%f1262, %f1261, %f66;
	st.shared.f32 	[%r992+48], %f1262;
	ld.shared.f32 	%f1263, [%r992+52];
	div.rn.f32 	%f1264, %f1263, %f66;
	st.shared.f32 	[%r992+52], %f1264;
	ld.shared.f32 	%f1265, [%r992+56];
	div.rn.f32 	%f1266, %f1265, %f66;
	st.shared.f32 	[%r992+56], %f1266;
	ld.shared.f32 	%f1267, [%r992+60];
	div.rn.f32 	%f1268, %f1267, %f66;
	st.shared.f32 	[%r992+60], %f1268;
	add.s32 	%r1169, %r1169, 8;
	setp.ne.s32 	%p294, %r1169, %r1170;
	@%p294 bra 	$L__BB1_356;
$L__BB1_357:
	setp.eq.s32 	%p295, %r301, 0;
	@%p295 bra 	$L__BB1_365;
	and.b32  	%r345, %r383, 3;
	setp.lt.u32 	%p296, %r301, 4;
	@%p296 bra 	$L__BB1_360;
	shl.b32 	%r993, %r1170, 3;
	add.s32 	%r994, %r27, %r993;
	ld.shared.f32 	%f1269, [%r994];
	div.rn.f32 	%f1270, %f1269, %f66;
	st.shared.f32 	[%r994], %f1270;
	ld.shared.f32 	%f1271, [%r994+4];
	div.rn.f32 	%f1272, %f1271, %f66;
	st.shared.f32 	[%r994+4], %f1272;
	ld.shared.f32 	%f1273, [%r994+8];
	div.rn.f32 	%f1274, %f1273, %f66;
	st.shared.f32 	[%r994+8], %f1274;
	ld.shared.f32 	%f1275, [%r994+12];
	div.rn.f32 	%f1276, %f1275, %f66;
	st.shared.f32 	[%r994+12], %f1276;
	ld.shared.f32 	%f1277, [%r994+16];
	div.rn.f32 	%f1278, %f1277, %f66;
	st.shared.f32 	[%r994+16], %f1278;
	ld.shared.f32 	%f1279, [%r994+20];
	div.rn.f32 	%f1280, %f1279, %f66;
	st.shared.f32 	[%r994+20], %f1280;
	ld.shared.f32 	%f1281, [%r994+24];
	div.rn.f32 	%f1282, %f1281, %f66;
	st.shared.f32 	[%r994+24], %f1282;
	ld.shared.f32 	%f1283, [%r994+28];
	div.rn.f32 	%f1284, %f1283, %f66;
	st.shared.f32 	[%r994+28], %f1284;
	add.s32 	%r1170, %r1170, 4;
$L__BB1_360:
	setp.eq.s32 	%p297, %r345, 0;
	@%p297 bra 	$L__BB1_365;
	setp.eq.s32 	%p298, %r345, 1;
	@%p298 bra 	$L__BB1_363;
	shl.b32 	%r995, %r1170, 3;
	add.s32 	%r996, %r27, %r995;
	ld.shared.f32 	%f1285, [%r996];
	div.rn.f32 	%f1286, %f1285, %f66;
	st.shared.f32 	[%r996], %f1286;
	ld.shared.f32 	%f1287, [%r996+4];
	div.rn.f32 	%f1288, %f1287, %f66;
	st.shared.f32 	[%r996+4], %f1288;
	ld.shared.f32 	%f1289, [%r996+8];
	div.rn.f32 	%f1290, %f1289, %f66;
	st.shared.f32 	[%r996+8], %f1290;
	ld.shared.f32 	%f1291, [%r996+12];
	div.rn.f32 	%f1292, %f1291, %f66;
	st.shared.f32 	[%r996+12], %f1292;
	add.s32 	%r1170, %r1170, 2;
$L__BB1_363:
	and.b32  	%r997, %r383, 1;
	setp.eq.b32 	%p299, %r997, 1;
	not.pred 	%p300, %p299;
	@%p300 bra 	$L__BB1_365;
	shl.b32 	%r998, %r1170, 3;
	add.s32 	%r999, %r27, %r998;
	ld.shared.f32 	%f1293, [%r999];
	div.rn.f32 	%f1294, %f1293, %f66;
	st.shared.f32 	[%r999], %f1294;
	ld.shared.f32 	%f1295, [%r999+4];
	div.rn.f32 	%f1296, %f1295, %f66;
	st.shared.f32 	[%r999+4], %f1296;
$L__BB1_365:
	bar.sync 	0;
	@%p1 bra 	$L__BB1_372;
	and.b32  	%r350, %r1177, 3;
	setp.lt.u32 	%p301, %r1177, 4;
	mov.b32 	%r1175, 0;
	@%p301 bra 	$L__BB1_369;
	and.b32  	%r1175, %r1177, 1020;
	mov.b32 	%r1173, 0;
	mov.u32 	%r1006, _ZZ7Conv_2DP7ComplexS0_PiS1_iiiiiE2t1;
$L__BB1_368:
	shl.b32 	%r1002, %r1173, 3;
	add.s32 	%r1003, %r27, %r1002;
	mad.lo.s32 	%r1004, %r1173, %r383, %r1177;
	shl.b32 	%r1005, %r1004, 3;
	add.s32 	%r1007, %r1006, %r1005;
	ld.shared.f32 	%f1297, [%r1003];
	ld.shared.f32 	%f1298, [%r1003+4];
	ld.shared.f32 	%f1299, [%r1007];
	ld.shared.f32 	%f1300, [%r1007+4];
	st.shared.f32 	[%r1003], %f1299;
	st.shared.f32 	[%r1003+4], %f1300;
	st.shared.f32 	[%r1007], %f1297;
	st.shared.f32 	[%r1007+4], %f1298;
	shl.b32 	%r1008, %r383, 3;
	add.s32 	%r1009, %r1007, %r1008;
	ld.shared.f32 	%f1301, [%r1003+8];
	ld.shared.f32 	%f1302, [%r1003+12];
	ld.shared.f32 	%f1303, [%r1009];
	ld.shared.f32 	%f1304, [%r1009+4];
	st.shared.f32 	[%r1003+8], %f1303;
	st.shared.f32 	[%r1003+12], %f1304;
	st.shared.f32 	[%r1009], %f1301;
	st.shared.f32 	[%r1009+4], %f1302;
	add.s32 	%r1010, %r1009, %r1008;
	ld.shared.f32 	%f1305, [%r1003+16];
	ld.shared.f32 	%f1306, [%r1003+20];
	ld.shared.f32 	%f1307, [%r1010];
	ld.shared.f32 	%f1308, [%r1010+4];
	st.shared.f32 	[%r1003+16], %f1307;
	st.shared.f32 	[%r1003+20], %f1308;
	st.shared.f32 	[%r1010], %f1305;
	st.shared.f32 	[%r1010+4], %f1306;
	add.s32 	%r1011, %r1010, %r1008;
	ld.shared.f32 	%f1309, [%r1003+24];
	ld.shared.f32 	%f1310, [%r1003+28];
	ld.shared.f32 	%f1311, [%r1011];
	ld.shared.f32 	%f1312, [%r1011+4];
	st.shared.f32 	[%r1003+24], %f1311;
	st.shared.f32 	[%r1003+28], %f1312;
	st.shared.f32 	[%r1011], %f1309;
	st.shared.f32 	[%r1011+4], %f1310;
	add.s32 	%r1173, %r1173, 4;
	setp.ne.s32 	%p302, %r1173, %r1175;
	@%p302 bra 	$L__BB1_368;
$L__BB1_369:
	setp.eq.s32 	%p303, %r350, 0;
	@%p303 bra 	$L__BB1_372;
	mov.b32 	%r1176, 0;
	mov.u32 	%r1017, _ZZ7Conv_2DP7ComplexS0_PiS1_iiiiiE2t1;
$L__BB1_371:
	.pragma "nounroll";
	shl.b32 	%r1013, %r1175, 3;
	add.s32 	%r1014, %r27, %r1013;
	mad.lo.s32 	%r1015, %r1175, %r383, %r1177;
	shl.b32 	%r1016, %r1015, 3;
	add.s32 	%r1018, %r1017, %r1016;
	ld.shared.f32 	%f1313, [%r1014];
	ld.shared.f32 	%f1314, [%r1014+4];
	ld.shared.f32 	%f1315, [%r1018];
	ld.shared.f32 	%f1316, [%r1018+4];
	st.shared.f32 	[%r1014], %f1315;
	st.shared.f32 	[%r1014+4], %f1316;
	st.shared.f32 	[%r1018], %f1313;
	st.shared.f32 	[%r1018+4], %f1314;
	add.s32 	%r1175, %r1175, 1;
	add.s32 	%r1176, %r1176, 1;
	setp.ne.s32 	%p304, %r1176, %r350;
	@%p304 bra 	$L__BB1_371;
$L__BB1_372:
	ld.param.u32 	%r1052, [_Z7Conv_2DP7ComplexS0_PiS1_iiiii_param_5];
	bar.sync 	0;
	setp.ge.s32 	%p305, %r1177, %r1052;
	@%p305 bra 	$L__BB1_396;
	ld.param.u32 	%r1072, [_Z7Conv_2DP7ComplexS0_PiS1_iiiii_param_8];
	ld.param.u32 	%r1071, [_Z7Conv_2DP7ComplexS0_PiS1_iiiii_param_6];
	ld.param.u32 	%r1053, [_Z7Conv_2DP7ComplexS0_PiS1_iiiii_param_5];
	sub.s32 	%r359, %r1071, %r1072;
	sub.s32 	%r360, %r386, %r1072;
	add.s32 	%r361, %r1072, -1;
	add.s32 	%r362, %r360, 1;
	add.s32 	%r363, %r1053, -1;
	and.b32  	%r364, %r1053, 3;
	and.b32  	%r365, %r1053, -4;
	and.b32  	%r366, %r1053, 1;
$L__BB1_374:
	ld.param.u32 	%r1054, [_Z7Conv_2DP7ComplexS0_PiS1_iiiii_param_5];
	ld.param.u64 	%rd194, [_Z7Conv_2DP7ComplexS0_PiS1_iiiii_param_3];
	mov.u32 	%r1020, %ctaid.y;
	mul.lo.s32 	%r368, %r1054, %r1020;
	cvta.to.global.u64 	%rd52, %rd194;
	setp.lt.u32 	%p306, %r363, 3;
	mov.u32 	%r1021, %ctaid.x;
	mad.lo.s32 	%r369, %r1054, %r1021, %r1177;
	add.s32 	%r1022, %r361, %r1177;
	mul.lo.s32 	%r370, %r1022, %r383;
	mul.lo.s32 	%r371, %r369, %r362;
	mov.b32 	%r1180, 0;
	@%p306 bra 	$L__BB1_385;
	mov.b32 	%r1178, 0;
$L__BB1_376:
	.pragma "nounroll";
	ld.param.u32 	%r1073, [_Z7Conv_2DP7ComplexS0_PiS1_iiiii_param_8];
	setp.gt.s32 	%p307, %r369, %r359;
	add.s32 	%r373, %r1178, %r368;
	setp.gt.s32 	%p308, %r373, %r360;
	or.pred  	%p309, %p307, %p308;
	add.s32 	%r1024, %r1073, %r370;
	add.s32 	%r1025, %r1024, %r1178;
	shl.b32 	%r1026, %r1025, 3;
	mov.u32 	%r1027, _ZZ7Conv_2DP7ComplexS0_PiS1_iiiiiE2t1;
	add.s32 	%r374, %r1027, %r1026;
	add.s32 	%r1028, %r373, %r371;
	mul.wide.s32 	%rd188, %r1028, 4;
	add.s64 	%rd53, %rd52, %rd188;
	@%p309 bra 	$L__BB1_378;
	ld.shared.f32 	%f1317, [%r374+-8];
	cvt.rzi.s32.f32 	%r1029, %f1317;
	st.global.u32 	[%rd53], %r1029;
$L__BB1_378:
	setp.gt.s32 	%p310, %r369, %r359;
	add.s32 	%r1030, %r373, 1;
	setp.gt.s32 	%p311, %r1030, %r360;
	or.pred  	%p312, %p310, %p311;
	@%p312 bra 	$L__BB1_380;
	ld.shared.f32 	%f1318, [%r374];
	cvt.rzi.s32.f32 	%r1031, %f1318;
	st.global.u32 	[%rd53+4], %r1031;
$L__BB1_380:
	setp.gt.s32 	%p313, %r369, %r359;
	add.s32 	%r1032, %r373, 2;
	setp.gt.s32 	%p314, %r1032, %r360;
	or.pred  	%p315, %p313, %p314;
	@%p315 bra 	$L__BB1_382;
	ld.shared.f32 	%f1319, [%r374+8];
	cvt.rzi.s32.f32 	%r1033, %f1319;
	st.global.u32 	[%rd53+8], %r1033;
$L__BB1_382:
	setp.gt.s32 	%p316, %r369, %r359;
	add.s32 	%r1034, %r373, 3;
	setp.gt.s32 	%p317, %r1034, %r360;
	or.pred  	%p318, %p316, %p317;
	@%p318 bra 	$L__BB1_384;
	ld.shared.f32 	%f1320, [%r374+16];
	cvt.rzi.s32.f32 	%r1035, %f1320;
	st.global.u32 	[%rd53+12], %r1035;
$L__BB1_384:
	add.s32 	%r1178, %r1178, 4;
	setp.ne.s32 	%p319, %r1178, %r365;
	mov.u32 	%r1180, %r365;
	@%p319 bra 	$L__BB1_376;
$L__BB1_385:
	setp.eq.s32 	%p320, %r364, 0;
	@%p320 bra 	$L__BB1_395;
	setp.eq.s32 	%p321, %r364, 1;
	@%p321 bra 	$L__BB1_392;
	ld.param.u32 	%r1074, [_Z7Conv_2DP7ComplexS0_PiS1_iiiii_param_8];
	setp.gt.s32 	%p322, %r369, %r359;
	add.s32 	%r377, %r1180, %r368;
	setp.gt.s32 	%p323, %r377, %r360;
	or.pred  	%p324, %p322, %p323;
	add.s32 	%r1036, %r1074, %r370;
	add.s32 	%r1037, %r1036, %r1180;
	shl.b32 	%r1038, %r1037, 3;
	mov.u32 	%r1039, _ZZ7Conv_2DP7ComplexS0_PiS1_iiiiiE2t1;
	add.s32 	%r378, %r1039, %r1038;
	add.s32 	%r1040, %r377, %r371;
	mul.wide.s32 	%rd189, %r1040, 4;
	add.s64 	%rd54, %rd52, %rd189;
	@%p324 bra 	$L__BB1_389;
	ld.shared.f32 	%f1321, [%r378+-8];
	cvt.rzi.s32.f32 	%r1041, %f1321;
	st.global.u32 	[%rd54], %r1041;
$L__BB1_389:
	setp.gt.s32 	%p325, %r369, %r359;
	add.s32 	%r1042, %r377, 1;
	setp.gt.s32 	%p326, %r1042, %r360;
	or.pred  	%p327, %p325, %p326;
	@%p327 bra 	$L__BB1_391;
	ld.shared.f32 	%f1322, [%r378];
	cvt.rzi.s32.f32 	%r1043, %f1322;
	st.global.u32 	[%rd54+4], %r1043;
$L__BB1_391:
	add.s32 	%r1180, %r1180, 2;
$L__BB1_392:
	setp.eq.s32 	%p328, %r366, 0;
	@%p328 bra 	$L__BB1_395;
	setp.gt.s32 	%p329, %r369, %r359;
	add.s32 	%r381, %r1180, %r368;
	setp.gt.s32 	%p330, %r381, %r360;
	or.pred  	%p331, %p329, %p330;
	@%p331 bra 	$L__BB1_395;
	ld.param.u32 	%r1075, [_Z7Conv_2DP7ComplexS0_PiS1_iiiii_param_8];
	add.s32 	%r1044, %r1075, %r370;
	add.s32 	%r1045, %r1044, %r1180;
	shl.b32 	%r1046, %r1045, 3;
	mov.u32 	%r1047, _ZZ7Conv_2DP7ComplexS0_PiS1_iiiiiE2t1;
	add.s32 	%r1048, %r1047, %r1046;
	ld.shared.f32 	%f1323, [%r1048+-8];
	cvt.rzi.s32.f32 	%r1049, %f1323;
	add.s32 	%r1050, %r381, %r371;
	mul.wide.s32 	%rd190, %r1050, 4;
	add.s64 	%rd191, %rd52, %rd190;
	st.global.u32 	[%rd191], %r1049;
$L__BB1_395:
	ld.param.u32 	%r1055, [_Z7Conv_2DP7ComplexS0_PiS1_iiiii_param_5];
	add.s32 	%r1177, %r1177, %r383;
	setp.lt.s32 	%p332, %r1177, %r1055;
	@%p332 bra 	$L__BB1_374;
$L__BB1_396:
	ret;
$L__BB1_397:
	mov.b32 	%r305, %f67;
	shl.b32 	%r928, %r305, 8;
	or.b32  	%r306, %r928, -2147483648;
	mov.b64 	%rd201, 0;
	mov.b32 	%r1157, 0;
$L__BB1_398:
	.pragma "nounroll";
	mul.wide.u32 	%rd167, %r1157, 4;
	add.s64 	%rd169, %rd179, %rd167;
	ld.global.nc.u32 	%r929, [%rd169];
	mad.wide.u32 	%rd170, %r929, %r306, %rd201;
	shr.u64 	%rd201, %rd170, 32;
	add.s64 	%rd171, %rd4, %rd167;
	st.local.u32 	[%rd171], %rd170;
	add.s32 	%r1157, %r1157, 1;
	setp.ne.s32 	%p270, %r1157, 6;
	@%p270 bra 	$L__BB1_398;
	shr.u32 	%r930, %r305, 23;
	st.local.u32 	[%rd4+24], %rd201;
	and.b32  	%r309, %r930, 31;
	and.b32  	%r931, %r930, 224;
	add.s32 	%r932, %r931, -128;
	shr.u32 	%r933, %r932, 5;
	mul.wide.u32 	%rd172, %r933, 4;
	sub.s64 	%rd48, %rd4, %rd172;
	ld.local.u32 	%r1158, [%rd48+24];
	ld.local.u32 	%r1159, [%rd48+20];
	setp.eq.s32 	%p271, %r309, 0;
	@%p271 bra 	$L__BB1_401;
	shf.l.wrap.b32 	%r1158, %r1159, %r1158, %r309;
	ld.local.u32 	%r934, [%rd48+16];
	shf.l.wrap.b32 	%r1159, %r934, %r1159, %r309;
$L__BB1_401:
	shr.u32 	%r935, %r1158, 30;
	shf.l.wrap.b32 	%r936, %r1159, %r1158, 2;
	shl.b32 	%r937, %r1159, 2;
	shr.u32 	%r938, %r936, 31;
	add.s32 	%r939, %r938, %r935;
	neg.s32 	%r940, %r939;
	setp.lt.s32 	%p272, %r305, 0;
	selp.b32 	%r1160, %r940, %r939, %p272;
	xor.b32  	%r941, %r936, %r305;
	shr.s32 	%r942, %r936, 31;
	xor.b32  	%r943, %r942, %r936;
	xor.b32  	%r944, %r942, %r937;
	cvt.u64.u32 	%rd173, %r943;
	shl.b64 	%rd174, %rd173, 32;
	cvt.u64.u32 	%rd175, %r944;
	or.b64  	%rd176, %rd174, %rd175;
	cvt.rn.f64.s64 	%fd54, %rd176;
	mul.f64 	%fd55, %fd54, 0d3BF921FB54442D19;
	cvt.rn.f32.f64 	%f1086, %fd55;
	neg.f32 	%f1087, %f1086;
	setp.lt.s32 	%p273, %r941, 0;
	selp.f32 	%f1348, %f1087, %f1086, %p273;
$L__BB1_402:
	setp.ltu.f32 	%p274, %f69, 0f47CE4780;
	add.s32 	%r946, %r1160, 1;
	mul.rn.f32 	%f1089, %f1348, %f1348;
	and.b32  	%r947, %r1160, 1;
	setp.eq.b32 	%p275, %r947, 1;
	selp.f32 	%f1090, %f1348, 0f3F800000, %p275;
	fma.rn.f32 	%f1091, %f1089, %f1090, 0f00000000;
	fma.rn.f32 	%f1092, %f1089, 0f37CBAC00, 0fBAB607ED;
	selp.f32 	%f1093, 0fB94D4153, %f1092, %p275;
	selp.f32 	%f1094, 0f3C0885E4, 0f3D2AAABB, %p275;
	fma.rn.f32 	%f1095, %f1093, %f1089, %f1094;
	selp.f32 	%f1096, 0fBE2AAAA8, 0fBEFFFFFF, %p275;
	fma.rn.f32 	%f1097, %f1095, %f1089, %f1096;
	fma.rn.f32 	%f1098, %f1097, %f1091, %f1090;
	and.b32  	%r948, %r946, 2;
	setp.eq.s32 	%p276, %r948, 0;
	mov.f32 	%f1099, 0f00000000;
	sub.f32 	%f1100, %f1099, %f1098;
	selp.f32 	%f73, %f1098, %f1100, %p276;
	@%p274 bra 	$L__BB1_410;
	setp.neu.f32 	%p277, %f69, 0f7F800000;
	@%p277 bra 	$L__BB1_405;
	mov.f32 	%f1103, 0f00000000;
	mul.rn.f32 	%f1349, %f67, %f1103;
	mov.b32 	%r1164, 0;
	bra.uni 	$L__BB1_410;
$L__BB1_405:
	mov.b32 	%r318, %f67;
	shl.b32 	%r950, %r318, 8;
	or.b32  	%r319, %r950, -2147483648;
	mov.b64 	%rd202, 0;
	mov.b32 	%r1161, 0;
$L__BB1_406:
	.pragma "nounroll";
	mul.wide.u32 	%rd178, %r1161, 4;
	add.s64 	%rd180, %rd179, %rd178;
	ld.global.nc.u32 	%r951, [%rd180];
	mad.wide.u32 	%rd181, %r951, %r319, %rd202;
	shr.u64 	%rd202, %rd181, 32;
	add.s64 	%rd182, %rd3, %rd178;
	st.local.u32 	[%rd182], %rd181;
	add.s32 	%r1161, %r1161, 1;
	setp.ne.s32 	%p278, %r1161, 6;
	@%p278 bra 	$L__BB1_406;
	shr.u32 	%r952, %r318, 23;
	st.local.u32 	[%rd3+24], %rd202;
	and.b32  	%r322, %r952, 31;
	and.b32  	%r953, %r952, 224;
	add.s32 	%r954, %r953, -128;
	shr.u32 	%r955, %r954, 5;
	mul.wide.u32 	%rd183, %r955, 4;
	sub.s64 	%rd51, %rd3, %rd183;
	ld.local.u32 	%r1162, [%rd51+24];
	ld.local.u32 	%r1163, [%rd51+20];
	setp.eq.s32 	%p279, %r322, 0;
	@%p279 bra 	$L__BB1_409;
	shf.l.wrap.b32 	%r1162, %r1163, %r1162, %r322;
	ld.local.u32 	%r956, [%rd51+16];
	shf.l.wrap.b32 	%r1163, %r956, %r1163, %r322;
$L__BB1_409:
	shr.u32 	%r957, %r1162, 30;
	shf.l.wrap.b32 	%r958, %r1163, %r1162, 2;
	shl.b32 	%r959, %r1163, 2;
	shr.u32 	%r960, %r958, 31;
	add.s32 	%r961, %r960, %r957;
	neg.s32 	%r962, %r961;
	setp.lt.s32 	%p280, %r318, 0;
	selp.b32 	%r1164, %r962, %r961, %p280;
	xor.b32  	%r963, %r958, %r318;
	shr.s32 	%r964, %r958, 31;
	xor.b32  	%r965, %r964, %r958;
	xor.b32  	%r966, %r964, %r959;
	cvt.u64.u32 	%rd184, %r965;
	shl.b64 	%rd185, %rd184, 32;
	cvt.u64.u32 	%rd186, %r966;
	or.b64  	%rd187, %rd185, %rd186;
	cvt.rn.f64.s64 	%fd56, %rd187;
	mul.f64 	%fd57, %fd56, 0d3BF921FB54442D19;
	cvt.rn.f32.f64 	%f1101, %fd57;
	neg.f32 	%f1102, %f1101;
	setp.lt.s32 	%p281, %r963, 0;
	selp.f32 	%f1349, %f1102, %f1101, %p281;
$L__BB1_410:
	mul.rn.f32 	%f1104, %f1349, %f1349;
	and.b32  	%r968, %r1164, 1;
	setp.eq.b32 	%p282, %r968, 1;
	selp.f32 	%f1105, 0f3F800000, %f1349, %p282;
	fma.rn.f32 	%f1106, %f1104, %f1105, 0f00000000;
	fma.rn.f32 	%f1107, %f1104, 0f37CBAC00, 0fBAB607ED;
	selp.f32 	%f1108, %f1107, 0fB94D4153, %p282;
	selp.f32 	%f1109, 0f3D2AAABB, 0f3C0885E4, %p282;
	fma.rn.f32 	%f1110, %f1108, %f1104, %f1109;
	selp.f32 	%f1111, 0fBEFFFFFF, 0fBE2AAAA8, %p282;
	fma.rn.f32 	%f1112, %f1110, %f1104, %f1111;
	fma.rn.f32 	%f1113, %f1112, %f1106, %f1105;
	and.b32  	%r969, %r1164, 2;
	setp.eq.s32 	%p283, %r969, 0;
	mov.f32 	%f1114, 0f00000000;
	sub.f32 	%f1115, %f1114, %f1113;
	selp.f32 	%f77, %f1113, %f1115, %p283;
	shl.b32 	%r1156, %r303, 1;
	setp.lt.s32 	%p284, %r303, 1;
	@%p284 bra 	$L__BB1_352;
	and.b32  	%r332, %r303, 3;
	and.b32  	%r333, %r303, 2147483644;
	and.b32  	%r334, %r303, 1;
	mov.b32 	%r1165, 0;
$L__BB1_412:
	setp.lt.u32 	%p285, %r303, 4;
	mov.f32 	%f1353, 0f3F800000;
	mov.f32 	%f1352, 0f00000000;
	mov.b32 	%r1168, 0;
	@%p285 bra 	$L__BB1_415;
	mov.f32 	%f1353, 0f3F800000;
	mov.f32 	%f1352, 0f00000000;
	mov.b32 	%r1166, 0;
$L__BB1_414:
	.pragma "nounroll";
	add.s32 	%r973, %r1166, %r1165;
	shl.b32 	%r974, %r973, 3;
	add.s32 	%r975, %r27, %r974;
	ld.shared.f32 	%f1120, [%r975];
	ld.shared.f32 	%f1121, [%r975+4];
	shl.b32 	%r976, %r303, 3;
	add.s32 	%r977, %r975, %r976;
	ld.shared.f32 	%f1122, [%r977];
	mul.f32 	%f1123, %f1353, %f1122;
	ld.shared.f32 	%f1124, [%r977+4];
	mul.f32 	%f1125, %f1352, %f1124;
	sub.f32 	%f1126, %f1123, %f1125;
	mul.f32 	%f1127, %f1353, %f1124;
	fma.rn.f32 	%f1128, %f1352, %f1122, %f1127;
	add.f32 	%f1129, %f1120, %f1126;
	add.f32 	%f1130, %f1121, %f1128;
	st.shared.f32 	[%r975], %f1129;
	st.shared.f32 	[%r975+4], %f1130;
	sub.f32 	%f1131, %f1120, %f1126;
	sub.f32 	%f1132, %f1121, %f1128;
	st.shared.f32 	[%r977], %f1131;
	st.shared.f32 	[%r977+4], %f1132;
	mul.f32 	%f1133, %f77, %f1352;
	fma.rn.f32 	%f1134, %f73, %f1353, %f1133;
	mul.f32 	%f1135, %f73, %f1352;
	mul.f32 	%f1136, %f77, %f1353;
	sub.f32 	%f1137, %f1135, %f1136;
	ld.shared.f32 	%f1138, [%r975+8];
	ld.shared.f32 	%f1139, [%r975+12];
	ld.shared.f32 	%f1140, [%r977+8];
	mul.f32 	%f1141, %f1134, %f1140;
	ld.shared.f32 	%f1142, [%r977+12];
	mul.f32 	%f1143, %f1137, %f1142;
	sub.f32 	%f1144, %f1141, %f1143;
	mul.f32 	%f1145, %f1134, %f1142;
	fma.rn.f32 	%f1146, %f1137, %f1140, %f1145;
	add.f32 	%f1147, %f1138, %f1144;
	add.f32 	%f1148, %f1139, %f1146;
	st.shared.f32 	[%r975+8], %f1147;
	st.shared.f32 	[%r975+12], %f1148;
	sub.f32 	%f1149, %f1138, %f1144;
	sub.f32 	%f1150, %f1139, %f1146;
	st.shared.f32 	[%r977+8], %f1149;
	st.shared.f32 	[%r977+12], %f1150;
	mul.f32 	%f1151, %f77, %f1137;
	fma.rn.f32 	%f1152, %f73, %f1134, %f1151;
	mul.f32 	%f1153, %f73, %f1137;
	mul.f32 	%f1154, %f77, %f1134;
	sub.f32 	%f1155, %f1153, %f1154;
	ld.shared.f32 	%f1156, [%r975+16];
	ld.shared.f32 	%f1157, [%r975+20];
	ld.shared.f32 	%f1158, [%r977+16];
	mul.f32 	%f1159, %f1152, %f1158;
	ld.shared.f32 	%f1160, [%r977+20];
	mul.f32 	%f1161, %f1155, %f1160;
	sub.f32 	%f1162, %f1159, %f1161;
	mul.f32 	%f1163, %f1152, %f1160;
	fma.rn.f32 	%f1164, %f1155, %f1158, %f1163;
	add.f32 	%f1165, %f1156, %f1162;
	add.f32 	%f1166, %f1157, %f1164;
	st.shared.f32 	[%r975+16], %f1165;
	st.shared.f32 	[%r975+20], %f1166;
	sub.f32 	%f1167, %f1156, %f1162;
	sub.f32 	%f1168, %f1157, %f1164;
	st.shared.f32 	[%r977+16], %f1167;
	st.shared.f32 	[%r977+20], %f1168;
	mul.f32 	%f1169, %f77, %f1155;
	fma.rn.f32 	%f1170, %f73, %f1152, %f1169;
	mul.f32 	%f1171, %f73, %f1155;
	mul.f32 	%f1172, %f77, %f1152;
	sub.f32 	%f1173, %f1171, %f1172;
	ld.shared.f32 	%f1174, [%r975+24];
	ld.shared.f32 	%f1175, [%r975+28];
	ld.shared.f32 	%f1176, [%r977+24];
	mul.f32 	%f1177, %f1170, %f1176;
	ld.shared.f32 	%f1178, [%r977+28];
	mul.f32 	%f1179, %f1173, %f1178;
	sub.f32 	%f1180, %f1177, %f1179;
	mul.f32 	%f1181, %f1170, %f1178;
	fma.rn.f32 	%f1182, %f1173, %f1176, %f1181;
	add.f32 	%f1183, %f1174, %f1180;
	add.f32 	%f1184, %f1175, %f1182;
	st.shared.f32 	[%r975+24], %f1183;
	st.shared.f32 	[%r975+28], %f1184;
	sub.f32 	%f1185, %f1174, %f1180;
	sub.f32 	%f1186, %f1175, %f1182;
	st.shared.f32 	[%r977+24], %f1185;
	st.shared.f32 	[%r977+28], %f1186;
	add.s32 	%r1166, %r1166, 4;
	mul.f32 	%f1187, %f77, %f1173;
	fma.rn.f32 	%f1353, %f73, %f1170, %f1187;
	mul.f32 	%f1188, %f73, %f1173;
	mul.f32 	%f1189, %f77, %f1170;
	sub.f32 	%f1352, %f1188, %f1189;
	setp.ne.s32 	%p286, %r1166, %r333;
	mov.u32 	%r1168, %r333;
	@%p286 bra 	$L__BB1_414;
$L__BB1_415:
	setp.eq.s32 	%p287, %r332, 0;
	@%p287 bra 	$L__BB1_420;
	setp.eq.s32 	%p288, %r332, 1;
	@%p288 bra 	$L__BB1_418;
	add.s32 	%r978, %r1168, %r1165;
	shl.b32 	%r979, %r978, 3;
	add.s32 	%r980, %r27, %r979;
	ld.shared.f32 	%f1190, [%r980];
	ld.shared.f32 	%f1191, [%r980+4];
	shl.b32 	%r981, %r303, 3;
	add.s32 	%r982, %r980, %r981;
	ld.shared.f32 	%f1192, [%r982];
	mul.f32 	%f1193, %f1353, %f1192;
	ld.shared.f32 	%f1194, [%r982+4];
	mul.f32 	%f1195, %f1352, %f1194;
	sub.f32 	%f1196, %f1193, %f1195;
	mul.f32 	%f1197, %f1353, %f1194;
	fma.rn.f32 	%f1198, %f1352, %f1192, %f1197;
	add.f32 	%f1199, %f1190, %f1196;
	add.f32 	%f1200, %f1191, %f1198;
	st.shared.f32 	[%r980], %f1199;
	st.shared.f32 	[%r980+4], %f1200;
	sub.f32 	%f1201, %f1190, %f1196;
	sub.f32 	%f1202, %f1191, %f1198;
	st.shared.f32 	[%r982], %f1201;
	st.shared.f32 	[%r982+4], %f1202;
	mul.f32 	%f1203, %f77, %f1352;
	fma.rn.f32 	%f1204, %f73, %f1353, %f1203;
	mul.f32 	%f1205, %f73, %f1352;
	mul.f32 	%f1206, %f77, %f1353;
	sub.f32 	%f1207, %f1205, %f1206;
	ld.shared.f32 	%f1208, [%r980+8];
	ld.shared.f32 	%f1209, [%r980+12];
	ld.shared.f32 	%f1210, [%r982+8];
	mul.f32 	%f1211, %f1204, %f1210;
	ld.shared.f32 	%f1212, [%r982+12];
	mul.f32 	%f1213, %f1207, %f1212;
	sub.f32 	%f1214, %f1211, %f1213;
	mul.f32 	%f1215, %f1204, %f1212;
	fma.rn.f32 	%f1216, %f1207, %f1210, %f1215;
	add.f32 	%f1217, %f1208, %f1214;
	add.f32 	%f1218, %f1209, %f1216;
	st.shared.f32 	[%r980+8], %f1217;
	st.shared.f32 	[%r980+12], %f1218;
	sub.f32 	%f1219, %f1208, %f1214;
	sub.f32 	%f1220, %f1209, %f1216;
	st.shared.f32 	[%r982+8], %f1219;
	st.shared.f32 	[%r982+12], %f1220;
	mul.f32 	%f1221, %f77, %f1207;
	fma.rn.f32 	%f1353, %f73, %f1204, %f1221;
	mul.f32 	%f1222, %f73, %f1207;
	mul.f32 	%f1223, %f77, %f1204;
	sub.f32 	%f1352, %f1222, %f1223;
	add.s32 	%r1168, %r1168, 2;
$L__BB1_418:
	setp.eq.s32 	%p289, %r334, 0;
	@%p289 bra 	$L__BB1_420;
	add.s32 	%r983, %r1168, %r1165;
	shl.b32 	%r984, %r983, 3;
	add.s32 	%r985, %r27, %r984;
	ld.shared.f32 	%f1224, [%r985];
	ld.shared.f32 	%f1225, [%r985+4];
	shl.b32 	%r986, %r303, 3;
	add.s32 	%r987, %r985, %r986;
	ld.shared.f32 	%f1226, [%r987];
	mul.f32 	%f1227, %f1353, %f1226;
	ld.shared.f32 	%f1228, [%r987+4];
	mul.f32 	%f1229, %f1352, %f1228;
	sub.f32 	%f1230, %f1227, %f1229;
	mul.f32 	%f1231, %f1353, %f1228;
	fma.rn.f32 	%f1232, %f1352, %f1226, %f1231;
	add.f32 	%f1233, %f1224, %f1230;
	add.f32 	%f1234, %f1225, %f1232;
	st.shared.f32 	[%r985], %f1233;
	st.shared.f32 	[%r985+4], %f1234;
	sub.f32 	%f1235, %f1224, %f1230;
	sub.f32 	%f1236, %f1225, %f1232;
	st.shared.f32 	[%r987], %f1235;
	st.shared.f32 	[%r987+4], %f1236;
$L__BB1_420:
	add.s32 	%r1165, %r1165, %r1156;
	setp.lt.s32 	%p290, %r1165, %r383;
	@%p290 bra 	$L__BB1_412;
	bra.uni 	$L__BB1_352;

}


// ===== COMPILED SASS (sm_100) =====

	.target	sm_100

	.elftype	@"ET_EXEC"


//--------------------- .note.nv.tkinfo           --------------------------
	.section	.note.nv.tkinfo,"",@"SHT_NOTE"
	.sectionflags	@"SHF_NOTE_NV_TKINFO"
	.tkinfo
        /*0018*/ 	.word	0x00000002
        /*0030*/ 	.string	""
        /*0030*/ 	.string	"ptxas"
        /*0030*/ 	.string	"Cuda compilation tools, release 13.0, V13.0.88"
        /*0030*/ 	.string	"Build cuda_13.0.r13.0/compiler.36424714_0"
        /*0030*/ 	.string	"-arch sm_100 -m 64 "



//--------------------- .note.nv.cuinfo           --------------------------
	.section	.note.nv.cuinfo,"",@"SHT_NOTE"
	.sectionflags	@"SHF_NOTE_NV_CUINFO"
        /*0018*/ 	.short	0x0002
        /*001a*/ 	.short	0x0064
        /*001c*/ 	.short	0x0082
	.zero		2


//--------------------- .nv.info                  --------------------------
	.section	.nv.info,"",@"SHT_CUDA_INFO"
	.align	4


	//----- nvinfo : EIATTR_REGCOUNT
	.align		4
        /*0000*/ 	.byte	0x04, 0x2f
        /*0002*/ 	.short	(.L_2 - .L_1)
	.align		4
.L_1:
        /*0004*/ 	.word	index@(_Z8FFT_CoreP7ComplexPii)
        /*0008*/ 	.word	0x00000020


	//----- nvinfo : EIATTR_FRAME_SIZE
	.align		4
.L_2:
        /*000c*/ 	.byte	0x04, 0x11
        /*000e*/ 	.short	(.L_4 - .L_3)
	.align		4
.L_3:
        /*0010*/ 	.word	index@($__internal_1_$__cuda_sm3x_div_rn_noftz_f32_slowpath)
        /*0014*/ 	.word	0x00000020


	//----- nvinfo : EIATTR_FRAME_SIZE
	.align		4
.L_4:
        /*0018*/ 	.byte	0x04, 0x11
        /*001a*/ 	.short	(.L_6 - .L_5)
	.align		4
.L_5:
        /*001c*/ 	.word	index@(_Z8FFT_CoreP7ComplexPii)
        /*0020*/ 	.word	0x00000020


	//----- nvinfo : EIATTR_REGCOUNT
	.align		4
.L_6:
        /*0024*/ 	.byte	0x04, 0x2f
        /*0026*/ 	.short	(.L_8 - .L_7)
	.align		4
.L_7:
        /*0028*/ 	.word	index@(_Z7Conv_2DP7ComplexS0_PiS1_iiiii)
        /*002c*/ 	.word	0x00000020


	//----- nvinfo : EIATTR_FRAME_SIZE
	.align		4
.L_8:
        /*0030*/ 	.byte	0x04, 0x11
        /*0032*/ 	.short	(.L_10 - .L_9)
	.align		4
.L_9:
        /*0034*/ 	.word	index@($__internal_0_$__cuda_sm3x_div_rn_noftz_f32_slowpath)
        /*0038*/ 	.word	0x00000020


	//----- nvinfo : EIATTR_FRAME_SIZE
	.align		4
.L_10:
        /*003c*/ 	.byte	0x04, 0x11
        /*003e*/ 	.short	(.L_12 - .L_11)
	.align		4
.L_11:
        /*0040*/ 	.word	index@(_Z7Conv_2DP7ComplexS0_PiS1_iiiii)
        /*0044*/ 	.word	0x00000020


	//----- nvinfo : EIATTR_MIN_STACK_SIZE
	.align		4
.L_12:
        /*0048*/ 	.byte	0x04, 0x12
        /*004a*/ 	.short	(.L_14 - .L_13)
	.align		4
.L_13:
        /*004c*/ 	.word	index@(_Z7Conv_2DP7ComplexS0_PiS1_iiiii)
        /*0050*/ 	.word	0x00000020


	//----- nvinfo : EIATTR_MIN_STACK_SIZE
	.align		4
.L_14:
        /*0054*/ 	.byte	0x04, 0x12
        /*0056*/ 	.short	(.L_16 - .L_15)
	.align		4
.L_15:
        /*0058*/ 	.word	index@(_Z8FFT_CoreP7ComplexPii)
        /*005c*/ 	.word	0x00000020
.L_16:


//--------------------- .nv.compat                --------------------------
	.section	.nv.compat,"",@"SHT_CUDA_COMPAT_INFO"
	.align	4
        /*0000*/ 	.byte	0x02, 0x09, 0x00, 0x00, 0x02, 0x02, 0x01, 0x00, 0x02, 0x05, 0x05, 0x00, 0x03, 0x07, 0x01, 0x01
        /*0010*/ 	.byte	0x02, 0x03, 0x00, 0x00, 0x02, 0x06, 0x01, 0x00, 0x04, 0x0b, 0x08, 0x00, 0x01, 0x00, 0x00, 0x00
        /*0020*/ 	.byte	0x00, 0x00, 0x00, 0x00


//--------------------- .nv.info._Z7Conv_2DP7ComplexS0_PiS1_iiiii --------------------------
	.section	.nv.info._Z7Conv_2DP7ComplexS0_PiS1_iiiii,"",@"SHT_CUDA_INFO"
	.sectionflags	@""
	.align	4


	//----- nvinfo : EIATTR_CUDA_API_VERSION
	.align		4
        /*0000*/ 	.byte	0x04, 0x37
        /*0002*/ 	.short	(.L_18 - .L_17)
.L_17:
        /*0004*/ 	.word	0x00000082


	//----- nvinfo : EIATTR_KPARAM_INFO
	.align		4
.L_18:
        /*0008*/ 	.byte	0x04, 0x17
        /*000a*/ 	.short	(.L_20 - .L_19)
.L_19:
        /*000c*/ 	.word	0x00000000
        /*0010*/ 	.short	0x0008
        /*0012*/ 	.short	0x0030
        /*0014*/ 	.byte	0x00, 0xf0, 0x11, 0x00


	//----- nvinfo : EIATTR_KPARAM_INFO
	.align		4
.L_20:
        /*0018*/ 	.byte	0x04, 0x17
        /*001a*/ 	.short	(.L_22 - .L_21)
.L_21:
        /*001c*/ 	.word	0x00000000
        /*0020*/ 	.short	0x0007
        /*0022*/ 	.short	0x002c
        /*0024*/ 	.byte	0x00, 0xf0, 0x11, 0x00


	//----- nvinfo : EIATTR_KPARAM_INFO
	.align		4
.L_22:
        /*0028*/ 	.byte	0x04, 0x17
        /*002a*/ 	.short	(.L_24 - .L_23)
.L_23:
        /*002c*/ 	.word	0x00000000
        /*0030*/ 	.short	0x0006
        /*0032*/ 	.short	0x0028
        /*0034*/ 	.byte	0x00, 0xf0, 0x11, 0x00


	//----- nvinfo : EIATTR_KPARAM_INFO
	.align		4
.L_24:
        /*0038*/ 	.byte	0x04, 0x17
        /*003a*/ 	.short	(.L_26 - .L_25)
.L_25:
        /*003c*/ 	.word	0x00000000
        /*0040*/ 	.short	0x0005
        /*0042*/ 	.short	0x0024
        /*0044*/ 	.byte	0x00, 0xf0, 0x11, 0x00


	//----- nvinfo : EIATTR_KPARAM_INFO
	.align		4
.L_26:
        /*0048*/ 	.byte	0x04, 0x17
        /*004a*/ 	.short	(.L_28 - .L_27)
.L_27:
        /*004c*/ 	.word	0x00000000
        /*0050*/ 	.short	0x0004
        /*0052*/ 	.short	0x0020
        /*0054*/ 	.byte	0x00, 0xf0, 0x11, 0x00


	//----- nvinfo : EIATTR_KPARAM_INFO
	.align		4
.L_28:
        /*0058*/ 	.byte	0x04, 0x17
        /*005a*/ 	.short	(.L_30 - .L_29)
.L_29:
        /*005c*/ 	.word	0x00000000
        /*0060*/ 	.short	0x0003
        /*0062*/ 	.short	0x0018
        /*0064*/ 	.byte	0x00, 0xf5, 0x21, 0x00


	//----- nvinfo : EIATTR_KPARAM_INFO
	.align		4
.L_30:
        /*0068*/ 	.byte	0x04, 0x17
        /*006a*/ 	.short	(.L_32 - .L_31)
.L_31:
        /*006c*/ 	.word	0x00000000
        /*0070*/ 	.short	0x0002
        /*0072*/ 	.short	0x0010
        /*0074*/ 	.byte	0x00, 0xf5, 0x21, 0x00


	//----- nvinfo : EIATTR_KPARAM_INFO
	.align		4
.L_32:
        /*0078*/ 	.byte	0x04, 0x17
        /*007a*/ 	.short	(.L_34 - .L_33)
.L_33:
        /*007c*/ 	.word	0x00000000
        /*0080*/ 	.short	0x0001
        /*0082*/ 	.short	0x0008
        /*0084*/ 	.byte	0x00, 0xf5, 0x21, 0x00


	//----- nvinfo : EIATTR_KPARAM_INFO
	.align		4
.L_34:
        /*0088*/ 	.byte	0x04, 0x17
        /*008a*/ 	.short	(.L_36 - .L_35)
.L_35:
        /*008c*/ 	.word	0x00000000
        /*0090*/ 	.short	0x0000
        /*0092*/ 	.short	0x0000
        /*0094*/ 	.byte	0x00, 0xf5, 0x21, 0x00


	//----- nvinfo : EIATTR_SPARSE_MMA_MASK
	.align		4
.L_36:
        /*0098*/ 	.byte	0x03, 0x50
        /*009a*/ 	.short	0x0000


	//----- nvinfo : EIATTR_MAXREG_COUNT
	.align		4
        /*009c*/ 	.byte	0x03, 0x1b
        /*009e*/ 	.short	0x00ff


	//----- nvinfo : EIATTR_NUM_BARRIERS
	.align		4
        /*00a0*/ 	.byte	0x02, 0x4c
        /*00a2*/ 	.byte	0x01
	.zero		1


	//----- nvinfo : EIATTR_MERCURY_ISA_VERSION
	.align		4
        /*00a4*/ 	.byte	0x03, 0x5f
        /*00a6*/ 	.short	0x0101


	//----- nvinfo : EIATTR_VRC_CTA_INIT_COUNT
	.align		4
        /*00a8*/ 	.byte	0x02, 0x4a
	.zero		1
	.zero		1


	//----- nvinfo : EIATTR_EXIT_INSTR_OFFSETS
	.align		4
        /*00ac*/ 	.byte	0x04, 0x1c
        /*00ae*/ 	.short	(.L_38 - .L_37)


	//   ....[0]....
.L_37:
        /*00b0*/ 	.word	0x0000dbe0


	//   ....[1]....
        /*00b4*/ 	.word	0x0000e310


	//----- nvinfo : EIATTR_CRS_STACK_SIZE
	.align		4
.L_38:
        /*00b8*/ 	.byte	0x04, 0x1e
        /*00ba*/ 	.short	(.L_40 - .L_39)
.L_39:
        /*00bc*/ 	.word	0x00000000


	//----- nvinfo : EIATTR_CBANK_PARAM_SIZE
	.align		4
.L_40:
        /*00c0*/ 	.byte	0x03, 0x19
        /*00c2*/ 	.short	0x0034


	//----- nvinfo : EIATTR_PARAM_CBANK
	.align		4
        /*00c4*/ 	.byte	0x04, 0x0a
        /*00c6*/ 	.short	(.L_42 - .L_41)
	.align		4
.L_41:
        /*00c8*/ 	.word	index@(.nv.constant0._Z7Conv_2DP7ComplexS0_PiS1_iiiii)
        /*00cc*/ 	.short	0x0380
        /*00ce*/ 	.short	0x0034


	//----- nvinfo : EIATTR_SW_WAR
	.align		4
.L_42:
        /*00d0*/ 	.byte	0x04, 0x36
        /*00d2*/ 	.short	(.L_44 - .L_43)
.L_43:
        /*00d4*/ 	.word	0x00000008
.L_44:


//--------------------- .nv.info._Z8FFT_CoreP7ComplexPii --------------------------
	.section	.nv.info._Z8FFT_CoreP7ComplexPii,"",@"SHT_CUDA_INFO"
	.sectionflags	@""
	.align	4


	//----- nvinfo : EIATTR_CUDA_API_VERSION
	.align		4
        /*0000*/ 	.byte	0x04, 0x37
        /*0002*/ 	.short	(.L_46 - .L_45)
.L_45:
        /*0004*/ 	.word	0x00000082


	//----- nvinfo : EIATTR_KPARAM_INFO
	.align		4
.L_46:
        /*0008*/ 	.byte	0x04, 0x17
        /*000a*/ 	.short	(.L_48 - .L_47)
.L_47:
        /*000c*/ 	.word	0x00000000
        /*0010*/ 	.short	0x0002
        /*0012*/ 	.short	0x0010
        /*0014*/ 	.byte	0x00, 0xf0, 0x11, 0x00


	//----- nvinfo : EIATTR_KPARAM_INFO
	.align		4
.L_48:
        /*0018*/ 	.byte	0x04, 0x17
        /*001a*/ 	.short	(.L_50 - .L_49)
.L_49:
        /*001c*/ 	.word	0x00000000
        /*0020*/ 	.short	0x0001
        /*0022*/ 	.short	0x0008
        /*0024*/ 	.byte	0x00, 0xf5, 0x21, 0x00


	//----- nvinfo : EIATTR_KPARAM_INFO
	.align		4
.L_50:
        /*0028*/ 	.byte	0x04, 0x17
        /*002a*/ 	.short	(.L_52 - .L_51)
.L_51:
        /*002c*/ 	.word	0x00000000
        /*0030*/ 	.short	0x0000
        /*0032*/ 	.short	0x0000
        /*0034*/ 	.byte	0x00, 0xf5, 0x21, 0x00


	//----- nvinfo : EIATTR_SPARSE_MMA_MASK
	.align		4
.L_52:
        /*0038*/ 	.byte	0x03, 0x50
        /*003a*/ 	.short	0x0000


	//----- nvinfo : EIATTR_MAXREG_COUNT
	.align		4
        /*003c*/ 	.byte	0x03, 0x1b
        /*003e*/ 	.short	0x00ff


	//----- nvinfo : EIATTR_NUM_BARRIERS
	.align		4
        /*0040*/ 	.byte	0x02, 0x4c
        /*0042*/ 	.byte	0x01
	.zero		1


	//----- nvinfo : EIATTR_MERCURY_ISA_VERSION
	.align		4
        /*0044*/ 	.byte	0x03, 0x5f
        /*0046*/ 	.short	0x0101


	//----- nvinfo : EIATTR_VRC_CTA_INIT_COUNT
	.align		4
        /*0048*/ 	.byte	0x02, 0x4a
	.zero		1
	.zero		1


	//----- nvinfo : EIATTR_EXIT_INSTR_OFFSETS
	.align		4
        /*004c*/ 	.byte	0x04, 0x1c
        /*004e*/ 	.short	(.L_54 - .L_53)


	//   ....[0]....
.L_53:
        /*0050*/ 	.word	0x000051e0


	//----- nvinfo : EIATTR_CRS_STACK_SIZE
	.align		4
.L_54:
        /*0054*/ 	.byte	0x04, 0x1e
        /*0056*/ 	.short	(.L_56 - .L_55)
.L_55:
        /*0058*/ 	.word	0x00000000


	//----- nvinfo : EIATTR_CBANK_PARAM_SIZE
	.align		4
.L_56:
        /*005c*/ 	.byte	0x03, 0x19
        /*005e*/ 	.short	0x0014


	//----- nvinfo : EIATTR_PARAM_CBANK
	.align		4
        /*0060*/ 	.byte	0x04, 0x0a
        /*0062*/ 	.short	(.L_58 - .L_57)
	.align		4
.L_57:
        /*0064*/ 	.word	index@(.nv.constant0._Z8FFT_CoreP7ComplexPii)
        /*0068*/ 	.short	0x0380
        /*006a*/ 	.short	0x0014


	//----- nvinfo : EIATTR_SW_WAR
	.align		4
.L_58:
        /*006c*/ 	.byte	0x04, 0x36
        /*006e*/ 	.short	(.L_60 - .L_59)
.L_59:
        /*0070*/ 	.word	0x00000008
.L_60:


//--------------------- .nv.callgraph             --------------------------
	.section	.nv.callgraph,"",@"SHT_CUDA_CALLGRAPH"
	.align	4
	.sectionentsize	8
	.align		4
        /*0000*/ 	.word	0x00000000
	.align		4
        /*0004*/ 	.word	0xffffffff
	.align		4
        /*0008*/ 	.word	0x00000000
	.align		4
        /*000c*/ 	.word	0xfffffffe
	.align		4
        /*0010*/ 	.word	0x00000000
	.align		4
        /*0014*/ 	.word	0xfffffffd
	.align		4
        /*0018*/ 	.word	0x00000000
	.align		4
        /*001c*/ 	.word	0xfffffffc


//--------------------- .nv.constant4             --------------------------
	.section	.nv.constant4,"a",@progbits
	.align	8
	.align		8
.nv.constant4:
        /*0000*/ 	.dword	__cudart_i2opi_f


//--------------------- .text._Z7Conv_2DP7ComplexS0_PiS1_iiiii --------------------------
	.section	.text._Z7Conv_2DP7ComplexS0_PiS1_iiiii,"ax",@progbits
	.align	128
        .global         _Z7Conv_2DP7ComplexS0_PiS1_iiiii
        .type           _Z7Conv_2DP7ComplexS0_PiS1_iiiii,@function
        .size           _Z7Conv_2DP7ComplexS0_PiS1_iiiii,(.L_x_329 - _Z7Conv_2DP7ComplexS0_PiS1_iiiii)
        .other          _Z7Conv_2DP7ComplexS0_PiS1_iiiii,@"STO_CUDA_ENTRY STV_DEFAULT"
_Z7Conv_2DP7ComplexS0_PiS1_iiiii:
.text._Z7Conv_2DP7ComplexS0_PiS1_iiiii:
[----:B------:R-:W0:Y:S01]  /*0000*/  LDC R1, c[0x0][0x37c] ;  /* 0x0000df00ff017b82 */ /* 0x000e220000000800 */
[----:B------:R-:W1:Y:S07]  /*0010*/  S2R R0, SR_TID.X ;  /* 0x0000000000007919 */ /* 0x000e6e0000002100 */
[----:B------:R-:W2:Y:S01]  /*0020*/  LDC R23, c[0x0][0x3b0] ;  /* 0x0000ec00ff177b82 */ /* 0x000ea20000000800 */
[----:B------:R-:W2:Y:S01]  /*0030*/  LDCU UR5, c[0x0][0x3a4] ;  /* 0x00007480ff0577ac */ /* 0x000ea20008000800 */
[----:B------:R-:W-:Y:S01]  /*0040*/  BSSY.RECONVERGENT B0, `(.L_x_0) ;  /* 0x00000ba000007945 */ /* 0x000fe20003800200 */
[----:B0-----:R-:W-:Y:S01]  /*0050*/  IADD3 R1, PT, PT, R1, -0x20, RZ ;  /* 0xffffffe001017810 */ /* 0x001fe20007ffe0ff */
[----:B------:R-:W0:Y:S04]  /*0060*/  LDCU.64 UR8, c[0x0][0x358] ;  /* 0x00006b00ff0877ac */ /* 0x000e280008000a00 */
[----:B------:R-:W3:Y:S01]  /*0070*/  S2UR UR4, SR_CTAID.Y ;  /* 0x00000000000479c3 */ /* 0x000ee20000002600 */
[----:B------:R-:W4:Y:S01]  /*0080*/  LDCU UR12, c[0x0][0x3a0] ;  /* 0x00007400ff0c77ac */ /* 0x000f220008000800 */
[----:B------:R-:W0:Y:S01]  /*0090*/  LDCU.64 UR10, c[0x0][0x3a8] ;  /* 0x00007500ff0a77ac */ /* 0x000e220008000a00 */
[----:B--2---:R-:W-:-:S04]  /*00a0*/  IADD3 R23, PT, PT, R23, UR5, RZ ;  /* 0x0000000517177c10 */ /* 0x004fc8000fffe0ff */
[----:B-1----:R-:W-:Y:S01]  /*00b0*/  ISETP.GE.AND P0, PT, R0, R23, PT ;  /* 0x000000170000720c */ /* 0x002fe20003f06270 */
[----:B---3--:R-:W-:-:S12]  /*00c0*/  UIMAD UR4, UR4, UR5, URZ ;  /* 0x00000005040472a4 */ /* 0x008fd8000f8e02ff */
[----:B0---4-:R-:W-:Y:S05]  /*00d0*/  @P0 BRA `(.L_x_1) ;  /* 0x0000000800c00947 */ /* 0x011fea0003800000 */
[----:B------:R-:W-:-:S07]  /*00e0*/  IMAD.MOV.U32 R20, RZ, RZ, R0 ;  /* 0x000000ffff147224 */ /* 0x000fce00078e0000 */
.L_x_7:
[----:B0-----:R-:W0:Y:S01]  /*00f0*/  S2UR UR5, SR_CTAID.X ;  /* 0x00000000000579c3 */ /* 0x001e220000002500 */
[----:B-1----:R-:W1:Y:S01]  /*0100*/  LDCU UR6, c[0x0][0x3ac] ;  /* 0x00007580ff0677ac */ /* 0x002e620008000800 */
[----:B------:R-:W-:Y:S01]  /*0110*/  IADD3 R4, PT, PT, R23, -0x1, RZ ;  /* 0xffffffff17047810 */ /* 0x000fe20007ffe0ff */
[----:B------:R-:W-:Y:S01]  /*0120*/  HFMA2 R25, -RZ, RZ, 0, 0 ;  /* 0x00000000ff197431 */ /* 0x000fe200000001ff */
[----:B------:R-:W-:Y:S02]  /*0130*/  MOV R21, R20 ;  /* 0x0000001400157202 */ /* 0x000fe40000000f00 */
[----:B------:R-:W-:Y:S02]  /*0140*/  ISETP.GE.U32.AND P0, PT, R4, 0x7, PT ;  /* 0x000000070400780c */ /* 0x000fe40003f06070 */
[----:B------:R-:W0:Y:S01]  /*0150*/  LDC.64 R2, c[0x0][0x3a0] ;  /* 0x0000e800ff027b82 */ /* 0x000e220000000a00 */
[----:B-1----:R-:W-:Y:S01]  /*0160*/  MOV R28, UR6 ;  /* 0x00000006001c7c02 */ /* 0x002fe20008000f00 */
[----:B0-----:R-:W-:-:S02]  /*0170*/  IMAD R3, R3, UR5, R20 ;  /* 0x0000000503037c24 */ /* 0x001fc4000f8e0214 */
[----:B------:R-:W-:Y:S02]  /*0180*/  IMAD.IADD R20, R20, 0x1, R2 ;  /* 0x0000000114147824 */ /* 0x000fe400078e0202 */
[----:B------:R-:W-:-:S03]  /*0190*/  IMAD R22, R3, R28, UR4 ;  /* 0x0000000403167e24 */ /* 0x000fc6000f8e021c */
[----:B------:R-:W-:Y:S02]  /*01a0*/  ISETP.GE.AND P6, PT, R20, R23, PT ;  /* 0x000000171400720c */ /* 0x000fe40003fc6270 */
[----:B------:R-:W-:Y:S11]  /*01b0*/  @!P0 BRA `(.L_x_2) ;  /* 0x00000004001c8947 */ /* 0x000ff60003800000 */
[----:B------:R-:W0:Y:S01]  /*01c0*/  S2R R5, SR_CgaCtaId ;  /* 0x0000000000057919 */ /* 0x000e220000008800 */
[----:B------:R-:W-:Y:S01]  /*01d0*/  MOV R24, 0x400 ;  /* 0x0000040000187802 */ /* 0x000fe20000000f00 */
[----:B------:R-:W-:Y:S01]  /*01e0*/  IMAD.MOV.U32 R26, RZ, RZ, RZ ;  /* 0x000000ffff1a7224 */ /* 0x000fe200078e00ff */
[----:B------:R-:W-:Y:S02]  /*01f0*/  LOP3.LUT R25, R23, 0xfffffff8, RZ, 0xc0, !PT ;  /* 0xfffffff817197812 */ /* 0x000fe400078ec0ff */
[----:B0-----:R-:W-:-:S07]  /*0200*/  LEA R24, R5, R24, 0x18 ;  /* 0x0000001805187211 */ /* 0x001fce00078ec0ff */
.L_x_3:
[----:B0-----:R-:W0:Y:S01]  /*0210*/  LDC.64 R4, c[0x0][0x380] ;  /* 0x0000e000ff047b82 */ /* 0x001e220000000a00 */
[----:B------:R-:W-:-:S05]  /*0220*/  IADD3 R7, PT, PT, R22, R26, RZ ;  /* 0x0000001a16077210 */ /* 0x000fca0007ffe0ff */
[----:B0-----:R-:W-:-:S05]  /*0230*/  IMAD.WIDE R4, R7, 0x8, R4 ;  /* 0x0000000807047825 */ /* 0x001fca00078e0204 */
[----:B------:R-:W2:Y:S04]  /*0240*/  LDG.E R18, desc[UR8][R4.64] ;  /* 0x0000000804127981 */ /* 0x000ea8000c1e1900 */
[----:B------:R-:W2:Y:S04]  /*0250*/  LDG.E R19, desc[UR8][R4.64+0x4] ;  /* 0x0000040804137981 */ /* 0x000ea8000c1e1900 */
[----:B------:R-:W3:Y:S04]  /*0260*/  LDG.E R6, desc[UR8][R4.64+0x8] ;  /* 0x0000080804067981 */ /* 0x000ee8000c1e1900 */
[----:B------:R-:W3:Y:S01]  /*0270*/  LDG.E R7, desc[UR8][R4.64+0xc] ;  /* 0x00000c0804077981 */ /* 0x000ee2000c1e1900 */
[----:B------:R-:W-:-:S03]  /*0280*/  MOV R2, UR12 ;  /* 0x0000000c00027c02 */ /* 0x000fc60008000f00 */
[----:B------:R-:W4:Y:S02]  /*0290*/  LDG.E R8, desc[UR8][R4.64+0x10] ;  /* 0x0000100804087981 */ /* 0x000f24000c1e1900 */
[----:B------:R-:W-:Y:S02]  /*02a0*/  IMAD R27, R21, R2, R26 ;  /* 0x00000002151b7224 */ /* 0x000fe400078e021a */
[----:B------:R-:W4:Y:S02]  /*02b0*/  LDG.E R9, desc[UR8][R4.64+0x14] ;  /* 0x0000140804097981 */ /* 0x000f24000c1e1900 */
[----:B------:R-:W-:Y:S02]  /*02c0*/  IMAD R27, R27, 0x8, R24 ;  /* 0x000000081b1b7824 */ /* 0x000fe400078e0218 */
[----:B------:R-:W5:Y:S04]  /*02d0*/  LDG.E R10, desc[UR8][R4.64+0x18] ;  /* 0x00001808040a7981 */ /* 0x000f68000c1e1900 */
[----:B------:R-:W5:Y:S04]  /*02e0*/  LDG.E R11, desc[UR8][R4.64+0x1c] ;  /* 0x00001c08040b7981 */ /* 0x000f68000c1e1900 */
[----:B------:R-:W5:Y:S04]  /*02f0*/  LDG.E R14, desc[UR8][R4.64+0x28] ;  /* 0x00002808040e7981 */ /* 0x000f68000c1e1900 */
[----:B------:R-:W5:Y:S04]  /*0300*/  LDG.E R15, desc[UR8][R4.64+0x2c] ;  /* 0x00002c08040f7981 */ /* 0x000f68000c1e1900 */
[----:B------:R-:W5:Y:S04]  /*0310*/  LDG.E R16, desc[UR8][R4.64+0x30] ;  /* 0x0000300804107981 */ /* 0x000f68000c1e1900 */
[----:B------:R-:W5:Y:S04]  /*0320*/  LDG.E R17, desc[UR8][R4.64+0x34] ;  /* 0x0000340804117981 */ /* 0x000f68000c1e1900 */
[----:B------:R-:W5:Y:S04]  /*0330*/  LDG.E R12, desc[UR8][R4.64+0x20] ;  /* 0x00002008040c7981 */ /* 0x000f68000c1e1900 */
[----:B------:R-:W5:Y:S04]  /*0340*/  LDG.E R13, desc[UR8][R4.64+0x24] ;  /* 0x00002408040d7981 */ /* 0x000f68000c1e1900 */
[----:B--2---:R0:W-:Y:S04]  /*0350*/  STS.64 [R27], R18 ;  /* 0x000000121b007388 */ /* 0x0041e80000000a00 */
[----:B0-----:R-:W2:Y:S04]  /*0360*/  LDG.E R18, desc[UR8][R4.64+0x38] ;  /* 0x0000380804127981 */ /* 0x001ea8000c1e1900 */
[----:B------:R0:W2:Y:S01]  /*0370*/  LDG.E R19, desc[UR8][R4.64+0x3c] ;  /* 0x00003c0804137981 */ /* 0x0000a2000c1e1900 */
[----:B------:R-:W-:-:S03]  /*0380*/  IADD3 R29, PT, PT, R26, UR4, RZ ;  /* 0x000000041a1d7c10 */ /* 0x000fc6000fffe0ff */
[----:B---3--:R1:W-:Y:S01]  /*0390*/  STS.64 [R27+0x8], R6 ;  /* 0x000008061b007388 */ /* 0x0083e20000000a00 */
[----:B------:R-:W-:-:S04]  /*03a0*/  MOV R28, UR11 ;  /* 0x0000000b001c7c02 */ /* 0x000fc80008000f00 */
[C---:B------:R-:W-:Y:S01]  /*03b0*/  ISETP.GT.AND P2, PT, R29.reuse, R28, PT ;  /* 0x0000001c1d00720c */ /* 0x040fe20003f44270 */
[C---:B0-----:R-:W-:Y:S02]  /*03c0*/  VIADD R5, R29.reuse, 0x4 ;  /* 0x000000041d057836 */ /* 0x041fe40000000000 */
[----:B-1----:R-:W-:Y:S01]  /*03d0*/  VIADD R7, R29, 0x1 ;  /* 0x000000011d077836 */ /* 0x002fe20000000000 */
[----:B------:R-:W-:-:S04]  /*03e0*/  ISETP.LE.AND P2, PT, R3, UR10, !P2 ;  /* 0x0000000a03007c0c */ /* 0x000fc8000d743270 */
[-C--:B------:R-:W-:Y:S02]  /*03f0*/  ISETP.GT.AND P3, PT, R7, R28.reuse, PT ;  /* 0x0000001c0700720c */ /* 0x080fe40003f64270 */
[-C--:B------:R-:W-:Y:S02]  /*0400*/  ISETP.GT.AND P0, PT, R5, R28.reuse, PT ;  /* 0x0000001c0500720c */ /* 0x080fe40003f04270 */
[----:B------:R-:W-:Y:S02]  /*0410*/  ISETP.LE.AND P3, PT, R3, UR10, !P3 ;  /* 0x0000000a03007c0c */ /* 0x000fe4000df63270 */
[C---:B------:R-:W-:Y:S02]  /*0420*/  IADD3 R7, PT, PT, R29.reuse, 0x2, RZ ;  /* 0x000000021d077810 */ /* 0x040fe40007ffe0ff */
[----:B------:R-:W-:Y:S02]  /*0430*/  IADD3 R5, PT, PT, R29, 0x5, RZ ;  /* 0x000000051d057810 */ /* 0x000fe40007ffe0ff */
[----:B------:R-:W-:-:S02]  /*0440*/  ISETP.GT.AND P4, PT, R7, R28, PT ;  /* 0x0000001c0700720c */ /* 0x000fc40003f84270 */
[-C--:B------:R-:W-:Y:S02]  /*0450*/  ISETP.GT.AND P1, PT, R5, R28.reuse, PT ;  /* 0x0000001c0500720c */ /* 0x080fe40003f24270 */
[C---:B------:R-:W-:Y:S02]  /*0460*/  IADD3 R7, PT, PT, R29.reuse, 0x3, RZ ;  /* 0x000000031d077810 */ /* 0x040fe40007ffe0ff */
[C---:B------:R-:W-:Y:S01]  /*0470*/  IADD3 R5, PT, PT, R29.reuse, 0x6, RZ ;  /* 0x000000061d057810 */ /* 0x040fe20007ffe0ff */
[----:B------:R-:W-:Y:S01]  /*0480*/  VIADD R29, R29, 0x7 ;  /* 0x000000071d1d7836 */ /* 0x000fe20000000000 */
[----:B------:R0:W-:Y:S01]  /*0490*/  @!P2 STS.64 [R27], RZ ;  /* 0x000000ff1b00a388 */ /* 0x0001e20000000a00 */
[-C--:B------:R-:W-:Y:S02]  /*04a0*/  ISETP.GT.AND P5, PT, R7, R28.reuse, PT ;  /* 0x0000001c0700720c */ /* 0x080fe40003fa4270 */
[-C--:B------:R-:W-:Y:S01]  /*04b0*/  ISETP.GT.AND P2, PT, R5, R28.reuse, PT ;  /* 0x0000001c0500720c */ /* 0x080fe20003f44270 */
[----:B------:R0:W-:Y:S01]  /*04c0*/  @!P3 STS.64 [R27+0x8], RZ ;  /* 0x000008ff1b00b388 */ /* 0x0001e20000000a00 */
[----:B------:R-:W-:-:S02]  /*04d0*/  ISETP.GT.AND P3, PT, R29, R28, PT ;  /* 0x0000001c1d00720c */ /* 0x000fc40003f64270 */
[C---:B------:R-:W-:Y:S02]  /*04e0*/  ISETP.LE.AND P4, PT, R3.reuse, UR10, !P4 ;  /* 0x0000000a03007c0c */ /* 0x040fe4000e783270 */
[C---:B------:R-:W-:Y:S02]  /*04f0*/  ISETP.LE.AND P5, PT, R3.reuse, UR10, !P5 ;  /* 0x0000000a03007c0c */ /* 0x040fe4000efa3270 */
[C---:B------:R-:W-:Y:S02]  /*0500*/  ISETP.LE.AND P1, PT, R3.reuse, UR10, !P1 ;  /* 0x0000000a03007c0c */ /* 0x040fe4000cf23270 */
[C---:B------:R-:W-:Y:S02]  /*0510*/  ISETP.LE.AND P2, PT, R3.reuse, UR10, !P2 ;  /* 0x0000000a03007c0c */ /* 0x040fe4000d743270 */
[C---:B------:R-:W-:Y:S02]  /*0520*/  ISETP.LE.AND P3, PT, R3.reuse, UR10, !P3 ;  /* 0x0000000a03007c0c */ /* 0x040fe4000df63270 */
[----:B------:R-:W-:Y:S01]  /*0530*/  ISETP.LE.AND P0, PT, R3, UR10, !P0 ;  /* 0x0000000a03007c0c */ /* 0x000fe2000c703270 */
[----:B----4-:R0:W-:Y:S01]  /*0540*/  STS.64 [R27+0x10], R8 ;  /* 0x000010081b007388 */ /* 0x0101e20000000a00 */
[----:B------:R-:W-:-:S03]  /*0550*/  IADD3 R26, PT, PT, R26, 0x8, RZ ;  /* 0x000000081a1a7810 */ /* 0x000fc60007ffe0ff */
[----:B-----5:R0:W-:Y:S04]  /*0560*/  STS.64 [R27+0x18], R10 ;  /* 0x0000180a1b007388 */ /* 0x0201e80000000a00 */
[----:B------:R0:W-:Y:S04]  /*0570*/  STS.64 [R27+0x28], R14 ;  /* 0x0000280e1b007388 */ /* 0x0001e80000000a00 */
[----:B------:R0:W-:Y:S04]  /*0580*/  STS.64 [R27+0x30], R16 ;  /* 0x000030101b007388 */ /* 0x0001e80000000a00 */
[----:B------:R0:W-:Y:S04]  /*0590*/  @!P4 STS.64 [R27+0x10], RZ ;  /* 0x000010ff1b00c388 */ /* 0x0001e80000000a00 */
[----:B------:R0:W-:Y:S04]  /*05a0*/  @!P5 STS.64 [R27+0x18], RZ ;  /* 0x000018ff1b00d388 */ /* 0x0001e80000000a00 */
[----:B------:R0:W-:Y:S04]  /*05b0*/  @!P1 STS.64 [R27+0x28], RZ ;  /* 0x000028ff1b009388 */ /* 0x0001e80000000a00 */
[----:B------:R0:W-:Y:S04]  /*05c0*/  @!P2 STS.64 [R27+0x30], RZ ;  /* 0x000030ff1b00a388 */ /* 0x0001e80000000a00 */
[----:B------:R0:W-:Y:S04]  /*05d0*/  STS.64 [R27+0x20], R12 ;  /* 0x0000200c1b007388 */ /* 0x0001e80000000a00 */
[----:B------:R0:W-:Y:S01]  /*05e0*/  @!P0 STS.64 [R27+0x20], RZ ;  /* 0x000020ff1b008388 */ /* 0x0001e20000000a00 */
[----:B------:R-:W-:-:S03]  /*05f0*/  ISETP.NE.AND P0, PT, R26, R25, PT ;  /* 0x000000191a00720c */ /* 0x000fc60003f05270 */
[----:B--2---:R0:W-:Y:S04]  /*0600*/  STS.64 [R27+0x38], R18 ;  /* 0x000038121b007388 */ /* 0x0041e80000000a00 */
[----:B------:R0:W-:Y:S06]  /*0610*/  @!P3 STS.64 [R27+0x38], RZ ;  /* 0x000038ff1b00b388 */ /* 0x0001ec0000000a00 */
[----:B------:R-:W-:Y:S05]  /*0620*/  @P0 BRA `(.L_x_3) ;  /* 0xfffffff800f80947 */ /* 0x000fea000383ffff */
.L_x_2:
[----:B------:R-:W-:-:S13]  /*0630*/  LOP3.LUT P0, R4, R23, 0x7, RZ, 0xc0, !PT ;  /* 0x0000000717047812 */ /* 0x000fda000780c0ff */
[----:B------:R-:W-:Y:S05]  /*0640*/  @!P0 BRA `(.L_x_4) ;  /* 0x0000000400608947 */ /* 0x000fea0003800000 */
[----:B------:R-:W-:Y:S02]  /*0650*/  IADD3 R4, PT, PT, R4, -0x1, RZ ;  /* 0xffffffff04047810 */ /* 0x000fe40007ffe0ff */
[----:B0-----:R-:W-:Y:S02]  /*0660*/  LOP3.LUT P4, R14, R23, 0x3, RZ, 0xc0, !PT ;  /* 0x00000003170e7812 */ /* 0x001fe4000788c0ff */
[----:B------:R-:W-:-:S13]  /*0670*/  ISETP.GE.U32.AND P0, PT, R4, 0x3, PT ;  /* 0x000000030400780c */ /* 0x000fda0003f06070 */
[----:B------:R-:W-:Y:S05]  /*0680*/  @!P0 BRA `(.L_x_5) ;  /* 0x0000000000988947 */ /* 0x000fea0003800000 */
[----:B------:R-:W0:Y:S01]  /*0690*/  LDC.64 R12, c[0x0][0x380] ;  /* 0x0000e000ff0c7b82 */ /* 0x000e220000000a00 */
[----:B------:R-:W-:Y:S01]  /*06a0*/  IMAD.IADD R5, R22, 0x1, R25 ;  /* 0x0000000116057824 */ /* 0x000fe200078e0219 */
[----:B------:R-:W1:Y:S03]  /*06b0*/  LDCU UR7, c[0x0][0x3a8] ;  /* 0x00007500ff0777ac */ /* 0x000e660008000800 */
[----:B0-----:R-:W-:-:S05]  /*06c0*/  IMAD.WIDE R12, R5, 0x8, R12 ;  /* 0x00000008050c7825 */ /* 0x001fca00078e020c */
[----:B------:R-:W2:Y:S04]  /*06d0*/  LDG.E R10, desc[UR8][R12.64] ;  /* 0x000000080c0a7981 */ /* 0x000ea8000c1e1900 */
[----:B------:R-:W2:Y:S04]  /*06e0*/  LDG.E R11, desc[UR8][R12.64+0x4] ;  /* 0x000004080c0b7981 */ /* 0x000ea8000c1e1900 */
[----:B------:R-:W3:Y:S04]  /*06f0*/  LDG.E R8, desc[UR8][R12.64+0x8] ;  /* 0x000008080c087981 */ /* 0x000ee8000c1e1900 */
[----:B------:R-:W3:Y:S04]  /*0700*/  LDG.E R9, desc[UR8][R12.64+0xc] ;  /* 0x00000c080c097981 */ /* 0x000ee8000c1e1900 */
[----:B------:R-:W4:Y:S04]  /*0710*/  LDG.E R6, desc[UR8][R12.64+0x10] ;  /* 0x000010080c067981 */ /* 0x000f28000c1e1900 */
[----:B------:R-:W4:Y:S04]  /*0720*/  LDG.E R7, desc[UR8][R12.64+0x14] ;  /* 0x000014080c077981 */ /* 0x000f28000c1e1900 */
[----:B------:R-:W5:Y:S04]  /*0730*/  LDG.E R4, desc[UR8][R12.64+0x18] ;  /* 0x000018080c047981 */ /* 0x000f68000c1e1900 */
[----:B------:R0:W5:Y:S01]  /*0740*/  LDG.E R5, desc[UR8][R12.64+0x1c] ;  /* 0x00001c080c057981 */ /* 0x000162000c1e1900 */
[----:B------:R-:W1:Y:S01]  /*0750*/  S2UR UR6, SR_CgaCtaId ;  /* 0x00000000000679c3 */ /* 0x000e620000008800 */
[----:B------:R-:W-:Y:S01]  /*0760*/  IADD3 R19, PT, PT, R25, UR4, RZ ;  /* 0x0000000419137c10 */ /* 0x000fe2000fffe0ff */
[----:B------:R-:W-:-:S03]  /*0770*/  UMOV UR5, 0x400 ;  /* 0x0000040000057882 */ /* 0x000fc60000000000 */
[C---:B------:R-:W-:Y:S01]  /*0780*/  IADD3 R15, PT, PT, R19.reuse, 0x1, RZ ;  /* 0x00000001130f7810 */ /* 0x040fe20007ffe0ff */
[C---:B------:R-:W-:Y:S01]  /*0790*/  VIADD R17, R19.reuse, 0x2 ;  /* 0x0000000213117836 */ /* 0x040fe20000000000 */
[C---:B------:R-:W-:Y:S02]  /*07a0*/  ISETP.GT.AND P1, PT, R19.reuse, R28, PT ;  /* 0x0000001c1300720c */ /* 0x040fe40003f24270 */
[----:B------:R-:W-:Y:S01]  /*07b0*/  IADD3 R19, PT, PT, R19, 0x3, RZ ;  /* 0x0000000313137810 */ /* 0x000fe20007ffe0ff */
[----:B0-----:R-:W-:Y:S01]  /*07c0*/  IMAD R12, R21, R2, R25 ;  /* 0x00000002150c7224 */ /* 0x001fe200078e0219 */
[-C--:B------:R-:W-:Y:S02]  /*07d0*/  ISETP.GT.AND P0, PT, R15, R28.reuse, PT ;  /* 0x0000001c0f00720c */ /* 0x080fe40003f04270 */
[-C--:B------:R-:W-:Y:S02]  /*07e0*/  ISETP.GT.AND P3, PT, R17, R28.reuse, PT ;  /* 0x0000001c1100720c */ /* 0x080fe40003f64270 */
[----:B------:R-:W-:-:S02]  /*07f0*/  ISETP.GT.AND P2, PT, R19, R28, PT ;  /* 0x0000001c1300720c */ /* 0x000fc40003f44270 */
[C---:B-1----:R-:W-:Y:S02]  /*0800*/  ISETP.LE.AND P1, PT, R3.reuse, UR7, !P1 ;  /* 0x0000000703007c0c */ /* 0x042fe4000cf23270 */
[C---:B------:R-:W-:Y:S02]  /*0810*/  ISETP.LE.AND P0, PT, R3.reuse, UR7, !P0 ;  /* 0x0000000703007c0c */ /* 0x040fe4000c703270 */
[C---:B------:R-:W-:Y:S02]  /*0820*/  ISETP.LE.AND P3, PT, R3.reuse, UR7, !P3 ;  /* 0x0000000703007c0c */ /* 0x040fe4000df63270 */
[----:B------:R-:W-:Y:S01]  /*0830*/  ISETP.LE.AND P2, PT, R3, UR7, !P2 ;  /* 0x0000000703007c0c */ /* 0x000fe2000d743270 */
[----:B------:R-:W-:Y:S01]  /*0840*/  ULEA UR5, UR6, UR5, 0x18 ;  /* 0x0000000506057291 */ /* 0x000fe2000f8ec0ff */
[----:B------:R-:W-:-:S05]  /*0850*/  IADD3 R25, PT, PT, R25, 0x4, RZ ;  /* 0x0000000419197810 */ /* 0x000fca0007ffe0ff */
[----:B------:R-:W-:-:S05]  /*0860*/  LEA R12, R12, UR5, 0x3 ;  /* 0x000000050c0c7c11 */ /* 0x000fca000f8e18ff */
[----:B--2---:R0:W-:Y:S04]  /*0870*/  STS.64 [R12], R10 ;  /* 0x0000000a0c007388 */ /* 0x0041e80000000a00 */
[----:B------:R0:W-:Y:S04]  /*0880*/  @!P1 STS.64 [R12], RZ ;  /* 0x000000ff0c009388 */ /* 0x0001e80000000a00 */
[----:B---3--:R0:W-:Y:S04]  /*0890*/  STS.64 [R12+0x8], R8 ;  /* 0x000008080c007388 */ /* 0x0081e80000000a00 */
[----:B------:R0:W-:Y:S04]  /*08a0*/  @!P0 STS.64 [R12+0x8], RZ ;  /* 0x000008ff0c008388 */ /* 0x0001e80000000a00 */
[----:B----4-:R0:W-:Y:S04]  /*08b0*/  STS.64 [R12+0x10], R6 ;  /* 0x000010060c007388 */ /* 0x0101e80000000a00 */
[----:B------:R0:W-:Y:S04]  /*08c0*/  @!P3 STS.64 [R12+0x10], RZ ;  /* 0x000010ff0c00b388 */ /* 0x0001e80000000a00 */
[----:B-----5:R0:W-:Y:S04]  /*08d0*/  STS.64 [R12+0x18], R4 ;  /* 0x000018040c007388 */ /* 0x0201e80000000a00 */
[----:B------:R0:W-:Y:S02]  /*08e0*/  @!P2 STS.64 [R12+0x18], RZ ;  /* 0x000018ff0c00a388 */ /* 0x0001e40000000a00 */
.L_x_5:
[----:B------:R-:W-:Y:S05]  /*08f0*/  @!P4 BRA `(.L_x_4) ;  /* 0x0000000000b4c947 */ /* 0x000fea0003800000 */
[----:B------:R-:W-:Y:S02]  /*0900*/  ISETP.NE.AND P0, PT, R14, 0x1, PT ;  /* 0x000000010e00780c */ /* 0x000fe40003f05270 */
[----:B0-----:R-:W-:-:S04]  /*0910*/  LOP3.LUT R4, R23, 0x1, RZ, 0xc0, !PT ;  /* 0x0000000117047812 */ /* 0x001fc800078ec0ff */
[----:B------:R-:W-:-:S07]  /*0920*/  ISETP.NE.U32.AND P2, PT, R4, 0x1, PT ;  /* 0x000000010400780c */ /* 0x000fce0003f45070 */
[----:B------:R-:W-:Y:S06]  /*0930*/  @!P0 BRA `(.L_x_6) ;  /* 0x0000000000608947 */ /* 0x000fec0003800000 */
[----:B------:R-:W0:Y:S01]  /*0940*/  LDC.64 R4, c[0x0][0x380] ;  /* 0x0000e000ff047b82 */ /* 0x000e220000000a00 */
[----:B------:R-:W-:Y:S01]  /*0950*/  IMAD.IADD R9, R22, 0x1, R25 ;  /* 0x0000000116097824 */ /* 0x000fe200078e0219 */
[----:B------:R-:W1:Y:S03]  /*0960*/  LDCU UR7, c[0x0][0x3a8] ;  /* 0x00007500ff0777ac */ /* 0x000e660008000800 */
[----:B0-----:R-:W-:-:S05]  /*0970*/  IMAD.WIDE R8, R9, 0x8, R4 ;  /* 0x0000000809087825 */ /* 0x001fca00078e0204 */
[----:B------:R-:W2:Y:S04]  /*0980*/  LDG.E R6, desc[UR8][R8.64] ;  /* 0x0000000808067981 */ /* 0x000ea8000c1e1900 */
[----:B------:R-:W2:Y:S04]  /*0990*/  LDG.E R7, desc[UR8][R8.64+0x4] ;  /* 0x0000040808077981 */ /* 0x000ea8000c1e1900 */
[----:B------:R-:W3:Y:S04]  /*09a0*/  LDG.E R4, desc[UR8][R8.64+0x8] ;  /* 0x0000080808047981 */ /* 0x000ee8000c1e1900 */
[----:B------:R-:W3:Y:S01]  /*09b0*/  LDG.E R5, desc[UR8][R8.64+0xc] ;  /* 0x00000c0808057981 */ /* 0x000ee2000c1e1900 */
[----:B------:R-:W0:Y:S01]  /*09c0*/  S2UR UR6, SR_CgaCtaId ;  /* 0x00000000000679c3 */ /* 0x000e220000008800 */
[----:B------:R-:W-:Y:S01]  /*09d0*/  IADD3 R13, PT, PT, R25, UR4, RZ ;  /* 0x00000004190d7c10 */ /* 0x000fe2000fffe0ff */
[----:B------:R-:W-:Y:S01]  /*09e0*/  UMOV UR5, 0x400 ;  /* 0x0000040000057882 */ /* 0x000fe20000000000 */
[----:B------:R-:W-:-:S02]  /*09f0*/  IMAD R10, R21, R2, R25 ;  /* 0x00000002150a7224 */ /* 0x000fc400078e0219 */
[----:B------:R-:W-:Y:S01]  /*0a00*/  IADD3 R11, PT, PT, R13, 0x1, RZ ;  /* 0x000000010d0b7810 */ /* 0x000fe20007ffe0ff */
[----:B------:R-:W-:Y:S01]  /*0a10*/  VIADD R25, R25, 0x2 ;  /* 0x0000000219197836 */ /* 0x000fe20000000000 */
[-C--:B------:R-:W-:Y:S02]  /*0a20*/  ISETP.GT.AND P0, PT, R13, R28.reuse, PT ;  /* 0x0000001c0d00720c */ /* 0x080fe40003f04270 */
[----:B------:R-:W-:Y:S02]  /*0a30*/  ISETP.GT.AND P1, PT, R11, R28, PT ;  /* 0x0000001c0b00720c */ /* 0x000fe40003f24270 */
[C---:B-1----:R-:W-:Y:S02]  /*0a40*/  ISETP.LE.AND P0, PT, R3.reuse, UR7, !P0 ;  /* 0x0000000703007c0c */ /* 0x042fe4000c703270 */
[----:B------:R-:W-:Y:S01]  /*0a50*/  ISETP.LE.AND P1, PT, R3, UR7, !P1 ;  /* 0x0000000703007c0c */ /* 0x000fe2000cf23270 */
[----:B0-----:R-:W-:-:S06]  /*0a60*/  ULEA UR5, UR6, UR5, 0x18 ;  /* 0x0000000506057291 */ /* 0x001fcc000f8ec0ff */
[----:B------:R-:W-:-:S05]  /*0a70*/  LEA R10, R10, UR5, 0x3 ;  /* 0x000000050a0a7c11 */ /* 0x000fca000f8e18ff */
[----:B--2---:R0:W-:Y:S04]  /*0a80*/  STS.64 [R10], R6 ;  /* 0x000000060a007388 */ /* 0x0041e80000000a00 */
[----:B------:R0:W-:Y:S04]  /*0a90*/  @!P0 STS.64 [R10], RZ ;  /* 0x000000ff0a008388 */ /* 0x0001e80000000a00 */
[----:B---3--:R0:W-:Y:S04]  /*0aa0*/  STS.64 [R10+0x8], R4 ;  /* 0x000008040a007388 */ /* 0x0081e80000000a00 */
[----:B------:R0:W-:Y:S02]  /*0ab0*/  @!P1 STS.64 [R10+0x8], RZ ;  /* 0x000008ff0a009388 */ /* 0x0001e40000000a00 */
.L_x_6:
[----:B------:R-:W-:Y:S05]  /*0ac0*/  @P2 BRA `(.L_x_4) ;  /* 0x0000000000402947 */ /* 0x000fea0003800000 */
[----:B0-----:R-:W0:Y:S01]  /*0ad0*/  LDC.64 R4, c[0x0][0x380] ;  /* 0x0000e000ff047b82 */ /* 0x001e220000000a00 */
[----:B------:R-:W-:Y:S01]  /*0ae0*/  IADD3 R7, PT, PT, R22, R25, RZ ;  /* 0x0000001916077210 */ /* 0x000fe20007ffe0ff */
[----:B------:R-:W1:Y:S04]  /*0af0*/  LDCU UR7, c[0x0][0x3a8] ;  /* 0x00007500ff0777ac */ /* 0x000e680008000800 */
[----:B0-----:R-:W-:-:S05]  /*0b00*/  IMAD.WIDE R4, R7, 0x8, R4 ;  /* 0x0000000807047825 */ /* 0x001fca00078e0204 */
[----:B------:R-:W2:Y:S04]  /*0b10*/  LDG.E R6, desc[UR8][R4.64] ;  /* 0x0000000804067981 */ /* 0x000ea8000c1e1900 */
[----:B------:R-:W2:Y:S01]  /*0b20*/  LDG.E R7, desc[UR8][R4.64+0x4] ;  /* 0x0000040804077981 */ /* 0x000ea2000c1e1900 */
[----:B------:R-:W0:Y:S01]  /*0b30*/  S2UR UR6, SR_CgaCtaId ;  /* 0x00000000000679c3 */ /* 0x000e220000008800 */
[----:B------:R-:W-:Y:S01]  /*0b40*/  IADD3 R9, PT, PT, R25, UR4, RZ ;  /* 0x0000000419097c10 */ /* 0x000fe2000fffe0ff */
[----:B------:R-:W-:Y:S01]  /*0b50*/  UMOV UR5, 0x400 ;  /* 0x0000040000057882 */ /* 0x000fe20000000000 */
[----:B------:R-:W-:Y:S02]  /*0b60*/  IMAD R2, R21, R2, R25 ;  /* 0x0000000215027224 */ /* 0x000fe400078e0219 */
[----:B------:R-:W-:-:S04]  /*0b70*/  ISETP.GT.AND P0, PT, R9, R28, PT ;  /* 0x0000001c0900720c */ /* 0x000fc80003f04270 */
[----:B-1----:R-:W-:Y:S01]  /*0b80*/  ISETP.LE.AND P0, PT, R3, UR7, !P0 ;  /* 0x0000000703007c0c */ /* 0x002fe2000c703270 */
[----:B0-----:R-:W-:-:S06]  /*0b90*/  ULEA UR5, UR6, UR5, 0x18 ;  /* 0x0000000506057291 */ /* 0x001fcc000f8ec0ff */
[----:B------:R-:W-:-:S05]  /*0ba0*/  LEA R2, R2, UR5, 0x3 ;  /* 0x0000000502027c11 */ /* 0x000fca000f8e18ff */
[----:B--2---:R1:W-:Y:S04]  /*0bb0*/  STS.64 [R2], R6 ;  /* 0x0000000602007388 */ /* 0x0043e80000000a00 */
[----:B------:R1:W-:Y:S02]  /*0bc0*/  @!P0 STS.64 [R2], RZ ;  /* 0x000000ff02008388 */ /* 0x0003e40000000a00 */
.L_x_4:
[----:B------:R-:W-:Y:S05]  /*0bd0*/  @!P6 BRA `(.L_x_7) ;  /* 0xfffffff40044e947 */ /* 0x000fea000383ffff */
.L_x_1:
[----:B------:R-:W-:Y:S05]  /*0be0*/  BSYNC.RECONVERGENT B0 ;  /* 0x0000000000007941 */ /* 0x000fea0003800200 */
.L_x_0:
[----:B------:R-:W2:Y:S01]  /*0bf0*/  S2UR UR6, SR_CgaCtaId ;  /* 0x00000000000679c3 */ /* 0x000ea20000008800 */
[----:B------:R-:W3:Y:S01]  /*0c00*/  LDCU UR4, c[0x0][0x3a0] ;  /* 0x00007400ff0477ac */ /* 0x000ee20008000800 */
[----:B------:R-:W-:Y:S01]  /*0c10*/  UMOV UR5, 0x400 ;  /* 0x0000040000057882 */ /* 0x000fe20000000000 */
[----:B---3--:R-:W-:Y:S02]  /*0c20*/  UISETP.GE.AND UP0, UPT, UR4, 0x1, UPT ;  /* 0x000000010400788c */ /* 0x008fe4000bf06270 */
[----:B-1----:R-:W-:Y:S01]  /*0c30*/  IMAD R2, R0, UR4, RZ ;  /* 0x0000000400027c24 */ /* 0x002fe2000f8e02ff */
[----:B--2---:R-:W-:-:S06]  /*0c40*/  ULEA UR5, UR6, UR5, 0x18 ;  /* 0x0000000506057291 */ /* 0x004fcc000f8ec0ff */
[----:B------:R-:W-:Y:S01]  /*0c50*/  LEA R2, R2, UR5, 0x3 ;  /* 0x0000000502027c11 */ /* 0x000fe2000f8e18ff */
[----:B------:R-:W-:Y:S06]  /*0c60*/  BAR.SYNC.DEFER_BLOCKING 0x0 ;  /* 0x0000000000007b1d */ /* 0x000fec0000010000 */
[----:B------:R-:W-:Y:S05]  /*0c70*/  BRA.U !UP0, `(.L_x_8) ;  /* 0x0000000908687547 */ /* 0x000fea000b800000 */
[----:B------:R-:W-:Y:S01]  /*0c80*/  UIADD3 UR5, UPT, UPT, UR4, -0x1, URZ ;  /* 0xffffffff04057890 */ /* 0x000fe2000fffe0ff */
[----:B------:R-:W-:Y:S01]  /*0c90*/  IMAD.MOV.U32 R3, RZ, RZ, RZ ;  /* 0x000000ffff037224 */ /* 0x000fe200078e00ff */
[----:B------:R-:W-:Y:S02]  /*0ca0*/  ULOP3.LUT UR6, UR4, 0x7, URZ, 0xc0, !UPT ;  /* 0x0000000704067892 */ /* 0x000fe4000f8ec0ff */
[----:B------:R-:W-:Y:S02]  /*0cb0*/  UISETP.GE.U32.AND UP0, UPT, UR5, 0x7, UPT ;  /* 0x000000070500788c */ /* 0x000fe4000bf06070 */
[----:B------:R-:W-:-:S07]  /*0cc0*/  UISETP.NE.AND UP1, UPT, UR6, URZ, UPT ;  /* 0x000000ff0600728c */ /* 0x000fce000bf25270 */
[----:B------:R-:W-:Y:S05]  /*0cd0*/  BRA.U !UP0, `(.L_x_9) ;  /* 0x0000000508207547 */ /* 0x000fea000b800000 */
[----:B0-----:R-:W0:Y:S01]  /*0ce0*/  LDC.64 R4, c[0x0][0x390] ;  /* 0x0000e400ff047b82 */ /* 0x001e220000000a00 */
[----:B------:R-:W-:Y:S01]  /*0cf0*/  ULOP3.LUT UR4, UR4, 0x7ffffff8, URZ, 0xc0, !UPT ;  /* 0x7ffffff804047892 */ /* 0x000fe2000f8ec0ff */
[----:B------:R-:W-:-:S05]  /*0d00*/  MOV R7, RZ ;  /* 0x000000ff00077202 */ /* 0x000fca0000000f00 */
[----:B------:R-:W-:-:S07]  /*0d10*/  MOV R3, UR4 ;  /* 0x0000000400037c02 */ /* 0x000fce0008000f00 */
.L_x_10:
[----:B0-----:R-:W-:-:S05]  /*0d20*/  IMAD.WIDE.U32 R22, R7, 0x4, R4 ;  /* 0x0000000407167825 */ /* 0x001fca00078e0004 */
[----:B--2---:R-:W2:Y:S04]  /*0d30*/  LDG.E R8, desc[UR8][R22.64] ;  /* 0x0000000816087981 */ /* 0x004ea8000c1e1900 */
[----:B------:R-:W3:Y:S04]  /*0d40*/  LDG.E R25, desc[UR8][R22.64+0x4] ;  /* 0x0000040816197981 */ /* 0x000ee8000c1e1900 */
[----:B------:R-:W4:Y:S04]  /*0d50*/  LDG.E R27, desc[UR8][R22.64+0x8] ;  /* 0x00000808161b7981 */ /* 0x000f28000c1e1900 */
[----:B------:R-:W5:Y:S04]  /*0d60*/  LDG.E R21, desc[UR8][R22.64+0xc] ;  /* 0x00000c0816157981 */ /* 0x000f68000c1e1900 */
[----:B------:R-:W5:Y:S04]  /*0d70*/  LDG.E R9, desc[UR8][R22.64+0x10] ;  /* 0x0000100816097981 */ /* 0x000f68000c1e1900 */
[----:B------:R-:W5:Y:S04]  /*0d80*/  LDG.E R11, desc[UR8][R22.64+0x14] ;  /* 0x00001408160b7981 */ /* 0x000f68000c1e1900 */
[----:B------:R-:W5:Y:S04]  /*0d90*/  LDG.E R13, desc[UR8][R22.64+0x18] ;  /* 0x00001808160d7981 */ /* 0x000f68000c1e1900 */
[----:B------:R0:W5:Y:S01]  /*0da0*/  LDG.E R15, desc[UR8][R22.64+0x1c] ;  /* 0x00001c08160f7981 */ /* 0x000162000c1e1900 */
[C---:B------:R-:W-:Y:S01]  /*0db0*/  LEA R6, R7.reuse, R2, 0x3 ;  /* 0x0000000207067211 */ /* 0x040fe200078e18ff */
[C---:B------:R-:W-:Y:S01]  /*0dc0*/  VIADD R14, R7.reuse, 0x3 ;  /* 0x00000003070e7836 */ /* 0x040fe20000000000 */
[----:B------:R-:W-:-:S02]  /*0dd0*/  IADD3 R10, PT, PT, R7, 0x1, RZ ;  /* 0x00000001070a7810 */ /* 0x000fc40007ffe0ff */
[C---:B------:R-:W-:Y:S02]  /*0de0*/  IADD3 R12, PT, PT, R7.reuse, 0x2, RZ ;  /* 0x00000002070c7810 */ /* 0x040fe40007ffe0ff */
[----:B--2---:R-:W-:Y:S02]  /*0df0*/  ISETP.GE.AND P0, PT, R7, R8, PT ;  /* 0x000000080700720c */ /* 0x004fe40003f06270 */
[----:B---3--:R-:W-:-:S11]  /*0e00*/  ISETP.GE.AND P1, PT, R10, R25, PT ;  /* 0x000000190a00720c */ /* 0x008fd60003f26270 */
[--C-:B------:R-:W-:Y:S01]  /*0e10*/  @!P0 IMAD R8, R8, 0x8, R2.reuse ;  /* 0x0000000808088824 */ /* 0x100fe200078e0202 */
[----:B------:R-:W-:Y:S01]  /*0e20*/  @!P0 LDS.64 R16, [R6] ;  /* 0x0000000006108984 */ /* 0x000fe20000000a00 */
[----:B------:R-:W-:-:S03]  /*0e30*/  @!P1 IMAD R10, R25, 0x8, R2 ;  /* 0x00000008190a9824 */ /* 0x000fc600078e0202 */
[----:B------:R-:W1:Y:S04]  /*0e40*/  @!P0 LDS.64 R18, [R8] ;  /* 0x0000000008128984 */ /* 0x000e680000000a00 */
[----:B-1----:R-:W-:Y:S04]  /*0e50*/  @!P0 STS.64 [R6], R18 ;  /* 0x0000001206008388 */ /* 0x002fe80000000a00 */
[----:B------:R1:W-:Y:S01]  /*0e60*/  @!P0 STS.64 [R8], R16 ;  /* 0x0000001008008388 */ /* 0x0003e20000000a00 */
[----:B----4-:R-:W-:-:S03]  /*0e70*/  ISETP.GE.AND P0, PT, R12, R27, PT ;  /* 0x0000001b0c00720c */ /* 0x010fc60003f06270 */
[----:B------:R-:W2:Y:S04]  /*0e80*/  @!P1 LDS.64 R24, [R10] ;  /* 0x000000000a189984 */ /* 0x000ea80000000a00 */
[----:B0-----:R-:W0:Y:S01]  /*0e90*/  @!P1 LDS.64 R22, [R6+0x8] ;  /* 0x0000080006169984 */ /* 0x001e220000000a00 */
[----:B-1----:R-:W-:-:S05]  /*0ea0*/  IADD3 R8, PT, PT, R7, 0x4, RZ ;  /* 0x0000000407087810 */ /* 0x002fca0007ffe0ff */
[----:B------:R-:W-:Y:S01]  /*0eb0*/  @!P0 LEA R12, R27, R2, 0x3 ;  /* 0x000000021b0c8211 */ /* 0x000fe200078e18ff */
[----:B--2---:R-:W-:Y:S04]  /*0ec0*/  @!P1 STS.64 [R6+0x8], R24 ;  /* 0x0000081806009388 */ /* 0x004fe80000000a00 */
[----:B0-----:R-:W-:Y:S01]  /*0ed0*/  @!P1 STS.64 [R10], R22 ;  /* 0x000000160a009388 */ /* 0x001fe20000000a00 */
[----:B-----5:R-:W-:-:S03]  /*0ee0*/  ISETP.GE.AND P1, PT, R14, R21, PT ;  /* 0x000000150e00720c */ /* 0x020fc60003f26270 */
[----:B------:R-:W0:Y:S04]  /*0ef0*/  @!P0 LDS.64 R28, [R12] ;  /* 0x000000000c1c8984 */ /* 0x000e280000000a00 */
[----:B------:R-:W1:Y:S06]  /*0f00*/  @!P0 LDS.64 R26, [R6+0x10] ;  /* 0x00001000061a8984 */ /* 0x000e6c0000000a00 */
[----:B------:R-:W-:Y:S01]  /*0f10*/  @!P1 LEA R21, R21, R2, 0x3 ;  /* 0x0000000215159211 */ /* 0x000fe200078e18ff */
[----:B0-----:R-:W-:Y:S04]  /*0f20*/  @!P0 STS.64 [R6+0x10], R28 ;  /* 0x0000101c06008388 */ /* 0x001fe80000000a00 */
[----:B-1----:R-:W-:Y:S01]  /*0f30*/  @!P0 STS.64 [R12], R26 ;  /* 0x0000001a0c008388 */ /* 0x002fe20000000a00 */
[----:B------:R-:W-:-:S02]  /*0f40*/  ISETP.GE.AND P0, PT, R8, R9, PT ;  /* 0x000000090800720c */ /* 0x000fc40003f06270 */
[----:B------:R-:W-:Y:S01]  /*0f50*/  IADD3 R8, PT, PT, R7, 0x5, RZ ;  /* 0x0000000507087810 */ /* 0x000fe20007ffe0ff */
[----:B------:R-:W0:Y:S04]  /*0f60*/  @!P1 LDS.64 R18, [R21] ;  /* 0x0000000015129984 */ /* 0x000e280000000a00 */
[----:B------:R-:W1:Y:S06]  /*0f70*/  @!P1 LDS.64 R16, [R6+0x18] ;  /* 0x0000180006109984 */ /* 0x000e6c0000000a00 */
[----:B------:R-:W-:Y:S01]  /*0f80*/  @!P0 IMAD R9, R9, 0x8, R2 ;  /* 0x0000000809098824 */ /* 0x000fe200078e0202 */
[----:B0-----:R-:W-:Y:S04]  /*0f90*/  @!P1 STS.64 [R6+0x18], R18 ;  /* 0x0000181206009388 */ /* 0x001fe80000000a00 */
[----:B-1----:R-:W-:Y:S01]  /*0fa0*/  @!P1 STS.64 [R21], R16 ;  /* 0x0000001015009388 */ /* 0x002fe20000000a00 */
[----:B------:R-:W-:Y:S01]  /*0fb0*/  ISETP.GE.AND P1, PT, R8, R11, PT ;  /* 0x0000000b0800720c */ /* 0x000fe20003f26270 */
[----:B------:R-:W-:-:S02]  /*0fc0*/  VIADD R8, R7, 0x6 ;  /* 0x0000000607087836 */ /* 0x000fc40000000000 */
[----:B------:R-:W0:Y:S04]  /*0fd0*/  @!P0 LDS.64 R24, [R9] ;  /* 0x0000000009188984 */ /* 0x000e280000000a00 */
[----:B------:R-:W1:Y:S06]  /*0fe0*/  @!P0 LDS.64 R22, [R6+0x20] ;  /* 0x0000200006168984 */ /* 0x000e6c0000000a00 */
[----:B------:R-:W-:Y:S01]  /*0ff0*/  @!P1 LEA R11, R11, R2, 0x3 ;  /* 0x000000020b0b9211 */ /* 0x000fe200078e18ff */
[----:B0-----:R-:W-:Y:S04]  /*1000*/  @!P0 STS.64 [R6+0x20], R24 ;  /* 0x0000201806008388 */ /* 0x001fe80000000a00 */
[----:B-1----:R-:W-:Y:S01]  /*1010*/  @!P0 STS.64 [R9], R22 ;  /* 0x0000001609008388 */ /* 0x002fe20000000a00 */
[----:B------:R-:W-:-:S02]  /*1020*/  ISETP.GE.AND P0, PT, R8, R13, PT ;  /* 0x0000000d0800720c */ /* 0x000fc40003f06270 */
[C---:B------:R-:W-:Y:S01]  /*1030*/  IADD3 R8, PT, PT, R7.reuse, 0x7, RZ ;  /* 0x0000000707087810 */ /* 0x040fe20007ffe0ff */
[----:B------:R-:W0:Y:S01]  /*1040*/  @!P1 LDS.64 R28, [R11] ;  /* 0x000000000b1c9984 */ /* 0x000e220000000a00 */
[----:B------:R-:W-:-:S03]  /*1050*/  IADD3 R7, PT, PT, R7, 0x8, RZ ;  /* 0x0000000807077810 */ /* 0x000fc60007ffe0ff */
[----:B------:R-:W1:Y:S06]  /*1060*/  @!P1 LDS.64 R26, [R6+0x28] ;  /* 0x00002800061a9984 */ /* 0x000e6c0000000a00 */
[----:B------:R-:W-:Y:S01]  /*1070*/  @!P0 LEA R13, R13, R2, 0x3 ;  /* 0x000000020d0d8211 */ /* 0x000fe200078e18ff */
[----:B0-----:R-:W-:Y:S04]  /*1080*/  @!P1 STS.64 [R6+0x28], R28 ;  /* 0x0000281c06009388 */ /* 0x001fe80000000a00 */
[----:B-1----:R-:W-:Y:S01]  /*1090*/  @!P1 STS.64 [R11], R26 ;  /* 0x0000001a0b009388 */ /* 0x002fe20000000a00 */
[----:B------:R-:W-:-:S03]  /*10a0*/  ISETP.GE.AND P1, PT, R8, R15, PT ;  /* 0x0000000f0800720c */ /* 0x000fc60003f26270 */
[----:B------:R-:W0:Y:S04]  /*10b0*/  @!P0 LDS.64 R18, [R13] ;  /* 0x000000000d128984 */ /* 0x000e280000000a00 */
[----:B------:R-:W1:Y:S06]  /*10c0*/  @!P0 LDS.64 R16, [R6+0x30] ;  /* 0x0000300006108984 */ /* 0x000e6c0000000a00 */
[----:B------:R-:W-:Y:S01]  /*10d0*/  @!P1 IMAD R15, R15, 0x8, R2 ;  /* 0x000000080f0f9824 */ /* 0x000fe200078e0202 */
[----:B0-----:R-:W-:Y:S04]  /*10e0*/  @!P0 STS.64 [R6+0x30], R18 ;  /* 0x0000301206008388 */ /* 0x001fe80000000a00 */
[----:B-1----:R-:W-:Y:S01]  /*10f0*/  @!P0 STS.64 [R13], R16 ;  /* 0x000000100d008388 */ /* 0x002fe20000000a00 */
[----:B------:R-:W-:-:S03]  /*1100*/  ISETP.NE.AND P0, PT, R7, R3, PT ;  /* 0x000000030700720c */ /* 0x000fc60003f05270 */
[----:B------:R-:W0:Y:S04]  /*1110*/  @!P1 LDS.64 R20, [R15] ;  /* 0x000000000f149984 */ /* 0x000e280000000a00 */
[----:B------:R-:W1:Y:S04]  /*1120*/  @!P1 LDS.64 R8, [R6+0x38] ;  /* 0x0000380006089984 */ /* 0x000e680000000a00 */
[----:B0-----:R2:W-:Y:S04]  /*1130*/  @!P1 STS.64 [R6+0x38], R20 ;  /* 0x0000381406009388 */ /* 0x0015e80000000a00 */
[----:B-1----:R2:W-:Y:S01]  /*1140*/  @!P1 STS.64 [R15], R8 ;  /* 0x000000080f009388 */ /* 0x0025e20000000a00 */
[----:B------:R-:W-:Y:S05]  /*1150*/  @P0 BRA `(.L_x_10) ;  /* 0xfffffff800f00947 */ /* 0x000fea000383ffff */
.L_x_9:
[----:B------:R-:W-:Y:S05]  /*1160*/  BRA.U !UP1, `(.L_x_8) ;  /* 0x00000005092c7547 */ /* 0x000fea000b800000 */
[----:B------:R-:W1:Y:S01]  /*1170*/  LDCU UR4, c[0x0][0x3a0] ;  /* 0x00007400ff0477ac */ /* 0x000e620008000800 */
[----:B------:R-:W-:Y:S02]  /*1180*/  UISETP.GE.U32.AND UP0, UPT, UR6, 0x4, UPT ;  /* 0x000000040600788c */ /* 0x000fe4000bf06070 */
[----:B-1----:R-:W-:-:S04]  /*1190*/  ULOP3.LUT UR5, UR4, 0x3, URZ, 0xc0, !UPT ;  /* 0x0000000304057892 */ /* 0x002fc8000f8ec0ff */
[----:B------:R-:W-:-:S03]  /*11a0*/  UISETP.NE.AND UP1, UPT, UR5, URZ, UPT ;  /* 0x000000ff0500728c */ /* 0x000fc6000bf25270 */
[----:B------:R-:W-:Y:S08]  /*11b0*/  BRA.U !UP0, `(.L_x_11) ;  /* 0x00000001088c7547 */ /* 0x000ff0000b800000 */
[----:B0-2---:R-:W0:Y:S02]  /*11c0*/  LDC.64 R6, c[0x0][0x390] ;  /* 0x0000e400ff067b82 */ /* 0x005e240000000a00 */
[----:B0-----:R-:W-:-:S05]  /*11d0*/  IMAD.WIDE.U32 R6, R3, 0x4, R6 ;  /* 0x0000000403067825 */ /* 0x001fca00078e0006 */
[----:B------:R-:W2:Y:S04]  /*11e0*/  LDG.E R5, desc[UR8][R6.64] ;  /* 0x0000000806057981 */ /* 0x000ea8000c1e1900 */
[----:B------:R-:W3:Y:S04]  /*11f0*/  LDG.E R13, desc[UR8][R6.64+0x4] ;  /* 0x00000408060d7981 */ /* 0x000ee8000c1e1900 */
[----:B------:R-:W4:Y:S04]  /*1200*/  LDG.E R16, desc[UR8][R6.64+0x8] ;  /* 0x0000080806107981 */ /* 0x000f28000c1e1900 */
[----:B------:R0:W5:Y:S01]  /*1210*/  LDG.E R21, desc[UR8][R6.64+0xc] ;  /* 0x00000c0806157981 */ /* 0x000162000c1e1900 */
[C---:B------:R-:W-:Y:S01]  /*1220*/  IMAD R4, R3.reuse, 0x8, R2 ;  /* 0x0000000803047824 */ /* 0x040fe200078e0202 */
[----:B------:R-:W-:-:S02]  /*1230*/  IADD3 R12, PT, PT, R3, 0x1, RZ ;  /* 0x00000001030c7810 */ /* 0x000fc40007ffe0ff */
[----:B--2---:R-:W-:Y:S02]  /*1240*/  ISETP.GE.AND P0, PT, R3, R5, PT ;  /* 0x000000050300720c */ /* 0x004fe40003f06270 */
[----:B---3--:R-:W-:-:S11]  /*1250*/  ISETP.GE.AND P1, PT, R12, R13, PT ;  /* 0x0000000d0c00720c */ /* 0x008fd60003f26270 */
[-C--:B------:R-:W-:Y:S01]  /*1260*/  @!P0 LEA R5, R5, R2.reuse, 0x3 ;  /* 0x0000000205058211 */ /* 0x080fe200078e18ff */
[----:B------:R-:W-:Y:S01]  /*1270*/  @!P0 LDS.64 R8, [R4] ;  /* 0x0000000004088984 */ /* 0x000fe20000000a00 */
[----:B------:R-:W-:-:S03]  /*1280*/  @!P1 LEA R12, R13, R2, 0x3 ;  /* 0x000000020d0c9211 */ /* 0x000fc600078e18ff */
[----:B------:R-:W1:Y:S01]  /*1290*/  @!P0 LDS.64 R10, [R5] ;  /* 0x00000000050a8984 */ /* 0x000e620000000a00 */
[----:B------:R-:W-:-:S03]  /*12a0*/  VIADD R13, R3, 0x2 ;  /* 0x00000002030d7836 */ /* 0x000fc60000000000 */
[----:B-1----:R1:W-:Y:S04]  /*12b0*/  @!P0 STS.64 [R4], R10 ;  /* 0x0000000a04008388 */ /* 0x0023e80000000a00 */
[----:B------:R-:W-:Y:S01]  /*12c0*/  @!P0 STS.64 [R5], R8 ;  /* 0x0000000805008388 */ /* 0x000fe20000000a00 */
[----:B----4-:R-:W-:-:S03]  /*12d0*/  ISETP.GE.AND P0, PT, R13, R16, PT ;  /* 0x000000100d00720c */ /* 0x010fc60003f06270 */
[----:B------:R-:W2:Y:S04]  /*12e0*/  @!P1 LDS.64 R14, [R12] ;  /* 0x000000000c0e9984 */ /* 0x000ea80000000a00 */
[----:B0-----:R-:W0:Y:S01]  /*12f0*/  @!P1 LDS.64 R6, [R4+0x8] ;  /* 0x0000080004069984 */ /* 0x001e220000000a00 */
[C---:B-1----:R-:W-:Y:S02]  /*1300*/  IADD3 R10, PT, PT, R3.reuse, 0x3, RZ ;  /* 0x00000003030a7810 */ /* 0x042fe40007ffe0ff */
[----:B------:R-:W-:-:S03]  /*1310*/  IADD3 R3, PT, PT, R3, 0x4, RZ ;  /* 0x0000000403037810 */ /* 0x000fc60007ffe0ff */
[----:B------:R-:W-:Y:S01]  /*1320*/  @!P0 LEA R13, R16, R2, 0x3 ;  /* 0x00000002100d8211 */ /* 0x000fe200078e18ff */
[----:B--2---:R-:W-:Y:S04]  /*1330*/  @!P1 STS.64 [R4+0x8], R14 ;  /* 0x0000080e04009388 */ /* 0x004fe80000000a00 */
[----:B0-----:R-:W-:Y:S01]  /*1340*/  @!P1 STS.64 [R12], R6 ;  /* 0x000000060c009388 */ /* 0x001fe20000000a00 */
[----:B-----5:R-:W-:-:S03]  /*1350*/  ISETP.GE.AND P1, PT, R10, R21, PT ;  /* 0x000000150a00720c */ /* 0x020fc60003f26270 */
[----:B------:R-:W0:Y:S04]  /*1360*/  @!P0 LDS.64 R18, [R13] ;  /* 0x000000000d128984 */ /* 0x000e280000000a00 */
[----:B------:R-:W1:Y:S06]  /*1370*/  @!P0 LDS.64 R16, [R4+0x10] ;  /* 0x0000100004108984 */ /* 0x000e6c0000000a00 */
[----:B------:R-:W-:Y:S01]  /*1380*/  @!P1 IMAD R5, R21, 0x8, R2 ;  /* 0x0000000815059824 */ /* 0x000fe200078e0202 */
[----:B0-----:R-:W-:Y:S04]  /*1390*/  @!P0 STS.64 [R4+0x10], R18 ;  /* 0x0000101204008388 */ /* 0x001fe80000000a00 */
[----:B-1----:R-:W-:Y:S04]  /*13a0*/  @!P0 STS.64 [R13], R16 ;  /* 0x000000100d008388 */ /* 0x002fe80000000a00 */
[----:B------:R-:W0:Y:S04]  /*13b0*/  @!P1 LDS.64 R10, [R5] ;  /* 0x00000000050a9984 */ /* 0x000e280000000a00 */
[----:B------:R-:W1:Y:S04]  /*13c0*/  @!P1 LDS.64 R8, [R4+0x18] ;  /* 0x0000180004089984 */ /* 0x000e680000000a00 */
[----:B0-----:R3:W-:Y:S04]  /*13d0*/  @!P1 STS.64 [R4+0x18], R10 ;  /* 0x0000180a04009388 */ /* 0x0017e80000000a00 */
[----:B-1----:R3:W-:Y:S02]  /*13e0*/  @!P1 STS.64 [R5], R8 ;  /* 0x0000000805009388 */ /* 0x0027e40000000a00 */
.L_x_11:
[----:B------:R-:W-:Y:S05]  /*13f0*/  BRA.U !UP1, `(.L_x_8) ;  /* 0x0000000109887547 */ /* 0x000fea000b800000 */
[----:B------:R-:W-:Y:S02]  /*1400*/  UISETP.NE.AND UP0, UPT, UR5, 0x1, UPT ;  /* 0x000000010500788c */ /* 0x000fe4000bf05270 */
[----:B------:R-:W-:-:S04]  /*1410*/  ULOP3.LUT UR4, UR4, 0x1, URZ, 0xc0, !UPT ;  /* 0x0000000104047892 */ /* 0x000fc8000f8ec0ff */
[----:B------:R-:W-:-:S03]  /*1420*/  UISETP.NE.U32.AND UP1, UPT, UR4, 0x1, UPT ;  /* 0x000000010400788c */ /* 0x000fc6000bf25070 */
[----:B------:R-:W-:Y:S08]  /*1430*/  BRA.U !UP0, `(.L_x_12) ;  /* 0x00000001084c7547 */ /* 0x000ff0000b800000 */
[----:B0--3--:R-:W0:Y:S02]  /*1440*/  LDC.64 R4, c[0x0][0x390] ;  /* 0x0000e400ff047b82 */ /* 0x009e240000000a00 */
[----:B0-----:R-:W-:-:S05]  /*1450*/  IMAD.WIDE.U32 R4, R3, 0x4, R4 ;  /* 0x0000000403047825 */ /* 0x001fca00078e0004 */
[----:B--2---:R-:W2:Y:S04]  /*1460*/  LDG.E R6, desc[UR8][R4.64] ;  /* 0x0000000804067981 */ /* 0x004ea8000c1e1900 */
[----:B------:R-:W3:Y:S01]  /*1470*/  LDG.E R7, desc[UR8][R4.64+0x4] ;  /* 0x0000040804077981 */ /* 0x000ee2000c1e1900 */
[C---:B------:R-:W-:Y:S01]  /*1480*/  IMAD R14, R3.reuse, 0x8, R2 ;  /* 0x00000008030e7824 */ /* 0x040fe200078e0202 */
[C---:B------:R-:W-:Y:S02]  /*1490*/  IADD3 R12, PT, PT, R3.reuse, 0x1, RZ ;  /* 0x00000001030c7810 */ /* 0x040fe40007ffe0ff */
[C---:B--2---:R-:W-:Y:S01]  /*14a0*/  ISETP.GE.AND P0, PT, R3.reuse, R6, PT ;  /* 0x000000060300720c */ /* 0x044fe20003f06270 */
[----:B------:R-:W-:Y:S01]  /*14b0*/  VIADD R3, R3, 0x2 ;  /* 0x0000000203037836 */ /* 0x000fe20000000000 */
[----:B---3--:R-:W-:-:S11]  /*14c0*/  ISETP.GE.AND P1, PT, R12, R7, PT ;  /* 0x000000070c00720c */ /* 0x008fd60003f26270 */
[-C--:B------:R-:W-:Y:S01]  /*14d0*/  @!P0 LEA R6, R6, R2.reuse, 0x3 ;  /* 0x0000000206068211 */ /* 0x080fe200078e18ff */
[----:B------:R-:W-:Y:S01]  /*14e0*/  @!P0 LDS.64 R8, [R14] ;  /* 0x000000000e088984 */ /* 0x000fe20000000a00 */
[----:B------:R-:W-:-:S03]  /*14f0*/  @!P1 LEA R7, R7, R2, 0x3 ;  /* 0x0000000207079211 */ /* 0x000fc600078e18ff */
[----:B------:R-:W0:Y:S04]  /*1500*/  @!P0 LDS.64 R10, [R6] ;  /* 0x00000000060a8984 */ /* 0x000e280000000a00 */
[----:B0-----:R-:W-:Y:S04]  /*1510*/  @!P0 STS.64 [R14], R10 ;  /* 0x0000000a0e008388 */ /* 0x001fe80000000a00 */
[----:B------:R-:W-:Y:S04]  /*1520*/  @!P0 STS.64 [R6], R8 ;  /* 0x0000000806008388 */ /* 0x000fe80000000a00 */
[----:B------:R-:W0:Y:S04]  /*1530*/  @!P1 LDS.64 R12, [R7] ;  /* 0x00000000070c9984 */ /* 0x000e280000000a00 */
[----:B------:R-:W1:Y:S04]  /*1540*/  @!P1 LDS.64 R4, [R14+0x8] ;  /* 0x000008000e049984 */ /* 0x000e680000000a00 */
[----:B0-----:R4:W-:Y:S04]  /*1550*/  @!P1 STS.64 [R14+0x8], R12 ;  /* 0x0000080c0e009388 */ /* 0x0019e80000000a00 */
[----:B-1----:R4:W-:Y:S02]  /*1560*/  @!P1 STS.64 [R7], R4 ;  /* 0x0000000407009388 */ /* 0x0029e40000000a00 */
.L_x_12:
[----:B------:R-:W-:Y:S05]  /*1570*/  BRA.U UP1, `(.L_x_8) ;  /* 0x0000000101287547 */ /* 0x000fea000b800000 */
[----:B0--34-:R-:W0:Y:S02]  /*1580*/  LDC.64 R4, c[0x0][0x390] ;  /* 0x0000e400ff047b82 */ /* 0x019e240000000a00 */
[----:B0-----:R-:W-:-:S06]  /*1590*/  IMAD.WIDE.U32 R4, R3, 0x4, R4 ;  /* 0x0000000403047825 */ /* 0x001fcc00078e0004 */
[----:B------:R-:W3:Y:S02]  /*15a0*/  LDG.E R4, desc[UR8][R4.64] ;  /* 0x0000000804047981 */ /* 0x000ee4000c1e1900 */
[----:B---3--:R-:W-:-:S13]  /*15b0*/  ISETP.GE.AND P0, PT, R3, R4, PT ;  /* 0x000000040300720c */ /* 0x008fda0003f06270 */
[-C--:B--2---:R-:W-:Y:S02]  /*15c0*/  @!P0 LEA R6, R4, R2.reuse, 0x3 ;  /* 0x0000000204068211 */ /* 0x084fe400078e18ff */
[----:B------:R-:W-:-:S03]  /*15d0*/  @!P0 LEA R3, R3, R2, 0x3 ;  /* 0x0000000203038211 */ /* 0x000fc600078e18ff */
[----:B------:R-:W0:Y:S04]  /*15e0*/  @!P0 LDS.64 R10, [R6] ;  /* 0x00000000060a8984 */ /* 0x000e280000000a00 */
[----:B------:R-:W1:Y:S04]  /*15f0*/  @!P0 LDS.64 R8, [R3] ;  /* 0x0000000003088984 */ /* 0x000e680000000a00 */
[----:B0-----:R0:W-:Y:S04]  /*1600*/  @!P0 STS.64 [R3], R10 ;  /* 0x0000000a03008388 */ /* 0x0011e80000000a00 */
[----:B-1----:R0:W-:Y:S02]  /*1610*/  @!P0 STS.64 [R6], R8 ;  /* 0x0000000806008388 */ /* 0x0021e40000000a00 */
.L_x_8:
[----:B------:R-:W1:Y:S01]  /*1620*/  LDCU UR6, c[0x0][0x3a0] ;  /* 0x00007400ff0677ac */ /* 0x000e620008000800 */
[----:B0--34-:R-:W-:Y:S01]  /*1630*/  DMUL R4, RZ, 1 ;  /* 0x3ff00000ff047828 */ /* 0x019fe20000000000 */
[----:B------:R-:W-:Y:S01]  /*1640*/  UMOV UR4, 0x33145c07 ;  /* 0x33145c0700047882 */ /* 0x000fe20000000000 */
[----:B------:R-:W-:-:S06]  /*1650*/  UMOV UR5, 0x3ca1a626 ;  /* 0x3ca1a62600057882 */ /* 0x000fcc0000000000 */
[----:B------:R-:W-:Y:S01]  /*1660*/  DADD R4, R4, -UR4 ;  /* 0x8000000404047e29 */ /* 0x000fe20008000000 */
[----:B------:R-:W-:Y:S01]  /*1670*/  UMOV UR4, 0x54442d18 ;  /* 0x54442d1800047882 */ /* 0x000fe20000000000 */
[----:B------:R-:W-:-:S06]  /*1680*/  UMOV UR5, 0x400921fb ;  /* 0x400921fb00057882 */ /* 0x000fcc0000000000 */
[----:B------:R-:W-:Y:S01]  /*1690*/  DADD R4, -R4, UR4 ;  /* 0x0000000404047e29 */ /* 0x000fe20008000100 */
[----:B-1----:R-:W-:-:S05]  /*16a0*/  IMAD.U32 R7, RZ, RZ, UR6 ;  /* 0x00000006ff077e24 */ /* 0x002fca000f8e00ff */
[----:B------:R-:W-:Y:S01]  /*16b0*/  ISETP.GE.AND P0, PT, R7, 0x2, PT ;  /* 0x000000020700780c */ /* 0x000fe20003f06270 */
[----:B------:R0:W1:-:S12]  /*16c0*/  F2F.F32.F64 R3, R4 ;  /* 0x0000000400037310 */ /* 0x0000580000301000 */
[----:B0-----:R-:W-:Y:S05]  /*16d0*/  @!P0 BRA `(.L_x_13) ;  /* 0x0000001000e48947 */ /* 0x001fea0003800000 */
[----:B------:R-:W-:-:S05]  /*16e0*/  UMOV UR5, 0x1 ;  /* 0x0000000100057882 */ /* 0x000fca0000000000 */
.L_x_27:
[----:B-1----:R-:W-:Y:S02]  /*16f0*/  I2FP.F32.S32 R10, UR5 ;  /* 0x00000005000a7c45 */ /* 0x002fe40008201400 */
[----:B--2---:R-:W-:Y:S02]  /*1700*/  MOV R8, UR5 ;  /* 0x0000000500087c02 */ /* 0x004fe40008000f00 */
[----:B------:R-:W0:Y:S08]  /*1710*/  MUFU.RCP R4, R10 ;  /* 0x0000000a00047308 */ /* 0x000e300000001000 */
[----:B-1----:R-:W1:Y:S01]  /*1720*/  FCHK P0, R3, R10 ;  /* 0x0000000a03007302 */ /* 0x002e620000000000 */
[----:B0-----:R-:W-:-:S04]  /*1730*/  FFMA R5, -R10, R4, 1 ;  /* 0x3f8000000a057423 */ /* 0x001fc80000000104 */
[----:B------:R-:W-:-:S04]  /*1740*/  FFMA R4, R4, R5, R4 ;  /* 0x0000000504047223 */ /* 0x000fc80000000004 */
[----:B------:R-:W-:-:S04]  /*1750*/  FFMA R9, R4, R3, RZ ;  /* 0x0000000304097223 */ /* 0x000fc800000000ff */
[----:B------:R-:W-:-:S04]  /*1760*/  FFMA R6, -R10, R9, R3 ;  /* 0x000000090a067223 */ /* 0x000fc80000000103 */
[----:B------:R-:W-:Y:S01]  /*1770*/  FFMA R9, R4, R6, R9 ;  /* 0x0000000604097223 */ /* 0x000fe20000000009 */
[----:B-1----:R-:W-:Y:S06]  /*1780*/  @!P0 BRA `(.L_x_14) ;  /* 0x0000000000148947 */ /* 0x002fec0003800000 */
[----:B------:R-:W-:Y:S01]  /*1790*/  MOV R4, R10 ;  /* 0x0000000a00047202 */ /* 0x000fe20000000f00 */
[----:B------:R-:W-:Y:S01]  /*17a0*/  IMAD.MOV.U32 R17, RZ, RZ, R3 ;  /* 0x000000ffff117224 */ /* 0x000fe200078e0003 */
[----:B------:R-:W-:-:S07]  /*17b0*/  MOV R6, 0x17d0 ;  /* 0x000017d000067802 */ /* 0x000fce0000000f00 */
[----:B------:R-:W-:Y:S05]  /*17c0*/  CALL.REL.NOINC `($__internal_0_$__cuda_sm3x_div_rn_noftz_f32_slowpath) ;  /* 0x000000c800d47944 */ /* 0x000fea0003c00000 */
[----:B------:R-:W-:-:S07]  /*17d0*/  MOV R9, R5 ;  /* 0x0000000500097202 */ /* 0x000fce0000000f00 */
.L_x_14:
[C---:B------:R-:W-:Y:S01]  /*17e0*/  FMUL R4, R9.reuse, 0.63661974668502807617 ;  /* 0x3f22f98309047820 */ /* 0x040fe20000400000 */
[----:B------:R-:W-:Y:S01]  /*17f0*/  FSETP.GE.AND P0, PT, |R9|, 105615, PT ;  /* 0x47ce47800900780b */ /* 0x000fe20003f06200 */
[----:B------:R-:W-:Y:S04]  /*1800*/  BSSY.RECONVERGENT B0, `(.L_x_15) ;  /* 0x000003b000007945 */ /* 0x000fe80003800200 */
[----:B------:R-:W0:Y:S02]  /*1810*/  F2I.NTZ R4, R4 ;  /* 0x0000000400047305 */ /* 0x000e240000203100 */
[-C--:B0-----:R-:W-:Y:S02]  /*1820*/  I2FP.F32.S32 R6, R4.reuse ;  /* 0x0000000400067245 */ /* 0x081fe40000201400 */
[----:B------:R-:W-:-:S03]  /*1830*/  MOV R18, R4 ;  /* 0x0000000400127202 */ /* 0x000fc60000000f00 */
[----:B------:R-:W-:-:S04]  /*1840*/  FFMA R5, R6, -1.5707962512969970703, R9 ;  /* 0xbfc90fda06057823 */ /* 0x000fc80000000009 */
[----:B------:R-:W-:-:S04]  /*1850*/  FFMA R5, R6, -7.5497894158615963534e-08, R5 ;  /* 0xb3a2216806057823 */ /* 0x000fc80000000005 */
[----:B------:R-:W-:-:S04]  /*1860*/  FFMA R17, R6, -5.3903029534742383927e-15, R5 ;  /* 0xa7c234c506117823 */ /* 0x000fc80000000005 */
[----:B------:R-:W-:Y:S01]  /*1870*/  IMAD.MOV.U32 R5, RZ, RZ, R17 ;  /* 0x000000ffff057224 */ /* 0x000fe200078e0011 */
[----:B------:R-:W-:Y:S06]  /*1880*/  @!P0 BRA `(.L_x_16) ;  /* 0x0000000000c88947 */ /* 0x000fec0003800000 */
[----:B------:R-:W-:-:S13]  /*1890*/  FSETP.NEU.AND P1, PT, |R9|, +INF , PT ;  /* 0x7f8000000900780b */ /* 0x000fda0003f2d200 */
[----:B------:R-:W-:Y:S01]  /*18a0*/  @!P1 FMUL R5, RZ, R9 ;  /* 0x00000009ff059220 */ /* 0x000fe20000400000 */
[----:B------:R-:W-:Y:S01]  /*18b0*/  @!P1 MOV R4, RZ ;  /* 0x000000ff00049202 */ /* 0x000fe20000000f00 */
[----:B------:R-:W-:Y:S06]  /*18c0*/  @!P1 BRA `(.L_x_16) ;  /* 0x0000000000b89947 */ /* 0x000fec0003800000 */
[----:B------:R-:W0:Y:S01]  /*18d0*/  LDC.64 R4, c[0x4][RZ] ;  /* 0x01000000ff047b82 */ /* 0x000e220000000a00 */
[----:B------:R-:W-:Y:S02]  /*18e0*/  SHF.L.U32 R6, R9, 0x8, RZ ;  /* 0x0000000809067819 */ /* 0x000fe400000006ff */
[----:B------:R-:W-:Y:S01]  /*18f0*/  CS2R R10, SRZ ;  /* 0x00000000000a7805 */ /* 0x000fe2000001ff00 */
[----:B------:R-:W-:Y:S01]  /*1900*/  UMOV UR4, URZ ;  /* 0x000000ff00047c82 */ /* 0x000fe20008000000 */
[----:B------:R-:W-:-:S07]  /*1910*/  LOP3.LUT R19, R6, 0x80000000, RZ, 0xfc, !PT ;  /* 0x8000000006137812 */ /* 0x000fce00078efcff */
.L_x_17:
[----:B0-----:R-:W-:-:S05]  /*1920*/  IMAD.WIDE.U32 R12, R11, 0x4, R4 ;  /* 0x000000040b0c7825 */ /* 0x001fca00078e0004 */
[----:B------:R-:W2:Y:S01]  /*1930*/  LDG.E.CONSTANT R6, desc[UR8][R12.64] ;  /* 0x000000080c067981 */ /* 0x000ea2000c1e9900 */
[C---:B-1----:R-:W-:Y:S01]  /*1940*/  IMAD R14, R11.reuse, 0x4, R1 ;  /* 0x000000040b0e7824 */ /* 0x042fe200078e0201 */
[----:B------:R-:W-:-:S04]  /*1950*/  IADD3 R11, PT, PT, R11, 0x1, RZ ;  /* 0x000000010b0b7810 */ /* 0x000fc80007ffe0ff */
[----:B------:R-:W-:Y:S01]  /*1960*/  ISETP.NE.AND P1, PT, R11, 0x6, PT ;  /* 0x000000060b00780c */ /* 0x000fe20003f25270 */
[----:B--2---:R-:W-:-:S03]  /*1970*/  IMAD.WIDE.U32 R6, R6, R19, RZ ;  /* 0x0000001306067225 */ /* 0x004fc600078e00ff */
[----:B------:R-:W-:-:S04]  /*1980*/  IADD3 R15, P2, PT, R6, R10, RZ ;  /* 0x0000000a060f7210 */ /* 0x000fc80007f5e0ff */
[----:B------:R-:W-:Y:S01]  /*1990*/  IADD3.X R10, PT, PT, R7, UR4, RZ, P2, !PT ;  /* 0x00000004070a7c10 */ /* 0x000fe200097fe4ff */
[----:B------:R1:W-:Y:S04]  /*19a0*/  STL [R14], R15 ;  /* 0x0000000f0e007387 */ /* 0x0003e80000100800 */
[----:B------:R-:W-:Y:S05]  /*19b0*/  @P1 BRA `(.L_x_17) ;  /* 0xfffffffc00d81947 */ /* 0x000fea000383ffff */
[----:B------:R-:W-:Y:S01]  /*19c0*/  SHF.R.U32.HI R7, RZ, 0x17, R9 ;  /* 0x00000017ff077819 */ /* 0x000fe20000011609 */
[----:B------:R0:W-:Y:S03]  /*19d0*/  STL [R1+0x18], R10 ;  /* 0x0000180a01007387 */ /* 0x0001e60000100800 */
[C---:B------:R-:W-:Y:S02]  /*19e0*/  LOP3.LUT R4, R7.reuse, 0xe0, RZ, 0xc0, !PT ;  /* 0x000000e007047812 */ /* 0x040fe400078ec0ff */
[----:B------:R-:W-:Y:S02]  /*19f0*/  LOP3.LUT P1, RZ, R7, 0x1f, RZ, 0xc0, !PT ;  /* 0x0000001f07ff7812 */ /* 0x000fe4000782c0ff */
[----:B------:R-:W-:-:S04]  /*1a00*/  IADD3 R4, PT, PT, R4, -0x80, RZ ;  /* 0xffffff8004047810 */ /* 0x000fc80007ffe0ff */
[----:B------:R-:W-:-:S05]  /*1a10*/  SHF.R.U32.HI R4, RZ, 0x5, R4 ;  /* 0x00000005ff047819 */ /* 0x000fca0000011604 */
[----:B------:R-:W-:-:S05]  /*1a20*/  IMAD R11, R4, -0x4, R1 ;  /* 0xfffffffc040b7824 */ /* 0x000fca00078e0201 */
[----:B------:R-:W2:Y:S04]  /*1a30*/  LDL R4, [R11+0x18] ;  /* 0x000018000b047983 */ /* 0x000ea80000100800 */
[----:B------:R-:W2:Y:S04]  /*1a40*/  LDL R5, [R11+0x14] ;  /* 0x000014000b057983 */ /* 0x000ea80000100800 */
[----:B------:R-:W3:Y:S01]  /*1a50*/  @P1 LDL R6, [R11+0x10] ;  /* 0x000010000b061983 */ /* 0x000ee20000100800 */
[----:B------:R-:W-:Y:S01]  /*1a60*/  LOP3.LUT R7, R7, 0x1f, RZ, 0xc0, !PT ;  /* 0x0000001f07077812 */ /* 0x000fe200078ec0ff */
[----:B------:R-:W-:Y:S01]  /*1a70*/  UMOV UR6, 0x54442d19 ;  /* 0x54442d1900067882 */ /* 0x000fe20000000000 */
[----:B------:R-:W-:-:S02]  /*1a80*/  UMOV UR7, 0x3bf921fb ;  /* 0x3bf921fb00077882 */ /* 0x000fc40000000000 */
[-C--:B--2---:R-:W-:Y:S02]  /*1a90*/  @P1 SHF.L.W.U32.HI R4, R5, R7.reuse, R4 ;  /* 0x0000000705041219 */ /* 0x084fe40000010e04 */
[----:B---3--:R-:W-:Y:S02]  /*1aa0*/  @P1 SHF.L.W.U32.HI R5, R6, R7, R5 ;  /* 0x0000000706051219 */ /* 0x008fe40000010e05 */
[----:B------:R-:W-:Y:S02]  /*1ab0*/  ISETP.GE.AND P1, PT, R9, RZ, PT ;  /* 0x000000ff0900720c */ /* 0x000fe40003f26270 */
[C---:B------:R-:W-:Y:S01]  /*1ac0*/  SHF.L.W.U32.HI R6, R5.reuse, 0x2, R4 ;  /* 0x0000000205067819 */ /* 0x040fe20000010e04 */
[----:B------:R-:W-:-:S03]  /*1ad0*/  IMAD.SHL.U32 R5, R5, 0x4, RZ ;  /* 0x0000000405057824 */ /* 0x000fc600078e00ff */
[----:B------:R-:W-:-:S04]  /*1ae0*/  SHF.R.S32.HI R7, RZ, 0x1f, R6 ;  /* 0x0000001fff077819 */ /* 0x000fc80000011406 */
[C---:B------:R-:W-:Y:S02]  /*1af0*/  LOP3.LUT R12, R7.reuse, R5, RZ, 0x3c, !PT ;  /* 0x00000005070c7212 */ /* 0x040fe400078e3cff */
[----:B------:R-:W-:Y:S02]  /*1b00*/  LOP3.LUT R13, R7, R6, RZ, 0x3c, !PT ;  /* 0x00000006070d7212 */ /* 0x000fe400078e3cff */
[----:B------:R-:W-:Y:S02]  /*1b10*/  SHF.R.U32.HI R5, RZ, 0x1e, R4 ;  /* 0x0000001eff057819 */ /* 0x000fe40000011604 */
[C---:B------:R-:W-:Y:S02]  /*1b20*/  LOP3.LUT R7, R6.reuse, R9, RZ, 0x3c, !PT ;  /* 0x0000000906077212 */ /* 0x040fe400078e3cff */
[----:B------:R-:W0:Y:S01]  /*1b30*/  I2F.F64.S64 R12, R12 ;  /* 0x0000000c000c7312 */ /* 0x000e220000301c00 */
[----:B------:R-:W-:Y:S02]  /*1b40*/  LEA.HI R4, R6, R5, RZ, 0x1 ;  /* 0x0000000506047211 */ /* 0x000fe400078f08ff */
[----:B------:R-:W-:-:S02]  /*1b50*/  ISETP.GE.AND P2, PT, R7, RZ, PT ;  /* 0x000000ff0700720c */ /* 0x000fc40003f46270 */
[----:B------:R-:W-:-:S04]  /*1b60*/  IADD3 R5, PT, PT, -R4, RZ, RZ ;  /* 0x000000ff04057210 */ /* 0x000fc80007ffe1ff */
[----:B------:R-:W-:Y:S01]  /*1b70*/  @!P1 MOV R4, R5 ;  /* 0x0000000500049202 */ /* 0x000fe20000000f00 */
[----:B0-----:R-:W-:-:S10]  /*1b80*/  DMUL R10, R12, UR6 ;  /* 0x000000060c0a7c28 */ /* 0x001fd40008000000 */
[----:B------:R-:W0:Y:S02]  /*1b90*/  F2F.F32.F64 R10, R10 ;  /* 0x0000000a000a7310 */ /* 0x000e240000301000 */
[----:B0-----:R-:W-:-:S07]  /*1ba0*/  FSEL R5, -R10, R10, !P2 ;  /* 0x0000000a0a057208 */ /* 0x001fce0005000100 */
.L_x_16:
[----:B------:R-:W-:Y:S05]  /*1bb0*/  BSYNC.RECONVERGENT B0 ;  /* 0x0000000000007941 */ /* 0x000fea0003800200 */
.L_x_15:
[----:B-1----:R-:W-:Y:S02]  /*1bc0*/  HFMA2 R15, -RZ, RZ, 1.0078125, -8.98838043212890625e-05 ;  /* 0x3c0885e4ff0f7431 */ /* 0x002fe400000001ff */
[----:B------:R-:W-:Y:S02]  /*1bd0*/  IMAD.MOV.U32 R14, RZ, RZ, 0x37cbac00 ;  /* 0x37cbac00ff0e7424 */ /* 0x000fe400078e00ff */
[----:B------:R-:W-:Y:S01]  /*1be0*/  FMUL R7, R5, R5 ;  /* 0x0000000505077220 */ /* 0x000fe20000400000 */
[C---:B------:R-:W-:Y:S01]  /*1bf0*/  LOP3.LUT R10, R4.reuse, 0x1, RZ, 0xc0, !PT ;  /* 0x00000001040a7812 */ /* 0x040fe200078ec0ff */
[----:B------:R-:W-:Y:S01]  /*1c00*/  IMAD.MOV.U32 R16, RZ, RZ, 0x3e2aaaa8 ;  /* 0x3e2aaaa8ff107424 */ /* 0x000fe200078e00ff */
[----:B------:R-:W-:Y:S01]  /*1c10*/  IADD3 R4, PT, PT, R4, 0x1, RZ ;  /* 0x0000000104047810 */ /* 0x000fe20007ffe0ff */
[----:B------:R-:W-:Y:S01]  /*1c20*/  FFMA R6, R7, R14, -0.0013887860113754868507 ;  /* 0xbab607ed07067423 */ /* 0x000fe2000000000e */
[----:B------:R-:W-:Y:S01]  /*1c30*/  ISETP.NE.U32.AND P1, PT, R10, 0x1, PT ;  /* 0x000000010a00780c */ /* 0x000fe20003f25070 */
[----:B------:R-:W-:Y:S01]  /*1c40*/  BSSY.RECONVERGENT B0, `(.L_x_18) ;  /* 0x000003f000007945 */ /* 0x000fe20003800200 */
[----:B------:R-:W-:-:S02]  /*1c50*/  LOP3.LUT P2, RZ, R4, 0x2, RZ, 0xc0, !PT ;  /* 0x0000000204ff7812 */ /* 0x000fc4000784c0ff */
[----:B------:R-:W-:Y:S02]  /*1c60*/  FSEL R6, R6, -0.00019574658654164522886, P1 ;  /* 0xb94d415306067808 */ /* 0x000fe40000800000 */
[----:B------:R-:W-:Y:S02]  /*1c70*/  FSEL R10, R15, 0.041666727513074874878, !P1 ;  /* 0x3d2aaabb0f0a7808 */ /* 0x000fe40004800000 */
[----:B------:R-:W-:Y:S02]  /*1c80*/  FSEL R4, R5, 1, !P1 ;  /* 0x3f80000005047808 */ /* 0x000fe40004800000 */
[----:B------:R-:W-:Y:S01]  /*1c90*/  FSEL R5, -R16, -0.4999999701976776123, !P1 ;  /* 0xbeffffff10057808 */ /* 0x000fe20004800100 */
[C---:B------:R-:W-:Y:S02]  /*1ca0*/  FFMA R6, R7.reuse, R6, R10 ;  /* 0x0000000607067223 */ /* 0x040fe4000000000a */
[C---:B------:R-:W-:Y:S02]  /*1cb0*/  FFMA R11, R7.reuse, R4, RZ ;  /* 0x00000004070b7223 */ /* 0x040fe400000000ff */
[----:B------:R-:W-:-:S04]  /*1cc0*/  FFMA R5, R7, R6, R5 ;  /* 0x0000000607057223 */ /* 0x000fc80000000005 */
[----:B------:R-:W-:-:S04]  /*1cd0*/  FFMA R11, R11, R5, R4 ;  /* 0x000000050b0b7223 */ /* 0x000fc80000000004 */
[----:B------:R-:W-:Y:S01]  /*1ce0*/  @P2 FADD R11, RZ, -R11 ;  /* 0x8000000bff0b2221 */ /* 0x000fe20000000000 */
[----:B------:R-:W-:Y:S06]  /*1cf0*/  @!P0 BRA `(.L_x_19) ;  /* 0x0000000000cc8947 */ /* 0x000fec0003800000 */
[----:B------:R-:W-:-:S13]  /*1d00*/  FSETP.NEU.AND P0, PT, |R9|, +INF , PT ;  /* 0x7f8000000900780b */ /* 0x000fda0003f0d200 */
[----:B------:R-:W-:Y:S01]  /*1d10*/  @!P0 FMUL R17, RZ, R9 ;  /* 0x00000009ff118220 */ /* 0x000fe20000400000 */
[----:B------:R-:W-:Y:S01]  /*1d20*/  @!P0 MOV R18, RZ ;  /* 0x000000ff00128202 */ /* 0x000fe20000000f00 */
[----:B------:R-:W-:Y:S06]  /*1d30*/  @!P0 BRA `(.L_x_19) ;  /* 0x0000000000bc8947 */ /* 0x000fec0003800000 */
[----:B------:R-:W0:Y:S01]  /*1d40*/  LDC.64 R4, c[0x4][RZ] ;  /* 0x01000000ff047b82 */ /* 0x000e220000000a00 */
[----:B------:R-:W-:Y:S01]  /*1d50*/  SHF.L.U32 R6, R9, 0x8, RZ ;  /* 0x0000000809067819 */ /* 0x000fe200000006ff */
[----:B------:R-:W-:Y:S01]  /*1d60*/  IMAD.MOV.U32 R10, RZ, RZ, RZ ;  /* 0x000000ffff0a7224 */ /* 0x000fe200078e00ff */
[----:B------:R-:W-:Y:S01]  /*1d70*/  MOV R17, RZ ;  /* 0x000000ff00117202 */ /* 0x000fe20000000f00 */
[----:B------:R-:W-:Y:S01]  /*1d80*/  UMOV UR4, URZ ;  /* 0x000000ff00047c82 */ /* 0x000fe20008000000 */
[----:B------:R-:W-:-:S07]  /*1d90*/  LOP3.LUT R21, R6, 0x80000000, RZ, 0xfc, !PT ;  /* 0x8000000006157812 */ /* 0x000fce00078efcff */
.L_x_20:
[----:B0-----:R-:W-:-:S05]  /*1da0*/  IMAD.WIDE.U32 R12, R17, 0x4, R4 ;  /* 0x00000004110c7825 */ /* 0x001fca00078e0004 */
[----:B------:R-:W2:Y:S01]  /*1db0*/  LDG.E.CONSTANT R6, desc[UR8][R12.64] ;  /* 0x000000080c067981 */ /* 0x000ea2000c1e9900 */
[C---:B-1----:R-:W-:Y:S01]  /*1dc0*/  LEA R18, R17.reuse, R1, 0x2 ;  /* 0x0000000111127211 */ /* 0x042fe200078e10ff */
[----:B------:R-:W-:-:S05]  /*1dd0*/  VIADD R17, R17, 0x1 ;  /* 0x0000000111117836 */ /* 0x000fca0000000000 */
        /* <DEDUP_REMOVED lines=18> */
[----:B------:R-:W-:Y:S01]  /*1f00*/  UMOV UR7, 0x3bf921fb ;  /* 0x3bf921fb00077882 */ /* 0x000fe20000000000 */
[----:B------:R-:W-:-:S02]  /*1f10*/  ISETP.GE.AND P1, PT, R9, RZ, PT ;  /* 0x000000ff0900720c */ /* 0x000fc40003f26270 */
[-C--:B--2---:R-:W-:Y:S02]  /*1f20*/  @P0 SHF.L.W.U32.HI R4, R5, R7.reuse, R4 ;  /* 0x0000000705040219 */ /* 0x084fe40000010e04 */
[----:B---3--:R-:W-:-:S04]  /*1f30*/  @P0 SHF.L.W.U32.HI R5, R6, R7, R5 ;  /* 0x0000000706050219 */ /* 0x008fc80000010e05 */
[C---:B------:R-:W-:Y:S02]  /*1f40*/  SHF.L.W.U32.HI R6, R5.reuse, 0x2, R4 ;  /* 0x0000000205067819 */ /* 0x040fe40000010e04 */
[----:B------:R-:W-:Y:S02]  /*1f50*/  SHF.L.U32 R5, R5, 0x2, RZ ;  /* 0x0000000205057819 */ /* 0x000fe400000006ff */
[----:B------:R-:W-:Y:S02]  /*1f60*/  SHF.R.S32.HI R7, RZ, 0x1f, R6 ;  /* 0x0000001fff077819 */ /* 0x000fe40000011406 */
[----:B------:R-:W-:Y:S02]  /*1f70*/  LOP3.LUT R9, R6, R9, RZ, 0x3c, !PT ;  /* 0x0000000906097212 */ /* 0x000fe400078e3cff */
[C---:B------:R-:W-:Y:S02]  /*1f80*/  LOP3.LUT R12, R7.reuse, R5, RZ, 0x3c, !PT ;  /* 0x00000005070c7212 */ /* 0x040fe400078e3cff */
[----:B------:R-:W-:-:S02]  /*1f90*/  LOP3.LUT R13, R7, R6, RZ, 0x3c, !PT ;  /* 0x00000006070d7212 */ /* 0x000fc400078e3cff */
[----:B------:R-:W-:Y:S02]  /*1fa0*/  SHF.R.U32.HI R5, RZ, 0x1e, R4 ;  /* 0x0000001eff057819 */ /* 0x000fe40000011604 */
[----:B------:R-:W-:Y:S02]  /*1fb0*/  ISETP.GE.AND P0, PT, R9, RZ, PT ;  /* 0x000000ff0900720c */ /* 0x000fe40003f06270 */
[----:B------:R-:W2:Y:S01]  /*1fc0*/  I2F.F64.S64 R12, R12 ;  /* 0x0000000c000c7312 */ /* 0x000ea20000301c00 */
[----:B-1----:R-:W-:-:S05]  /*1fd0*/  LEA.HI R18, R6, R5, RZ, 0x1 ;  /* 0x0000000506127211 */ /* 0x002fca00078f08ff */
[----:B------:R-:W-:-:S05]  /*1fe0*/  IMAD.MOV R4, RZ, RZ, -R18 ;  /* 0x000000ffff047224 */ /* 0x000fca00078e0a12 */
[----:B------:R-:W-:Y:S01]  /*1ff0*/  @!P1 MOV R18, R4 ;  /* 0x0000000400129202 */ /* 0x000fe20000000f00 */
[----:B--2---:R-:W-:-:S10]  /*2000*/  DMUL R20, R12, UR6 ;  /* 0x000000060c147c28 */ /* 0x004fd40008000000 */
[----:B------:R-:W1:Y:S02]  /*2010*/  F2F.F32.F64 R20, R20 ;  /* 0x0000001400147310 */ /* 0x000e640000301000 */
[----:B01----:R-:W-:-:S07]  /*2020*/  FSEL R17, -R20, R20, !P0 ;  /* 0x0000001414117208 */ /* 0x003fce0004000100 */
.L_x_19:
[----:B------:R-:W-:Y:S05]  /*2030*/  BSYNC.RECONVERGENT B0 ;  /* 0x0000000000007941 */ /* 0x000fea0003800200 */
.L_x_18:
[----:B------:R-:W-:Y:S01]  /*2040*/  FMUL R5, R17, R17 ;  /* 0x0000001111057220 */ /* 0x000fe20000400000 */
[C---:B------:R-:W-:Y:S01]  /*2050*/  LOP3.LUT R4, R18.reuse, 0x1, RZ, 0xc0, !PT ;  /* 0x0000000112047812 */ /* 0x040fe200078ec0ff */
[----:B------:R-:W-:Y:S01]  /*2060*/  UISETP.GE.AND UP0, UPT, UR5, 0x1, UPT ;  /* 0x000000010500788c */ /* 0x000fe2000bf06270 */
[----:B------:R-:W-:Y:S01]  /*2070*/  LOP3.LUT P1, RZ, R18, 0x2, RZ, 0xc0, !PT ;  /* 0x0000000212ff7812 */ /* 0x000fe2000782c0ff */
[----:B------:R-:W-:Y:S01]  /*2080*/  FFMA R14, R5, R14, -0.0013887860113754868507 ;  /* 0xbab607ed050e7423 */ /* 0x000fe2000000000e */
[----:B------:R-:W-:Y:S01]  /*2090*/  ISETP.NE.U32.AND P0, PT, R4, 0x1, PT ;  /* 0x000000010400780c */ /* 0x000fe20003f05070 */
[----:B------:R-:W-:-:S03]  /*20a0*/  USHF.L.U32 UR4, UR5, 0x1, URZ ;  /* 0x0000000105047899 */ /* 0x000fc600080006ff */
[----:B------:R-:W-:Y:S02]  /*20b0*/  FSEL R6, R15, 0.041666727513074874878, P0 ;  /* 0x3d2aaabb0f067808 */ /* 0x000fe40000000000 */
[----:B------:R-:W-:Y:S02]  /*20c0*/  FSEL R14, R14, -0.00019574658654164522886, !P0 ;  /* 0xb94d41530e0e7808 */ /* 0x000fe40004000000 */
[----:B------:R-:W-:Y:S01]  /*20d0*/  FSEL R4, R17, 1, P0 ;  /* 0x3f80000011047808 */ /* 0x000fe20000000000 */
[----:B------:R-:W-:Y:S01]  /*20e0*/  UMOV UR5, UR4 ;  /* 0x0000000400057c82 */ /* 0x000fe20008000000 */
[----:B------:R-:W-:Y:S01]  /*20f0*/  FSEL R7, -R16, -0.4999999701976776123, P0 ;  /* 0xbeffffff10077808 */ /* 0x000fe20000000100 */
[C---:B------:R-:W-:Y:S02]  /*2100*/  FFMA R6, R5.reuse, R14, R6 ;  /* 0x0000000e05067223 */ /* 0x040fe40000000006 */
[C---:B------:R-:W-:Y:S02]  /*2110*/  FFMA R9, R5.reuse, R4, RZ ;  /* 0x0000000405097223 */ /* 0x040fe400000000ff */
[----:B------:R-:W-:-:S04]  /*2120*/  FFMA R6, R5, R6, R7 ;  /* 0x0000000605067223 */ /* 0x000fc80000000007 */
[----:B------:R-:W-:-:S04]  /*2130*/  FFMA R9, R9, R6, R4 ;  /* 0x0000000609097223 */ /* 0x000fc80000000004 */
[----:B------:R-:W-:Y:S01]  /*2140*/  @P1 FADD R9, RZ, -R9 ;  /* 0x80000009ff091221 */ /* 0x000fe20000000000 */
[----:B------:R-:W-:Y:S06]  /*2150*/  BRA.U !UP0, `(.L_x_21) ;  /* 0x0000000908387547 */ /* 0x000fec000b800000 */
[----:B------:R-:W-:-:S05]  /*2160*/  UMOV UR4, URZ ;  /* 0x000000ff00047c82 */ /* 0x000fca0008000000 */
.L_x_26:
[----:B------:R-:W-:Y:S01]  /*2170*/  ISETP.GE.U32.AND P0, PT, R8, 0x4, PT ;  /* 0x000000040800780c */ /* 0x000fe20003f06070 */
[----:B-1----:R-:W-:Y:S02]  /*2180*/  HFMA2 R14, -RZ, RZ, 0, 0 ;  /* 0x00000000ff0e7431 */ /* 0x002fe400000001ff */
[----:B------:R-:W-:Y:S01]  /*2190*/  IMAD.MOV.U32 R20, RZ, RZ, 0x3f800000 ;  /* 0x3f800000ff147424 */ /* 0x000fe200078e00ff */
[----:B------:R-:W-:-:S09]  /*21a0*/  MOV R13, RZ ;  /* 0x000000ff000d7202 */ /* 0x000fd20000000f00 */
[----:B0-----:R-:W-:Y:S05]  /*21b0*/  @!P0 BRA `(.L_x_22) ;  /* 0x0000000400288947 */ /* 0x001fea0003800000 */
[----:B------:R-:W-:Y:S01]  /*21c0*/  MOV R14, RZ ;  /* 0x000000ff000e7202 */ /* 0x000fe20000000f00 */
[----:B------:R-:W-:Y:S01]  /*21d0*/  IMAD.MOV.U32 R20, RZ, RZ, 0x3f800000 ;  /* 0x3f800000ff147424 */ /* 0x000fe200078e00ff */
[----:B------:R-:W-:Y:S02]  /*21e0*/  MOV R10, RZ ;  /* 0x000000ff000a7202 */ /* 0x000fe40000000f00 */
[----:B------:R-:W-:-:S07]  /*21f0*/  LOP3.LUT R13, R8, 0x7ffffffc, RZ, 0xc0, !PT ;  /* 0x7ffffffc080d7812 */ /* 0x000fce00078ec0ff */
.L_x_23:
[C---:B0-----:R-:W-:Y:S01]  /*2200*/  IADD3 R15, PT, PT, R10.reuse, UR4, RZ ;  /* 0x000000040a0f7c10 */ /* 0x041fe2000fffe0ff */
[----:B------:R-:W-:Y:S01]  /*2210*/  FMUL R21, R9, R14 ;  /* 0x0000000e09157220 */ /* 0x000fe20000400000 */
[----:B------:R-:W-:-:S03]  /*2220*/  IADD3 R10, PT, PT, R10, 0x4, RZ ;  /* 0x000000040a0a7810 */ /* 0x000fc60007ffe0ff */
[----:B------:R-:W-:Y:S01]  /*2230*/  IMAD R15, R15, 0x8, R2 ;  /* 0x000000080f0f7824 */ /* 0x000fe200078e0202 */
[----:B------:R-:W-:-:S04]  /*2240*/  ISETP.NE.AND P0, PT, R10, R13, PT ;  /* 0x0000000d0a00720c */ /* 0x000fc80003f05270 */
[----:B------:R-:W-:Y:S01]  /*2250*/  LEA R12, R8, R15, 0x3 ;  /* 0x0000000f080c7211 */ /* 0x000fe200078e18ff */
[----:B------:R-:W-:Y:S04]  /*2260*/  LDS.64 R4, [R15] ;  /* 0x000000000f047984 */ /* 0x000fe80000000a00 */
[----:B------:R-:W0:Y:S02]  /*2270*/  LDS.64 R6, [R12] ;  /* 0x000000000c067984 */ /* 0x000e240000000a00 */
[-C--:B0-----:R-:W-:Y:S01]  /*2280*/  FMUL R17, R14, R7.reuse ;  /* 0x000000070e117220 */ /* 0x081fe20000400000 */
[----:B------:R-:W-:-:S03]  /*2290*/  FMUL R7, R20, R7 ;  /* 0x0000000714077220 */ /* 0x000fc60000400000 */
[C---:B------:R-:W-:Y:S01]  /*22a0*/  FFMA R19, R6.reuse, R20, -R17 ;  /* 0x0000001406137223 */ /* 0x040fe20000000811 */
[----:B------:R-:W-:-:S03]  /*22b0*/  FFMA R22, R6, R14, R7 ;  /* 0x0000000e06167223 */ /* 0x000fc60000000007 */
[----:B------:R-:W-:Y:S01]  /*22c0*/  FADD R16, R4, R19 ;  /* 0x0000001304107221 */ /* 0x000fe20000000000 */
[----:B------:R-:W-:Y:S01]  /*22d0*/  FADD R17, R22, R5 ;  /* 0x0000000516117221 */ /* 0x000fe20000000000 */
[----:B------:R-:W-:Y:S01]  /*22e0*/  FADD R18, R4, -R19 ;  /* 0x8000001304127221 */ /* 0x000fe20000000000 */
[----:B------:R-:W-:Y:S01]  /*22f0*/  FADD R19, -R22, R5 ;  /* 0x0000000516137221 */ /* 0x000fe20000000100 */
[-C--:B------:R-:W-:Y:S01]  /*2300*/  FMUL R22, R9, R20.reuse ;  /* 0x0000001409167220 */ /* 0x080fe20000400000 */
[C---:B------:R-:W-:Y:S01]  /*2310*/  FFMA R20, R11.reuse, R20, -R21 ;  /* 0x000000140b147223 */ /* 0x040fe20000000815 */
[----:B------:R-:W-:Y:S02]  /*2320*/  STS.64 [R15], R16 ;  /* 0x000000100f007388 */ /* 0x000fe40000000a00 */
[----:B------:R-:W-:Y:S02]  /*2330*/  FFMA R14, R11, R14, R22 ;  /* 0x0000000e0b0e7223 */ /* 0x000fe40000000016 */
[----:B------:R-:W0:Y:S04]  /*2340*/  LDS.64 R6, [R12+0x8] ;  /* 0x000008000c067984 */ /* 0x000e280000000a00 */
[----:B------:R-:W-:Y:S04]  /*2350*/  STS.64 [R12], R18 ;  /* 0x000000120c007388 */ /* 0x000fe80000000a00 */
[----:B------:R-:W1:Y:S01]  /*2360*/  LDS.64 R4, [R15+0x8] ;  /* 0x000008000f047984 */ /* 0x000e620000000a00 */
[-C--:B0-----:R-:W-:Y:S01]  /*2370*/  FMUL R21, R14, R7.reuse ;  /* 0x000000070e157220 */ /* 0x081fe20000400000 */
[----:B------:R-:W-:-:S03]  /*2380*/  FMUL R7, R20, R7 ;  /* 0x0000000714077220 */ /* 0x000fc60000400000 */
[-C--:B------:R-:W-:Y:S01]  /*2390*/  FFMA R21, R20, R6.reuse, -R21 ;  /* 0x0000000614157223 */ /* 0x080fe20000000815 */
[----:B------:R-:W-:-:S03]  /*23a0*/  FFMA R22, R14, R6, R7 ;  /* 0x000000060e167223 */ /* 0x000fc60000000007 */
[----:B-1----:R-:W-:Y:S01]  /*23b0*/  FADD R16, R4, R21 ;  /* 0x0000001504107221 */ /* 0x002fe20000000000 */
[----:B------:R-:W-:Y:S01]  /*23c0*/  FADD R17, R22, R5 ;  /* 0x0000000516117221 */ /* 0x000fe20000000000 */
[----:B------:R-:W-:Y:S01]  /*23d0*/  FADD R18, R4, -R21 ;  /* 0x8000001504127221 */ /* 0x000fe20000000000 */
[----:B------:R-:W-:Y:S01]  /*23e0*/  FADD R19, -R22, R5 ;  /* 0x0000000516137221 */ /* 0x000fe20000000100 */
[C---:B------:R-:W-:Y:S01]  /*23f0*/  FMUL R22, R9.reuse, R20 ;  /* 0x0000001409167220 */ /* 0x040fe20000400000 */
[-C--:B------:R-:W-:Y:S01]  /*2400*/  FMUL R21, R9, R14.reuse ;  /* 0x0000000e09157220 */ /* 0x080fe20000400000 */
[----:B------:R-:W-:Y:S02]  /*2410*/  STS.64 [R15+0x8], R16 ;  /* 0x000008100f007388 */ /* 0x000fe40000000a00 */
[C---:B------:R-:W-:Y:S01]  /*2420*/  FFMA R14, R11.reuse, R14, R22 ;  /* 0x0000000e0b0e7223 */ /* 0x040fe20000000016 */
[----:B------:R-:W-:Y:S01]  /*2430*/  FFMA R20, R11, R20, -R21 ;  /* 0x000000140b147223 */ /* 0x000fe20000000815 */
[----:B------:R-:W0:Y:S04]  /*2440*/  LDS.64 R6, [R12+0x10] ;  /* 0x000010000c067984 */ /* 0x000e280000000a00 */
[----:B------:R-:W-:Y:S04]  /*2450*/  STS.64 [R12+0x8], R18 ;  /* 0x000008120c007388 */ /* 0x000fe80000000a00 */
        /* <DEDUP_REMOVED lines=11> */
[----:B------:R0:W-:Y:S02]  /*2510*/  STS.64 [R15+0x10], R16 ;  /* 0x000010100f007388 */ /* 0x0001e40000000a00 */
[C---:B------:R-:W-:Y:S01]  /*2520*/  FFMA R14, R11.reuse, R14, R22 ;  /* 0x0000000e0b0e7223 */ /* 0x040fe20000000016 */
[----:B------:R-:W-:Y:S01]  /*2530*/  FFMA R20, R11, R20, -R21 ;  /* 0x000000140b147223 */ /* 0x000fe20000000815 */
[----:B------:R-:W1:Y:S04]  /*2540*/  LDS.64 R6, [R12+0x18] ;  /* 0x000018000c067984 */ /* 0x000e680000000a00 */
[----:B------:R-:W-:Y:S04]  /*2550*/  STS.64 [R12+0x10], R18 ;  /* 0x000010120c007388 */ /* 0x000fe80000000a00 */
[----:B------:R-:W2:Y:S01]  /*2560*/  LDS.64 R4, [R15+0x18] ;  /* 0x000018000f047984 */ /* 0x000ea20000000a00 */
[----:B0-----:R-:W-:Y:S01]  /*2570*/  FMUL R17, R9, R20 ;  /* 0x0000001409117220 */ /* 0x001fe20000400000 */
[-C--:B-1----:R-:W-:Y:S01]  /*2580*/  FMUL R21, R14, R7.reuse ;  /* 0x000000070e157220 */ /* 0x082fe20000400000 */
[----:B------:R-:W-:-:S03]  /*2590*/  FMUL R7, R20, R7 ;  /* 0x0000000714077220 */ /* 0x000fc60000400000 */
[-C--:B------:R-:W-:Y:S01]  /*25a0*/  FFMA R21, R20, R6.reuse, -R21 ;  /* 0x0000000614157223 */ /* 0x080fe20000000815 */
[----:B------:R-:W-:-:S03]  /*25b0*/  FFMA R16, R14, R6, R7 ;  /* 0x000000060e107223 */ /* 0x000fc60000000007 */
[----:B--2---:R-:W-:Y:S01]  /*25c0*/  FADD R6, R4, R21 ;  /* 0x0000001504067221 */ /* 0x004fe20000000000 */
[----:B------:R-:W-:Y:S01]  /*25d0*/  FADD R7, R16, R5 ;  /* 0x0000000510077221 */ /* 0x000fe20000000000 */
[----:B------:R-:W-:Y:S01]  /*25e0*/  FADD R4, R4, -R21 ;  /* 0x8000001504047221 */ /* 0x000fe20000000000 */
[----:B------:R-:W-:Y:S01]  /*25f0*/  FADD R5, -R16, R5 ;  /* 0x0000000510057221 */ /* 0x000fe20000000100 */
[-C--:B------:R-:W-:Y:S01]  /*2600*/  FMUL R16, R9, R14.reuse ;  /* 0x0000000e09107220 */ /* 0x080fe20000400000 */
[C---:B------:R-:W-:Y:S01]  /*2610*/  FFMA R14, R11.reuse, R14, R17 ;  /* 0x0000000e0b0e7223 */ /* 0x040fe20000000011 */
[----:B------:R0:W-:Y:S02]  /*2620*/  STS.64 [R15+0x18], R6 ;  /* 0x000018060f007388 */ /* 0x0001e40000000a00 */
[----:B------:R-:W-:Y:S02]  /*2630*/  FFMA R20, R11, R20, -R16 ;  /* 0x000000140b147223 */ /* 0x000fe40000000810 */
[----:B------:R0:W-:Y:S01]  /*2640*/  STS.64 [R12+0x18], R4 ;  /* 0x000018040c007388 */ /* 0x0001e20000000a00 */
[----:B------:R-:W-:Y:S05]  /*2650*/  @P0 BRA `(.L_x_23) ;  /* 0xfffffff800e80947 */ /* 0x000fea000383ffff */
.L_x_22:
[----:B0-----:R-:W-:-:S13]  /*2660*/  LOP3.LUT P0, R5, R8, 0x3, RZ, 0xc0, !PT ;  /* 0x0000000308057812 */ /* 0x001fda000780c0ff */
[----:B------:R-:W-:Y:S05]  /*2670*/  @!P0 BRA `(.L_x_24) ;  /* 0x0000000000e08947 */ /* 0x000fea0003800000 */
[----:B------:R-:W-:Y:S02]  /*2680*/  ISETP.NE.AND P0, PT, R5, 0x1, PT ;  /* 0x000000010500780c */ /* 0x000fe40003f05270 */
[----:B------:R-:W-:-:S04]  /*2690*/  LOP3.LUT R4, R8, 0x1, RZ, 0xc0, !PT ;  /* 0x0000000108047812 */ /* 0x000fc800078ec0ff */
[----:B------:R-:W-:-:S07]  /*26a0*/  ISETP.NE.U32.AND P1, PT, R4, 0x1, PT ;  /* 0x000000010400780c */ /* 0x000fce0003f25070 */
[----:B------:R-:W-:Y:S06]  /*26b0*/  @!P0 BRA `(.L_x_25) ;  /* 0x0000000000908947 */ /* 0x000fec0003800000 */
[----:B------:R-:W-:Y:S02]  /*26c0*/  VIADD R15, R13, UR4 ;  /* 0x000000040d0f7c36 */ /* 0x000fe40008000000 */
[----:B------:R-:W-:Y:S01]  /*26d0*/  FMUL R21, R9, R14 ;  /* 0x0000000e09157220 */ /* 0x000fe20000400000 */
[----:B------:R-:W-:Y:S02]  /*26e0*/  VIADD R13, R13, 0x2 ;  /* 0x000000020d0d7836 */ /* 0x000fe40000000000 */
[----:B------:R-:W-:-:S04]  /*26f0*/  LEA R15, R15, R2, 0x3 ;  /* 0x000000020f0f7211 */ /* 0x000fc800078e18ff */
[----:B------:R-:W-:Y:S01]  /*2700*/  LEA R10, R8, R15, 0x3 ;  /* 0x0000000f080a7211 */ /* 0x000fe200078e18ff */
[----:B------:R-:W-:Y:S04]  /*2710*/  LDS.64 R4, [R15] ;  /* 0x000000000f047984 */ /* 0x000fe80000000a00 */
[----:B------:R-:W0:Y:S02]  /*2720*/  LDS.64 R6, [R10] ;  /* 0x000000000a067984 */ /* 0x000e240000000a00 */
[-C--:B0-----:R-:W-:Y:S01]  /*2730*/  FMUL R17, R14, R7.reuse ;  /* 0x000000070e117220 */ /* 0x081fe20000400000 */
[----:B------:R-:W-:-:S03]  /*2740*/  FMUL R7, R20, R7 ;  /* 0x0000000714077220 */ /* 0x000fc60000400000 */
[-C--:B------:R-:W-:Y:S01]  /*2750*/  FFMA R19, R20, R6.reuse, -R17 ;  /* 0x0000000614137223 */ /* 0x080fe20000000811 */
[----:B------:R-:W-:-:S03]  /*2760*/  FFMA R12, R14, R6, R7 ;  /* 0x000000060e0c7223 */ /* 0x000fc60000000007 */
[----:B------:R-:W-:Y:S01]  /*2770*/  FADD R16, R4, R19 ;  /* 0x0000001304107221 */ /* 0x000fe20000000000 */
[----:B------:R-:W-:Y:S01]  /*2780*/  FADD R17, R12, R5 ;  /* 0x000000050c117221 */ /* 0x000fe20000000000 */
[----:B------:R-:W-:Y:S01]  /*2790*/  FADD R18, R4, -R19 ;  /* 0x8000001304127221 */ /* 0x000fe20000000000 */
[----:B------:R-:W-:Y:S01]  /*27a0*/  FADD R19, -R12, R5 ;  /* 0x000000050c137221 */ /* 0x000fe20000000100 */
[-C--:B------:R-:W-:Y:S01]  /*27b0*/  FMUL R12, R9, R20.reuse ;  /* 0x00000014090c7220 */ /* 0x080fe20000400000 */
[C---:B------:R-:W-:Y:S01]  /*27c0*/  FFMA R20, R11.reuse, R20, -R21 ;  /* 0x000000140b147223 */ /* 0x040fe20000000815 */
[----:B------:R0:W-:Y:S02]  /*27d0*/  STS.64 [R15], R16 ;  /* 0x000000100f007388 */ /* 0x0001e40000000a00 */
[----:B------:R-:W-:Y:S02]  /*27e0*/  FFMA R12, R11, R14, R12 ;  /* 0x0000000e0b0c7223 */ /* 0x000fe4000000000c */
[----:B------:R-:W1:Y:S04]  /*27f0*/  LDS.64 R6, [R10+0x8] ;  /* 0x000008000a067984 */ /* 0x000e680000000a00 */
[----:B------:R-:W-:Y:S04]  /*2800*/  STS.64 [R10], R18 ;  /* 0x000000120a007388 */ /* 0x000fe80000000a00 */
        /* <DEDUP_REMOVED lines=10> */
[----:B------:R-:W-:Y:S02]  /*28b0*/  FMUL R14, R9, R12 ;  /* 0x0000000c090e7220 */ /* 0x000fe40000400000 */
[----:B------:R0:W-:Y:S02]  /*28c0*/  STS.64 [R15+0x8], R6 ;  /* 0x000008060f007388 */ /* 0x0001e40000000a00 */
[C---:B------:R-:W-:Y:S01]  /*28d0*/  FFMA R20, R11.reuse, R20, -R14 ;  /* 0x000000140b147223 */ /* 0x040fe2000000080e */
[----:B------:R-:W-:Y:S01]  /*28e0*/  FFMA R14, R11, R12, R17 ;  /* 0x0000000c0b0e7223 */ /* 0x000fe20000000011 */
[----:B------:R0:W-:Y:S06]  /*28f0*/  STS.64 [R10+0x8], R4 ;  /* 0x000008040a007388 */ /* 0x0001ec0000000a00 */
.L_x_25:
[----:B------:R-:W-:Y:S05]  /*2900*/  @P1 BRA `(.L_x_24) ;  /* 0x00000000003c1947 */ /* 0x000fea0003800000 */
[----:B------:R-:W-:-:S04]  /*2910*/  IADD3 R13, PT, PT, R13, UR4, RZ ;  /* 0x000000040d0d7c10 */ /* 0x000fc8000fffe0ff */
[----:B------:R-:W-:-:S05]  /*2920*/  LEA R13, R13, R2, 0x3 ;  /* 0x000000020d0d7211 */ /* 0x000fca00078e18ff */
[----:B0-----:R-:W-:Y:S01]  /*2930*/  IMAD R10, R8, 0x8, R13 ;  /* 0x00000008080a7824 */ /* 0x001fe200078e020d */
[----:B------:R-:W-:Y:S04]  /*2940*/  LDS.64 R4, [R13] ;  /* 0x000000000d047984 */ /* 0x000fe80000000a00 */
[----:B------:R-:W0:Y:S02]  /*2950*/  LDS.64 R6, [R10] ;  /* 0x000000000a067984 */ /* 0x000e240000000a00 */
[-C--:B0-----:R-:W-:Y:S01]  /*2960*/  FMUL R15, R20, R7.reuse ;  /* 0x00000007140f7220 */ /* 0x081fe20000400000 */
[----:B------:R-:W-:-:S03]  /*2970*/  FMUL R7, R14, R7 ;  /* 0x000000070e077220 */ /* 0x000fc60000400000 */
[C---:B------:R-:W-:Y:S01]  /*2980*/  FFMA R14, R6.reuse, R14, R15 ;  /* 0x0000000e060e7223 */ /* 0x040fe2000000000f */
[----:B------:R-:W-:-:S03]  /*2990*/  FFMA R7, R6, R20, -R7 ;  /* 0x0000001406077223 */ /* 0x000fc60000000807 */
[C-C-:B------:R-:W-:Y:S01]  /*29a0*/  FADD R15, R14.reuse, R5.reuse ;  /* 0x000000050e0f7221 */ /* 0x140fe20000000000 */
[----:B------:R-:W-:Y:S01]  /*29b0*/  FADD R5, -R14, R5 ;  /* 0x000000050e057221 */ /* 0x000fe20000000100 */
[C-C-:B------:R-:W-:Y:S01]  /*29c0*/  FADD R14, R4.reuse, R7.reuse ;  /* 0x00000007040e7221 */ /* 0x140fe20000000000 */
[----:B------:R-:W-:-:S04]  /*29d0*/  FADD R4, R4, -R7 ;  /* 0x8000000704047221 */ /* 0x000fc80000000000 */
[----:B------:R1:W-:Y:S04]  /*29e0*/  STS.64 [R13], R14 ;  /* 0x0000000e0d007388 */ /* 0x0003e80000000a00 */
[----:B------:R1:W-:Y:S02]  /*29f0*/  STS.64 [R10], R4 ;  /* 0x000000040a007388 */ /* 0x0003e40000000a00 */
.L_x_24:
[----:B------:R-:W2:Y:S01]  /*2a00*/  LDCU UR6, c[0x0][0x3a0] ;  /* 0x00007400ff0677ac */ /* 0x000ea20008000800 */
[----:B------:R-:W-:-:S04]  /*2a10*/  UIADD3 UR4, UPT, UPT, UR5, UR4, URZ ;  /* 0x0000000405047290 */ /* 0x000fc8000fffe0ff */
[----:B--2---:R-:W-:-:S09]  /*2a20*/  UISETP.GE.AND UP0, UPT, UR4, UR6, UPT ;  /* 0x000000060400728c */ /* 0x004fd2000bf06270 */
[----:B------:R-:W-:Y:S05]  /*2a30*/  BRA.U !UP0, `(.L_x_26) ;  /* 0xfffffff508cc7547 */ /* 0x000fea000b83ffff */
.L_x_21:
[----:B0-----:R-:W0:Y:S02]  /*2a40*/  LDC R7, c[0x0][0x3a0] ;  /* 0x0000e800ff077b82 */ /* 0x001e240000000800 */
[----:B0-----:R-:W-:-:S13]  /*2a50*/  ISETP.LE.AND P0, PT, R7, UR5, PT ;  /* 0x0000000507007c0c */ /* 0x001fda000bf03270 */
[----:B------:R-:W-:Y:S05]  /*2a60*/  @!P0 BRA `(.L_x_27) ;  /* 0xffffffec00208947 */ /* 0x000fea000383ffff */
.L_x_13:
[----:B------:R-:W-:Y:S01]  /*2a70*/  BAR.SYNC.DEFER_BLOCKING 0x0 ;  /* 0x0000000000007b1d */ /* 0x000fe20000010000 */
[----:B------:R-:W-:-:S04]  /*2a80*/  ISETP.NE.AND P0, PT, R0, RZ, PT ;  /* 0x000000ff0000720c */ /* 0x000fc80003f05270 */
[----:B------:R-:W-:Y:S01]  /*2a90*/  ISETP.GE.OR P0, PT, R0, R7, !P0 ;  /* 0x000000070000720c */ /* 0x000fe20004706670 */
[----:B------:R-:W-:-:S12]  /*2aa0*/  BSSY.RECONVERGENT B0, `(.L_x_28) ;  /* 0x0000037000007945 */ /* 0x000fd80003800200 */
[----:B------:R-:W-:Y:S05]  /*2ab0*/  @P0 BRA `(.L_x_29) ;  /* 0x0000000000d40947 */ /* 0x000fea0003800000 */
[C---:B------:R-:W-:Y:S01]  /*2ac0*/  ISETP.GE.U32.AND P1, PT, R0.reuse, 0x4, PT ;  /* 0x000000040000780c */ /* 0x040fe20003f26070 */
[----:B------:R-:W-:Y:S01]  /*2ad0*/  BSSY.RECONVERGENT B1, `(.L_x_30) ;  /* 0x0000023000017945 */ /* 0x000fe20003800200 */
[----:B-1----:R-:W-:Y:S01]  /*2ae0*/  LOP3.LUT R4, R0, 0x3, RZ, 0xc0, !PT ;  /* 0x0000000300047812 */ /* 0x002fe200078ec0ff */
[----:B------:R-:W-:-:S03]  /*2af0*/  HFMA2 R5, -RZ, RZ, 0, 0 ;  /* 0x00000000ff057431 */ /* 0x000fc600000001ff */
[----:B------:R-:W-:-:S07]  /*2b00*/  ISETP.NE.AND P2, PT, R4, RZ, PT ;  /* 0x000000ff0400720c */ /* 0x000fce0003f45270 */
[----:B------:R-:W-:Y:S06]  /*2b10*/  @!P1 BRA `(.L_x_31) ;  /* 0x0000000000789947 */ /* 0x000fec0003800000 */
[----:B--2---:R-:W0:Y:S01]  /*2b20*/  S2R R9, SR_CgaCtaId ;  /* 0x0000000000097919 */ /* 0x004e220000008800 */
[----:B------:R-:W-:Y:S02]  /*2b30*/  MOV R6, 0x400 ;  /* 0x0000040000067802 */ /* 0x000fe40000000f00 */
[----:B------:R-:W-:Y:S02]  /*2b40*/  LOP3.LUT R5, R0, 0x3fc, RZ, 0xc0, !PT ;  /* 0x000003fc00057812 */ /* 0x000fe400078ec0ff */
[----:B------:R-:W-:Y:S02]  /*2b50*/  MOV R8, RZ ;  /* 0x000000ff00087202 */ /* 0x000fe40000000f00 */
[----:B0-----:R-:W-:-:S07]  /*2b60*/  LEA R6, R9, R6, 0x18 ;  /* 0x0000000609067211 */ /* 0x001fce00078ec0ff */
.L_x_32:
[----:B0-----:R-:W-:-:S04]  /*2b70*/  IMAD R9, R8, R7, R0 ;  /* 0x0000000708097224 */ /* 0x001fc800078e0200 */
[----:B------:R-:W-:Y:S01]  /*2b80*/  IMAD R10, R9, 0x8, R6 ;  /* 0x00000008090a7824 */ /* 0x000fe200078e0206 */
[C---:B------:R-:W-:Y:S02]  /*2b90*/  LEA R9, R8.reuse, R2, 0x3 ;  /* 0x0000000208097211 */ /* 0x040fe400078e18ff */
[----:B------:R-:W-:Y:S02]  /*2ba0*/  IADD3 R8, PT, PT, R8, 0x4, RZ ;  /* 0x0000000408087810 */ /* 0x000fe40007ffe0ff */
[----:B------:R-:W0:Y:S01]  /*2bb0*/  LDS.64 R14, [R10] ;  /* 0x000000000a0e7984 */ /* 0x000e220000000a00 */
[C---:B------:R-:W-:Y:S02]  /*2bc0*/  LEA R16, R7.reuse, R10, 0x3 ;  /* 0x0000000a07107211 */ /* 0x040fe400078e18ff */
[----:B------:R-:W-:Y:S01]  /*2bd0*/  ISETP.NE.AND P1, PT, R8, R5, PT ;  /* 0x000000050800720c */ /* 0x000fe20003f25270 */
[----:B------:R-:W1:Y:S02]  /*2be0*/  LDS.64 R12, [R9] ;  /* 0x00000000090c7984 */ /* 0x000e640000000a00 */
[----:B------:R-:W-:-:S05]  /*2bf0*/  IMAD R22, R7, 0x8, R16 ;  /* 0x0000000807167824 */ /* 0x000fca00078e0210 */
[----:B------:R-:W-:Y:S01]  /*2c00*/  LEA R11, R7, R22, 0x3 ;  /* 0x00000016070b7211 */ /* 0x000fe200078e18ff */
[----:B0-----:R-:W-:Y:S04]  /*2c10*/  STS.64 [R9], R14 ;  /* 0x0000000e09007388 */ /* 0x001fe80000000a00 */
[----:B-1----:R-:W-:Y:S04]  /*2c20*/  STS.64 [R10], R12 ;  /* 0x0000000c0a007388 */ /* 0x002fe80000000a00 */
[----:B------:R-:W0:Y:S04]  /*2c30*/  LDS.64 R20, [R16] ;  /* 0x0000000010147984 */ /* 0x000e280000000a00 */
[----:B------:R-:W1:Y:S04]  /*2c40*/  LDS.64 R18, [R9+0x8] ;  /* 0x0000080009127984 */ /* 0x000e680000000a00 */
[----:B0-----:R-:W-:Y:S04]  /*2c50*/  STS.64 [R9+0x8], R20 ;  /* 0x0000081409007388 */ /* 0x001fe80000000a00 */
[----:B-1----:R-:W-:Y:S04]  /*2c60*/  STS.64 [R16], R18 ;  /* 0x0000001210007388 */ /* 0x002fe80000000a00 */
[----:B------:R-:W0:Y:S04]  /*2c70*/  LDS.64 R26, [R22] ;  /* 0x00000000161a7984 */ /* 0x000e280000000a00 */
[----:B------:R-:W1:Y:S04]  /*2c80*/  LDS.64 R24, [R9+0x10] ;  /* 0x0000100009187984 */ /* 0x000e680000000a00 */
[----:B0-----:R-:W-:Y:S04]  /*2c90*/  STS.64 [R9+0x10], R26 ;  /* 0x0000101a09007388 */ /* 0x001fe80000000a00 */
[----:B-1----:R-:W-:Y:S04]  /*2ca0*/  STS.64 [R22], R24 ;  /* 0x0000001816007388 */ /* 0x002fe80000000a00 */
[----:B------:R-:W0:Y:S04]  /*2cb0*/  LDS.64 R14, [R11] ;  /* 0x000000000b0e7984 */ /* 0x000e280000000a00 */
[----:B------:R-:W1:Y:S04]  /*2cc0*/  LDS.64 R12, [R9+0x18] ;  /* 0x00001800090c7984 */ /* 0x000e680000000a00 */
[----:B0-----:R0:W-:Y:S04]  /*2cd0*/  STS.64 [R9+0x18], R14 ;  /* 0x0000180e09007388 */ /* 0x0011e80000000a00 */
[----:B-1----:R0:W-:Y:S01]  /*2ce0*/  STS.64 [R11], R12 ;  /* 0x0000000c0b007388 */ /* 0x0021e20000000a00 */
[----:B------:R-:W-:Y:S05]  /*2cf0*/  @P1 BRA `(.L_x_32) ;  /* 0xfffffffc009c1947 */ /* 0x000fea000383ffff */
.L_x_31:
[----:B------:R-:W-:Y:S05]  /*2d00*/  BSYNC.RECONVERGENT B1 ;  /* 0x0000000000017941 */ /* 0x000fea0003800200 */
.L_x_30:
[----:B------:R-:W-:Y:S05]  /*2d10*/  @!P2 BRA `(.L_x_29) ;  /* 0x00000000003ca947 */ /* 0x000fea0003800000 */
[----:B0-----:R-:W0:Y:S01]  /*2d20*/  S2R R11, SR_CgaCtaId ;  /* 0x00000000000b7919 */ /* 0x001e220000008800 */
[----:B--2---:R-:W-:Y:S01]  /*2d30*/  MOV R6, 0x400 ;  /* 0x0000040000067802 */ /* 0x004fe20000000f00 */
[----:B------:R-:W-:-:S03]  /*2d40*/  IMAD.MOV.U32 R9, RZ, RZ, RZ ;  /* 0x000000ffff097224 */ /* 0x000fc600078e00ff */
[----:B0-----:R-:W-:-:S07]  /*2d50*/  LEA R15, R11, R6, 0x18 ;  /* 0x000000060b0f7211 */ /* 0x001fce00078ec0ff */
.L_x_33:
[----:B---3--:R-:W-:Y:S01]  /*2d60*/  IMAD R6, R5, R7, R0 ;  /* 0x0000000705067224 */ /* 0x008fe200078e0200 */
[----:B------:R-:W-:-:S04]  /*2d70*/  IADD3 R9, PT, PT, R9, 0x1, RZ ;  /* 0x0000000109097810 */ /* 0x000fc80007ffe0ff */
[----:B------:R-:W-:Y:S02]  /*2d80*/  LEA R8, R6, R15, 0x3 ;  /* 0x0000000f06087211 */ /* 0x000fe400078e18ff */
[C---:B------:R-:W-:Y:S01]  /*2d90*/  LEA R6, R5.reuse, R2, 0x3 ;  /* 0x0000000205067211 */ /* 0x040fe200078e18ff */
[----:B------:R-:W-:Y:S01]  /*2da0*/  VIADD R5, R5, 0x1 ;  /* 0x0000000105057836 */ /* 0x000fe20000000000 */
[----:B------:R-:W-:Y:S01]  /*2db0*/  ISETP.NE.AND P1, PT, R9, R4, PT ;  /* 0x000000040900720c */ /* 0x000fe20003f25270 */
[----:B------:R-:W0:Y:S04]  /*2dc0*/  LDS.64 R12, [R8] ;  /* 0x00000000080c7984 */ /* 0x000e280000000a00 */
[----:B------:R-:W1:Y:S04]  /*2dd0*/  LDS.64 R10, [R6] ;  /* 0x00000000060a7984 */ /* 0x000e680000000a00 */
[----:B0-----:R3:W-:Y:S04]  /*2de0*/  STS.64 [R6], R12 ;  /* 0x0000000c06007388 */ /* 0x0017e80000000a00 */
[----:B-1----:R3:W-:Y:S01]  /*2df0*/  STS.64 [R8], R10 ;  /* 0x0000000a08007388 */ /* 0x0027e20000000a00 */
[----:B------:R-:W-:Y:S05]  /*2e00*/  @P1 BRA `(.L_x_33) ;  /* 0xfffffffc00d41947 */ /* 0x000fea000383ffff */
.L_x_29:
[----:B------:R-:W-:Y:S05]  /*2e10*/  BSYNC.RECONVERGENT B0 ;  /* 0x0000000000007941 */ /* 0x000fea0003800200 */
.L_x_28:
[----:B------:R-:W-:Y:S01]  /*2e20*/  BAR.SYNC.DEFER_BLOCKING 0x0 ;  /* 0x0000000000007b1d */ /* 0x000fe20000010000 */
[----:B------:R-:W-:-:S13]  /*2e30*/  ISETP.GE.AND P1, PT, R7, 0x1, PT ;  /* 0x000000010700780c */ /* 0x000fda0003f26270 */
[----:B------:R-:W-:Y:S05]  /*2e40*/  @!P1 BRA `(.L_x_34) ;  /* 0x0000000800649947 */ /* 0x000fea0003800000 */
[C---:B-1----:R-:W-:Y:S02]  /*2e50*/  IADD3 R4, PT, PT, R7.reuse, -0x1, RZ ;  /* 0xffffffff07047810 */ /* 0x042fe40007ffe0ff */
[----:B--23--:R-:W-:Y:S02]  /*2e60*/  LOP3.LUT R8, R7, 0x7, RZ, 0xc0, !PT ;  /* 0x0000000707087812 */ /* 0x00cfe400078ec0ff */
[----:B------:R-:W-:Y:S02]  /*2e70*/  ISETP.GE.U32.AND P2, PT, R4, 0x7, PT ;  /* 0x000000070400780c */ /* 0x000fe40003f46070 */
[----:B------:R-:W-:Y:S02]  /*2e80*/  ISETP.NE.AND P1, PT, R8, RZ, PT ;  /* 0x000000ff0800720c */ /* 0x000fe40003f25270 */
[----:B------:R-:W-:-:S09]  /*2e90*/  MOV R5, RZ ;  /* 0x000000ff00057202 */ /* 0x000fd20000000f00 */
[----:B------:R-:W-:Y:S05]  /*2ea0*/  @!P2 BRA `(.L_x_35) ;  /* 0x00000004001ca947 */ /* 0x000fea0003800000 */
[----:B------:R-:W1:Y:S01]  /*2eb0*/  LDC.64 R26, c[0x0][0x390] ;  /* 0x0000e400ff1a7b82 */ /* 0x000e620000000a00 */
[----:B------:R-:W-:Y:S01]  /*2ec0*/  HFMA2 R4, -RZ, RZ, 0, 0 ;  /* 0x00000000ff047431 */ /* 0x000fe200000001ff */
[----:B------:R-:W-:-:S07]  /*2ed0*/  LOP3.LUT R5, R7, 0x7ffffff8, RZ, 0xc0, !PT ;  /* 0x7ffffff807057812 */ /* 0x000fce00078ec0ff */
.L_x_36:
[----:B-12---:R-:W-:-:S05]  /*2ee0*/  IMAD.WIDE.U32 R18, R4, 0x4, R26 ;  /* 0x0000000404127825 */ /* 0x006fca00078e001a */
[----:B0-----:R-:W2:Y:S04]  /*2ef0*/  LDG.E R15, desc[UR8][R18.64] ;  /* 0x00000008120f7981 */ /* 0x001ea8000c1e1900 */
        /* <DEDUP_REMOVED lines=10> */
[----:B--2---:R-:W-:Y:S02]  /*2fa0*/  ISETP.GE.AND P2, PT, R4, R15, PT ;  /* 0x0000000f0400720c */ /* 0x004fe40003f46270 */
[----:B---3--:R-:W-:-:S11]  /*2fb0*/  ISETP.GE.AND P3, PT, R12, R21, PT ;  /* 0x000000150c00720c */ /* 0x008fd60003f66270 */
[----:B------:R-:W-:Y:S01]  /*2fc0*/  @!P2 IMAD R10, R15, 0x8, R2 ;  /* 0x000000080f0aa824 */ /* 0x000fe200078e0202 */
[----:B------:R-:W-:Y:S01]  /*2fd0*/  @!P2 LDS.64 R16, [R6] ;  /* 0x000000000610a984 */ /* 0x000fe20000000a00 */
[----:B------:R-:W-:-:S03]  /*2fe0*/  @!P3 LEA R12, R21, R2, 0x3 ;  /* 0x00000002150cb211 */ /* 0x000fc600078e18ff */
[----:B------:R-:W1:Y:S04]  /*2ff0*/  @!P2 LDS.64 R14, [R10] ;  /* 0x000000000a0ea984 */ /* 0x000e680000000a00 */
[----:B-1----:R1:W-:Y:S04]  /*3000*/  @!P2 STS.64 [R6], R14 ;  /* 0x0000000e0600a388 */ /* 0x0023e80000000a00 */
[----:B------:R2:W-:Y:S01]  /*3010*/  @!P2 STS.64 [R10], R16 ;  /* 0x000000100a00a388 */ /* 0x0005e20000000a00 */
[----:B----4-:R-:W-:-:S03]  /*3020*/  ISETP.GE.AND P2, PT, R22, R23, PT ;  /* 0x000000171600720c */ /* 0x010fc60003f46270 */
[----:B0-----:R-:W0:Y:S04]  /*3030*/  @!P3 LDS.64 R18, [R12] ;  /* 0x000000000c12b984 */ /* 0x001e280000000a00 */
[----:B------:R-:W3:Y:S01]  /*3040*/  @!P3 LDS.64 R20, [R6+0x8] ;  /* 0x000008000614b984 */ /* 0x000ee20000000a00 */
[C---:B-1----:R-:W-:Y:S01]  /*3050*/  IADD3 R14, PT, PT, R4.reuse, 0x3, RZ ;  /* 0x00000003040e7810 */ /* 0x042fe20007ffe0ff */
[----:B--2---:R-:W-:-:S04]  /*3060*/  VIADD R10, R4, 0x4 ;  /* 0x00000004040a7836 */ /* 0x004fc80000000000 */
[----:B------:R-:W-:Y:S01]  /*3070*/  @!P2 LEA R28, R23, R2, 0x3 ;  /* 0x00000002171ca211 */ /* 0x000fe200078e18ff */
[----:B0-----:R-:W-:Y:S04]  /*3080*/  @!P3 STS.64 [R6+0x8], R18 ;  /* 0x000008120600b388 */ /* 0x001fe80000000a00 */
[----:B---3--:R-:W-:Y:S01]  /*3090*/  @!P3 STS.64 [R12], R20 ;  /* 0x000000140c00b388 */ /* 0x008fe20000000a00 */
        /* <DEDUP_REMOVED lines=10> */
[----:B------:R-:W-:Y:S01]  /*3140*/  @!P2 LEA R7, R7, R2, 0x3 ;  /* 0x000000020707a211 */ /* 0x000fe200078e18ff */
[----:B0-----:R-:W-:Y:S04]  /*3150*/  @!P3 STS.64 [R6+0x18], R14 ;  /* 0x0000180e0600b388 */ /* 0x001fe80000000a00 */
[----:B-1----:R0:W-:Y:S01]  /*3160*/  @!P3 STS.64 [R29], R16 ;  /* 0x000000101d00b388 */ /* 0x0021e20000000a00 */
[----:B------:R-:W-:Y:S01]  /*3170*/  ISETP.GE.AND P3, PT, R10, R9, PT ;  /* 0x000000090a00720c */ /* 0x000fe20003f66270 */
[----:B------:R-:W-:-:S02]  /*3180*/  VIADD R10, R4, 0x6 ;  /* 0x00000006040a7836 */ /* 0x000fc40000000000 */
[----:B------:R-:W1:Y:S04]  /*3190*/  @!P2 LDS.64 R18, [R7] ;  /* 0x000000000712a984 */ /* 0x000e680000000a00 */
[----:B------:R-:W2:Y:S01]  /*31a0*/  @!P2 LDS.64 R20, [R6+0x20] ;  /* 0x000020000614a984 */ /* 0x000ea20000000a00 */
[C---:B0-----:R-:W-:Y:S01]  /*31b0*/  IADD3 R16, PT, PT, R4.reuse, 0x7, RZ ;  /* 0x0000000704107810 */ /* 0x041fe20007ffe0ff */
[----:B------:R-:W-:-:S04]  /*31c0*/  VIADD R4, R4, 0x8 ;  /* 0x0000000804047836 */ /* 0x000fc80000000000 */
[----:B------:R-:W-:Y:S01]  /*31d0*/  @!P3 LEA R9, R9, R2, 0x3 ;  /* 0x000000020909b211 */ /* 0x000fe200078e18ff */
[----:B-1----:R-:W-:Y:S04]  /*31e0*/  @!P2 STS.64 [R6+0x20], R18 ;  /* 0x000020120600a388 */ /* 0x002fe80000000a00 */
[----:B--2---:R-:W-:Y:S01]  /*31f0*/  @!P2 STS.64 [R7], R20 ;  /* 0x000000140700a388 */ /* 0x004fe20000000a00 */
[----:B------:R-:W-:-:S03]  /*3200*/  ISETP.GE.AND P2, PT, R10, R11, PT ;  /* 0x0000000b0a00720c */ /* 0x000fc60003f46270 */
[----:B------:R-:W0:Y:S04]  /*3210*/  @!P3 LDS.64 R24, [R9] ;  /* 0x000000000918b984 */ /* 0x000e280000000a00 */
[----:B------:R-:W1:Y:S06]  /*3220*/  @!P3 LDS.64 R22, [R6+0x28] ;  /* 0x000028000616b984 */ /* 0x000e6c0000000a00 */
[----:B------:R-:W-:Y:S01]  /*3230*/  @!P2 LEA R12, R11, R2, 0x3 ;  /* 0x000000020b0ca211 */ /* 0x000fe200078e18ff */
[----:B0-----:R-:W-:Y:S04]  /*3240*/  @!P3 STS.64 [R6+0x28], R24 ;  /* 0x000028180600b388 */ /* 0x001fe80000000a00 */
[----:B-1----:R-:W-:Y:S01]  /*3250*/  @!P3 STS.64 [R9], R22 ;  /* 0x000000160900b388 */ /* 0x002fe20000000a00 */
[----:B------:R-:W-:-:S03]  /*3260*/  ISETP.GE.AND P3, PT, R16, R13, PT ;  /* 0x0000000d1000720c */ /* 0x000fc60003f66270 */
[----:B------:R-:W0:Y:S04]  /*3270*/  @!P2 LDS.64 R14, [R12] ;  /* 0x000000000c0ea984 */ /* 0x000e280000000a00 */
[----:B------:R-:W1:Y:S06]  /*3280*/  @!P2 LDS.64 R10, [R6+0x30] ;  /* 0x00003000060aa984 */ /* 0x000e6c0000000a00 */
[----:B------:R-:W-:Y:S01]  /*3290*/  @!P3 LEA R13, R13, R2, 0x3 ;  /* 0x000000020d0db211 */ /* 0x000fe200078e18ff */
        /* <DEDUP_REMOVED lines=8> */
.L_x_35:
[----:B------:R-:W-:Y:S05]  /*3320*/  @!P1 BRA `(.L_x_34) ;  /* 0x00000004002c9947 */ /* 0x000fea0003800000 */
[----:B------:R-:W1:Y:S01]  /*3330*/  LDCU UR4, c[0x0][0x3a0] ;  /* 0x00007400ff0477ac */ /* 0x000e620008000800 */
[----:B------:R-:W-:Y:S01]  /*3340*/  ISETP.GE.U32.AND P1, PT, R8, 0x4, PT ;  /* 0x000000040800780c */ /* 0x000fe20003f26070 */
[----:B-1----:R-:W-:-:S04]  /*3350*/  ULOP3.LUT UR5, UR4, 0x3, URZ, 0xc0, !UPT ;  /* 0x0000000304057892 */ /* 0x002fc8000f8ec0ff */
[----:B------:R-:W-:-:S08]  /*3360*/  UISETP.NE.AND UP0, UPT, UR5, URZ, UPT ;  /* 0x000000ff0500728c */ /* 0x000fd0000bf05270 */
[----:B------:R-:W-:Y:S05]  /*3370*/  @!P1 BRA `(.L_x_37) ;  /* 0x00000000008c9947 */ /* 0x000fea0003800000 */
[----:B--2---:R-:W1:Y:S02]  /*3380*/  LDC.64 R6, c[0x0][0x390] ;  /* 0x0000e400ff067b82 */ /* 0x004e640000000a00 */
[----:B-1----:R-:W-:-:S05]  /*3390*/  IMAD.WIDE.U32 R6, R5, 0x4, R6 ;  /* 0x0000000405067825 */ /* 0x002fca00078e0006 */
[----:B------:R-:W2:Y:S04]  /*33a0*/  LDG.E R8, desc[UR8][R6.64] ;  /* 0x0000000806087981 */ /* 0x000ea8000c1e1900 */
[----:B0-----:R-:W3:Y:S04]  /*33b0*/  LDG.E R14, desc[UR8][R6.64+0x4] ;  /* 0x00000408060e7981 */ /* 0x001ee8000c1e1900 */
[----:B------:R-:W4:Y:S04]  /*33c0*/  LDG.E R17, desc[UR8][R6.64+0x8] ;  /* 0x0000080806117981 */ /* 0x000f28000c1e1900 */
[----:B------:R0:W5:Y:S01]  /*33d0*/  LDG.E R23, desc[UR8][R6.64+0xc] ;  /* 0x00000c0806177981 */ /* 0x000162000c1e1900 */
[----:B------:R-:W-:-:S02]  /*33e0*/  LEA R4, R5, R2, 0x3 ;  /* 0x0000000205047211 */ /* 0x000fc400078e18ff */
[C---:B------:R-:W-:Y:S02]  /*33f0*/  IADD3 R9, PT, PT, R5.reuse, 0x1, RZ ;  /* 0x0000000105097810 */ /* 0x040fe40007ffe0ff */
[C---:B------:R-:W-:Y:S02]  /*3400*/  IADD3 R16, PT, PT, R5.reuse, 0x2, RZ ;  /* 0x0000000205107810 */ /* 0x040fe40007ffe0ff */
[----:B--2---:R-:W-:Y:S02]  /*3410*/  ISETP.GE.AND P1, PT, R5, R8, PT ;  /* 0x000000080500720c */ /* 0x004fe40003f26270 */
[----:B---3--:R-:W-:-:S11]  /*3420*/  ISETP.GE.AND P2, PT, R9, R14, PT ;  /* 0x0000000e0900720c */ /* 0x008fd60003f46270 */
[----:B------:R-:W-:Y:S01]  /*3430*/  @!P1 LEA R8, R8, R2, 0x3 ;  /* 0x0000000208089211 */ /* 0x000fe200078e18ff */
[----:B------:R-:W-:Y:S01]  /*3440*/  @!P1 LDS.64 R10, [R4] ;  /* 0x00000000040a9984 */ /* 0x000fe20000000a00 */
[----:B------:R-:W-:-:S03]  /*3450*/  @!P2 IMAD R9, R14, 0x8, R2 ;  /* 0x000000080e09a824 */ /* 0x000fc600078e0202 */
[----:B------:R-:W1:Y:S04]  /*3460*/  @!P1 LDS.64 R12, [R8] ;  /* 0x00000000080c9984 */ /* 0x000e680000000a00 */
        /* <DEDUP_REMOVED lines=20> */
.L_x_37:
[----:B------:R-:W-:Y:S05]  /*35b0*/  BRA.U !UP0, `(.L_x_34) ;  /* 0x0000000108887547 */ /* 0x000fea000b800000 */
[----:B------:R-:W-:Y:S02]  /*35c0*/  UISETP.NE.AND UP0, UPT, UR5, 0x1, UPT ;  /* 0x000000010500788c */ /* 0x000fe4000bf05270 */
[----:B------:R-:W-:-:S04]  /*35d0*/  ULOP3.LUT UR4, UR4, 0x1, URZ, 0xc0, !UPT ;  /* 0x0000000104047892 */ /* 0x000fc8000f8ec0ff */
[----:B------:R-:W-:-:S03]  /*35e0*/  UISETP.NE.U32.AND UP1, UPT, UR4, 0x1, UPT ;  /* 0x000000010400788c */ /* 0x000fc6000bf25070 */
[----:B------:R-:W-:Y:S08]  /*35f0*/  BRA.U !UP0, `(.L_x_38) ;  /* 0x00000001084c7547 */ /* 0x000ff0000b800000 */
[----:B--2---:R-:W1:Y:S02]  /*3600*/  LDC.64 R6, c[0x0][0x390] ;  /* 0x0000e400ff067b82 */ /* 0x004e640000000a00 */
[----:B-1----:R-:W-:-:S05]  /*3610*/  IMAD.WIDE.U32 R6, R5, 0x4, R6 ;  /* 0x0000000405067825 */ /* 0x002fca00078e0006 */
[----:B---3--:R-:W2:Y:S04]  /*3620*/  LDG.E R4, desc[UR8][R6.64] ;  /* 0x0000000806047981 */ /* 0x008ea8000c1e1900 */
[----:B0-----:R-:W3:Y:S01]  /*3630*/  LDG.E R13, desc[UR8][R6.64+0x4] ;  /* 0x00000408060d7981 */ /* 0x001ee2000c1e1900 */
[C---:B------:R-:W-:Y:S01]  /*3640*/  LEA R16, R5.reuse, R2, 0x3 ;  /* 0x0000000205107211 */ /* 0x040fe200078e18ff */
[C---:B------:R-:W-:Y:S01]  /*3650*/  VIADD R12, R5.reuse, 0x1 ;  /* 0x00000001050c7836 */ /* 0x040fe20000000000 */
[C---:B--2---:R-:W-:Y:S02]  /*3660*/  ISETP.GE.AND P1, PT, R5.reuse, R4, PT ;  /* 0x000000040500720c */ /* 0x044fe40003f26270 */
[----:B------:R-:W-:Y:S02]  /*3670*/  IADD3 R5, PT, PT, R5, 0x2, RZ ;  /* 0x0000000205057810 */ /* 0x000fe40007ffe0ff */
[----:B---3--:R-:W-:-:S09]  /*3680*/  ISETP.GE.AND P2, PT, R12, R13, PT ;  /* 0x0000000d0c00720c */ /* 0x008fd20003f46270 */
[-C--:B------:R-:W-:Y:S01]  /*3690*/  @!P1 LEA R4, R4, R2.reuse, 0x3 ;  /* 0x0000000204049211 */ /* 0x080fe200078e18ff */
[----:B------:R-:W-:Y:S03]  /*36a0*/  @!P1 LDS.64 R8, [R16] ;  /* 0x0000000010089984 */ /* 0x000fe60000000a00 */
[----:B------:R-:W-:Y:S01]  /*36b0*/  @!P2 LEA R12, R13, R2, 0x3 ;  /* 0x000000020d0ca211 */ /* 0x000fe200078e18ff */
[----:B------:R-:W0:Y:S04]  /*36c0*/  @!P1 LDS.64 R10, [R4] ;  /* 0x00000000040a9984 */ /* 0x000e280000000a00 */
[----:B0-----:R-:W-:Y:S04]  /*36d0*/  @!P1 STS.64 [R16], R10 ;  /* 0x0000000a10009388 */ /* 0x001fe80000000a00 */
[----:B------:R-:W-:Y:S04]  /*36e0*/  @!P1 STS.64 [R4], R8 ;  /* 0x0000000804009388 */ /* 0x000fe80000000a00 */
[----:B------:R-:W0:Y:S04]  /*36f0*/  @!P2 LDS.64 R14, [R12] ;  /* 0x000000000c0ea984 */ /* 0x000e280000000a00 */
[----:B------:R-:W1:Y:S04]  /*3700*/  @!P2 LDS.64 R6, [R16+0x8] ;  /* 0x000008001006a984 */ /* 0x000e680000000a00 */
[----:B0-----:R4:W-:Y:S04]  /*3710*/  @!P2 STS.64 [R16+0x8], R14 ;  /* 0x0000080e1000a388 */ /* 0x0019e80000000a00 */
[----:B-1----:R4:W-:Y:S02]  /*3720*/  @!P2 STS.64 [R12], R6 ;  /* 0x000000060c00a388 */ /* 0x0029e40000000a00 */
.L_x_38:
[----:B------:R-:W-:Y:S05]  /*3730*/  BRA.U UP1, `(.L_x_34) ;  /* 0x0000000101287547 */ /* 0x000fea000b800000 */
[----:B--2-4-:R-:W1:Y:S02]  /*3740*/  LDC.64 R6, c[0x0][0x390] ;  /* 0x0000e400ff067b82 */ /* 0x014e640000000a00 */
[----:B-1----:R-:W-:-:S06]  /*3750*/  IMAD.WIDE.U32 R6, R5, 0x4, R6 ;  /* 0x0000000405067825 */ /* 0x002fcc00078e0006 */
[----:B------:R-:W2:Y:S02]  /*3760*/  LDG.E R6, desc[UR8][R6.64] ;  /* 0x0000000806067981 */ /* 0x000ea4000c1e1900 */
[----:B--2---:R-:W-:-:S13]  /*3770*/  ISETP.GE.AND P1, PT, R5, R6, PT ;  /* 0x000000060500720c */ /* 0x004fda0003f26270 */
[----:B---3--:R-:W-:Y:S01]  /*3780*/  @!P1 LEA R4, R6, R2, 0x3 ;  /* 0x0000000206049211 */ /* 0x008fe200078e18ff */
[----:B------:R-:W-:-:S04]  /*3790*/  @!P1 IMAD R5, R5, 0x8, R2 ;  /* 0x0000000805059824 */ /* 0x000fc800078e0202 */
[----:B0-----:R-:W0:Y:S04]  /*37a0*/  @!P1 LDS.64 R10, [R4] ;  /* 0x00000000040a9984 */ /* 0x001e280000000a00 */
[----:B------:R-:W1:Y:S04]  /*37b0*/  @!P1 LDS.64 R8, [R5] ;  /* 0x0000000005089984 */ /* 0x000e680000000a00 */
[----:B0-----:R0:W-:Y:S04]  /*37c0*/  @!P1 STS.64 [R5], R10 ;  /* 0x0000000a05009388 */ /* 0x0011e80000000a00 */
[----:B-1----:R0:W-:Y:S02]  /*37d0*/  @!P1 STS.64 [R4], R8 ;  /* 0x0000000804009388 */ /* 0x0021e40000000a00 */
.L_x_34:
[----:B------:R-:W0:Y:S02]  /*37e0*/  LDCU UR4, c[0x0][0x3a0] ;  /* 0x00007400ff0477ac */ /* 0x000e240008000800 */
[----:B01----:R-:W-:-:S04]  /*37f0*/  MOV R5, UR4 ;  /* 0x0000000400057c02 */ /* 0x003fc80008000f00 */
[----:B------:R-:W-:-:S13]  /*3800*/  ISETP.GE.AND P1, PT, R5, 0x2, PT ;  /* 0x000000020500780c */ /* 0x000fda0003f26270 */
[----:B------:R-:W-:Y:S05]  /*3810*/  @!P1 BRA `(.L_x_39) ;  /* 0x0000001000e49947 */ /* 0x000fea0003800000 */
[----:B------:R-:W-:-:S05]  /*3820*/  UMOV UR5, 0x1 ;  /* 0x0000000100057882 */ /* 0x000fca0000000000 */
.L_x_53:
[----:B---3--:R-:W-:Y:S02]  /*3830*/  I2FP.F32.S32 R10, UR5 ;  /* 0x00000005000a7c45 */ /* 0x008fe40008201400 */
[----:B--2---:R-:W-:Y:S02]  /*3840*/  MOV R8, UR5 ;  /* 0x0000000500087c02 */ /* 0x004fe40008000f00 */
[----:B0-----:R-:W0:Y:S08]  /*3850*/  MUFU.RCP R4, R10 ;  /* 0x0000000a00047308 */ /* 0x001e300000001000 */
[----:B------:R-:W1:Y:S01]  /*3860*/  FCHK P1, R3, R10 ;  /* 0x0000000a03007302 */ /* 0x000e620000020000 */
[----:B0-----:R-:W-:-:S04]  /*3870*/  FFMA R5, -R10, R4, 1 ;  /* 0x3f8000000a057423 */ /* 0x001fc80000000104 */
[----:B------:R-:W-:-:S04]  /*3880*/  FFMA R4, R4, R5, R4 ;  /* 0x0000000504047223 */ /* 0x000fc80000000004 */
[----:B------:R-:W-:-:S04]  /*3890*/  FFMA R9, R4, R3, RZ ;  /* 0x0000000304097223 */ /* 0x000fc800000000ff */
[----:B----4-:R-:W-:-:S04]  /*38a0*/  FFMA R6, -R10, R9, R3 ;  /* 0x000000090a067223 */ /* 0x010fc80000000103 */
[----:B------:R-:W-:Y:S01]  /*38b0*/  FFMA R9, R4, R6, R9 ;  /* 0x0000000604097223 */ /* 0x000fe20000000009 */
[----:B-1----:R-:W-:Y:S06]  /*38c0*/  @!P1 BRA `(.L_x_40) ;  /* 0x0000000000149947 */ /* 0x002fec0003800000 */
[----:B------:R-:W-:Y:S01]  /*38d0*/  MOV R4, R10 ;  /* 0x0000000a00047202 */ /* 0x000fe20000000f00 */
[----:B------:R-:W-:Y:S01]  /*38e0*/  IMAD.MOV.U32 R17, RZ, RZ, R3 ;  /* 0x000000ffff117224 */ /* 0x000fe200078e0003 */
[----:B------:R-:W-:-:S07]  /*38f0*/  MOV R6, 0x3910 ;  /* 0x0000391000067802 */ /* 0x000fce0000000f00 */
[----:B------:R-:W-:Y:S05]  /*3900*/  CALL.REL.NOINC `($__internal_0_$__cuda_sm3x_div_rn_noftz_f32_slowpath) ;  /* 0x000000a800847944 */ /* 0x000fea0003c00000 */
[----:B------:R-:W-:-:S07]  /*3910*/  MOV R9, R5 ;  /* 0x0000000500097202 */ /* 0x000fce0000000f00 */
.L_x_40:
        /* <DEDUP_REMOVED lines=8> */
[----:B------:R-:W-:-:S05]  /*39a0*/  FFMA R17, R6, -5.3903029534742383927e-15, R5 ;  /* 0xa7c234c506117823 */ /* 0x000fca0000000005 */
[----:B------:R-:W-:Y:S01]  /*39b0*/  MOV R5, R17 ;  /* 0x0000001100057202 */ /* 0x000fe20000000f00 */
[----:B------:R-:W-:Y:S06]  /*39c0*/  @!P1 BRA `(.L_x_42) ;  /* 0x0000000000c89947 */ /* 0x000fec0003800000 */
[----:B------:R-:W-:-:S13]  /*39d0*/  FSETP.NEU.AND P2, PT, |R9|, +INF , PT ;  /* 0x7f8000000900780b */ /* 0x000fda0003f4d200 */
[----:B------:R-:W-:Y:S01]  /*39e0*/  @!P2 FMUL R5, RZ, R9 ;  /* 0x00000009ff05a220 */ /* 0x000fe20000400000 */
[----:B------:R-:W-:Y:S01]  /*39f0*/  @!P2 IMAD.MOV.U32 R4, RZ, RZ, RZ ;  /* 0x000000ffff04a224 */ /* 0x000fe200078e00ff */
[----:B------:R-:W-:Y:S06]  /*3a00*/  @!P2 BRA `(.L_x_42) ;  /* 0x0000000000b8a947 */ /* 0x000fec0003800000 */
[----:B------:R-:W0:Y:S01]  /*3a10*/  LDC.64 R4, c[0x4][RZ] ;  /* 0x01000000ff047b82 */ /* 0x000e220000000a00 */
[----:B------:R-:W-:Y:S02]  /*3a20*/  SHF.L.U32 R6, R9, 0x8, RZ ;  /* 0x0000000809067819 */ /* 0x000fe400000006ff */
[----:B------:R-:W-:Y:S01]  /*3a30*/  CS2R R10, SRZ ;  /* 0x00000000000a7805 */ /* 0x000fe2000001ff00 */
[----:B------:R-:W-:Y:S01]  /*3a40*/  UMOV UR4, URZ ;  /* 0x000000ff00047c82 */ /* 0x000fe20008000000 */
[----:B------:R-:W-:-:S07]  /*3a50*/  LOP3.LUT R19, R6, 0x80000000, RZ, 0xfc, !PT ;  /* 0x8000000006137812 */ /* 0x000fce00078efcff */
.L_x_43:
[----:B0-----:R-:W-:-:S05]  /*3a60*/  IMAD.WIDE.U32 R12, R11, 0x4, R4 ;  /* 0x000000040b0c7825 */ /* 0x001fca00078e0004 */
[----:B------:R-:W2:Y:S01]  /*3a70*/  LDG.E.CONSTANT R6, desc[UR8][R12.64] ;  /* 0x000000080c067981 */ /* 0x000ea2000c1e9900 */
[C---:B-1----:R-:W-:Y:S02]  /*3a80*/  LEA R14, R11.reuse, R1, 0x2 ;  /* 0x000000010b0e7211 */ /* 0x042fe400078e10ff */
        /* <DEDUP_REMOVED lines=10> */
[----:B------:R-:W-:-:S03]  /*3b30*/  LOP3.LUT P2, RZ, R7, 0x1f, RZ, 0xc0, !PT ;  /* 0x0000001f07ff7812 */ /* 0x000fc6000784c0ff */
[----:B------:R-:W-:-:S05]  /*3b40*/  VIADD R4, R4, 0xffffff80 ;  /* 0xffffff8004047836 */ /* 0x000fca0000000000 */
        /* <DEDUP_REMOVED lines=11> */
[C---:B------:R-:W-:Y:S02]  /*3c00*/  SHF.L.W.U32.HI R6, R5.reuse, 0x2, R4 ;  /* 0x0000000205067819 */ /* 0x040fe40000010e04 */
[----:B------:R-:W-:Y:S02]  /*3c10*/  SHF.L.U32 R5, R5, 0x2, RZ ;  /* 0x0000000205057819 */ /* 0x000fe400000006ff */
        /* <DEDUP_REMOVED lines=13> */
.L_x_42:
[----:B------:R-:W-:Y:S05]  /*3cf0*/  BSYNC.RECONVERGENT B0 ;  /* 0x0000000000007941 */ /* 0x000fea0003800200 */
.L_x_41:
[----:B-1----:R-:W-:Y:S02]  /*3d00*/  HFMA2 R15, -RZ, RZ, 1.0078125, -8.98838043212890625e-05 ;  /* 0x3c0885e4ff0f7431 */ /* 0x002fe400000001ff */
[----:B------:R-:W-:Y:S02]  /*3d10*/  IMAD.MOV.U32 R14, RZ, RZ, 0x37cbac00 ;  /* 0x37cbac00ff0e7424 */ /* 0x000fe400078e00ff */
[----:B------:R-:W-:Y:S01]  /*3d20*/  FMUL R7, R5, R5 ;  /* 0x0000000505077220 */ /* 0x000fe20000400000 */
[C---:B------:R-:W-:Y:S01]  /*3d30*/  LOP3.LUT R10, R4.reuse, 0x1, RZ, 0xc0, !PT ;  /* 0x00000001040a7812 */ /* 0x040fe200078ec0ff */
[----:B------:R-:W-:Y:S01]  /*3d40*/  BSSY.RECONVERGENT B0, `(.L_x_44) ;  /* 0x0000043000007945 */ /* 0x000fe20003800200 */
[----:B------:R-:W-:Y:S01]  /*3d50*/  IADD3 R4, PT, PT, R4, 0x1, RZ ;  /* 0x0000000104047810 */ /* 0x000fe20007ffe0ff */
[----:B------:R-:W-:Y:S01]  /*3d60*/  FFMA R6, R7, R14, -0.0013887860113754868507 ;  /* 0xbab607ed07067423 */ /* 0x000fe2000000000e */
[----:B------:R-:W-:Y:S02]  /*3d70*/  ISETP.NE.U32.AND P2, PT, R10, 0x1, PT ;  /* 0x000000010a00780c */ /* 0x000fe40003f45070 */
[----:B------:R-:W-:-:S02]  /*3d80*/  MOV R16, 0x3e2aaaa8 ;  /* 0x3e2aaaa800107802 */ /* 0x000fc40000000f00 */
[----:B------:R-:W-:Y:S02]  /*3d90*/  FSEL R6, R6, -0.00019574658654164522886, P2 ;  /* 0xb94d415306067808 */ /* 0x000fe40001000000 */
[----:B------:R-:W-:Y:S02]  /*3da0*/  FSEL R10, R15, 0.041666727513074874878, !P2 ;  /* 0x3d2aaabb0f0a7808 */ /* 0x000fe40005000000 */
[----:B------:R-:W-:Y:S02]  /*3db0*/  LOP3.LUT P3, RZ, R4, 0x2, RZ, 0xc0, !PT ;  /* 0x0000000204ff7812 */ /* 0x000fe4000786c0ff */
[----:B------:R-:W-:Y:S01]  /*3dc0*/  FSEL R4, R5, 1, !P2 ;  /* 0x3f80000005047808 */ /* 0x000fe20005000000 */
[----:B------:R-:W-:Y:S01]  /*3dd0*/  FFMA R6, R7, R6, R10 ;  /* 0x0000000607067223 */ /* 0x000fe2000000000a */
[----:B------:R-:W-:-:S03]  /*3de0*/  FSEL R5, -R16, -0.4999999701976776123, !P2 ;  /* 0xbeffffff10057808 */ /* 0x000fc60005000100 */
[C---:B------:R-:W-:Y:S02]  /*3df0*/  FFMA R11, R7.reuse, R4, RZ ;  /* 0x00000004070b7223 */ /* 0x040fe400000000ff */
[----:B------:R-:W-:-:S04]  /*3e00*/  FFMA R5, R7, R6, R5 ;  /* 0x0000000607057223 */ /* 0x000fc80000000005 */
[----:B------:R-:W-:-:S04]  /*3e10*/  FFMA R11, R11, R5, R4 ;  /* 0x000000050b0b7223 */ /* 0x000fc80000000004 */
[----:B------:R-:W-:Y:S01]  /*3e20*/  @P3 FADD R11, RZ, -R11 ;  /* 0x8000000bff0b3221 */ /* 0x000fe20000000000 */
[----:B------:R-:W-:Y:S06]  /*3e30*/  @!P1 BRA `(.L_x_45) ;  /* 0x0000000000cc9947 */ /* 0x000fec0003800000 */
[----:B------:R-:W-:-:S13]  /*3e40*/  FSETP.NEU.AND P1, PT, |R9|, +INF , PT ;  /* 0x7f8000000900780b */ /* 0x000fda0003f2d200 */
[----:B------:R-:W-:Y:S01]  /*3e50*/  @!P1 FMUL R17, RZ, R9 ;  /* 0x00000009ff119220 */ /* 0x000fe20000400000 */
[----:B------:R-:W-:Y:S01]  /*3e60*/  @!P1 IMAD.MOV.U32 R18, RZ, RZ, RZ ;  /* 0x000000ffff129224 */ /* 0x000fe200078e00ff */
[----:B------:R-:W-:Y:S06]  /*3e70*/  @!P1 BRA `(.L_x_45) ;  /* 0x0000000000bc9947 */ /* 0x000fec0003800000 */
[----:B------:R-:W0:Y:S01]  /*3e80*/  LDC.64 R4, c[0x4][RZ] ;  /* 0x01000000ff047b82 */ /* 0x000e220000000a00 */
[----:B------:R-:W-:Y:S01]  /*3e90*/  SHF.L.U32 R6, R9, 0x8, RZ ;  /* 0x0000000809067819 */ /* 0x000fe200000006ff */
[----:B------:R-:W-:Y:S01]  /*3ea0*/  HFMA2 R10, -RZ, RZ, 0, 0 ;  /* 0x00000000ff0a7431 */ /* 0x000fe200000001ff */
[----:B------:R-:W-:Y:S01]  /*3eb0*/  MOV R17, RZ ;  /* 0x000000ff00117202 */ /* 0x000fe20000000f00 */
[----:B------:R-:W-:Y:S01]  /*3ec0*/  UMOV UR4, URZ ;  /* 0x000000ff00047c82 */ /* 0x000fe20008000000 */
[----:B------:R-:W-:-:S07]  /*3ed0*/  LOP3.LUT R21, R6, 0x80000000, RZ, 0xfc, !PT ;  /* 0x8000000006157812 */ /* 0x000fce00078efcff */
.L_x_46:
        /* <DEDUP_REMOVED lines=41> */
.L_x_45:
[----:B------:R-:W-:Y:S05]  /*4170*/  BSYNC.RECONVERGENT B0 ;  /* 0x0000000000007941 */ /* 0x000fea0003800200 */
.L_x_44:
        /* <DEDUP_REMOVED lines=19> */
.L_x_52:
[----:B------:R-:W-:Y:S01]  /*42b0*/  ISETP.GE.U32.AND P1, PT, R8, 0x4, PT ;  /* 0x000000040800780c */ /* 0x000fe20003f26070 */
[----:B------:R-:W-:Y:S01]  /*42c0*/  HFMA2 R20, -RZ, RZ, 1.875, 0 ;  /* 0x3f800000ff147431 */ /* 0x000fe200000001ff */
[----:B--2---:R-:W-:Y:S01]  /*42d0*/  MOV R14, RZ ;  /* 0x000000ff000e7202 */ /* 0x004fe20000000f00 */
[----:B------:R-:W-:-:S10]  /*42e0*/  IMAD.MOV.U32 R13, RZ, RZ, RZ ;  /* 0x000000ffff0d7224 */ /* 0x000fd400078e00ff */
[----:B01----:R-:W-:Y:S05]  /*42f0*/  @!P1 BRA `(.L_x_48) ;  /* 0x0000000400289947 */ /* 0x003fea0003800000 */
[----:B------:R-:W-:Y:S02]  /*4300*/  MOV R20, 0x3f800000 ;  /* 0x3f80000000147802 */ /* 0x000fe40000000f00 */
[----:B------:R-:W-:Y:S02]  /*4310*/  MOV R14, RZ ;  /* 0x000000ff000e7202 */ /* 0x000fe40000000f00 */
[----:B------:R-:W-:Y:S02]  /*4320*/  MOV R10, RZ ;  /* 0x000000ff000a7202 */ /* 0x000fe40000000f00 */
[----:B------:R-:W-:-:S07]  /*4330*/  LOP3.LUT R13, R8, 0x7ffffffc, RZ, 0xc0, !PT ;  /* 0x7ffffffc080d7812 */ /* 0x000fce00078ec0ff */
.L_x_49:
[C---:B0-----:R-:W-:Y:S02]  /*4340*/  VIADD R15, R10.reuse, UR4 ;  /* 0x000000040a0f7c36 */ /* 0x041fe40008000000 */
[----:B------:R-:W-:Y:S01]  /*4350*/  FMUL R24, R11, R14 ;  /* 0x0000000e0b187220 */ /* 0x000fe20000400000 */
[----:B------:R-:W-:Y:S02]  /*4360*/  IADD3 R10, PT, PT, R10, 0x4, RZ ;  /* 0x000000040a0a7810 */ /* 0x000fe40007ffe0ff */
[----:B------:R-:W-:Y:S02]  /*4370*/  LEA R15, R15, R2, 0x3 ;  /* 0x000000020f0f7211 */ /* 0x000fe400078e18ff */
[----:B------:R-:W-:Y:S02]  /*4380*/  ISETP.NE.AND P1, PT, R10, R13, PT ;  /* 0x0000000d0a00720c */ /* 0x000fe40003f25270 */
        /* <DEDUP_REMOVED lines=11> */
[C---:B------:R-:W-:Y:S01]  /*4440*/  FMUL R22, R9.reuse, R14 ;  /* 0x0000000e09167220 */ /* 0x040fe20000400000 */
[-C--:B------:R-:W-:Y:S01]  /*4450*/  FFMA R14, R9, R20.reuse, R24 ;  /* 0x00000014090e7223 */ /* 0x080fe20000000018 */
[----:B------:R-:W-:Y:S02]  /*4460*/  STS.64 [R15], R16 ;  /* 0x000000100f007388 */ /* 0x000fe40000000a00 */
[C---:B------:R-:W-:Y:S01]  /*4470*/  FFMA R20, R11.reuse, R20, -R22 ;  /* 0x000000140b147223 */ /* 0x040fe20000000816 */
[----:B------:R-:W-:Y:S01]  /*4480*/  FMUL R24, R11, R14 ;  /* 0x0000000e0b187220 */ /* 0x000fe20000400000 */
        /* <DEDUP_REMOVED lines=12> */
[-C--:B------:R-:W-:Y:S01]  /*4550*/  FFMA R14, R9, R20.reuse, R24 ;  /* 0x00000014090e7223 */ /* 0x080fe20000000018 */
[----:B------:R-:W-:Y:S02]  /*4560*/  STS.64 [R15+0x8], R16 ;  /* 0x000008100f007388 */ /* 0x000fe40000000a00 */
[----:B------:R-:W-:Y:S02]  /*4570*/  FFMA R20, R11, R20, -R22 ;  /* 0x000000140b147223 */ /* 0x000fe40000000816 */
        /* <DEDUP_REMOVED lines=11> */
[-C--:B------:R-:W-:Y:S01]  /*4630*/  FMUL R22, R11, R14.reuse ;  /* 0x0000000e0b167220 */ /* 0x080fe20000400000 */
[C---:B------:R-:W-:Y:S01]  /*4640*/  FMUL R14, R9.reuse, R14 ;  /* 0x0000000e090e7220 */ /* 0x040fe20000400000 */
[----:B------:R-:W-:Y:S02]  /*4650*/  STS.64 [R15+0x10], R16 ;  /* 0x000010100f007388 */ /* 0x000fe40000000a00 */
[-C--:B------:R-:W-:Y:S01]  /*4660*/  FFMA R22, R9, R20.reuse, R22 ;  /* 0x0000001409167223 */ /* 0x080fe20000000016 */
[----:B------:R-:W-:Y:S01]  /*4670*/  FFMA R14, R11, R20, -R14 ;  /* 0x000000140b0e7223 */ /* 0x000fe2000000080e */
[----:B------:R-:W0:Y:S02]  /*4680*/  LDS.64 R6, [R12+0x18] ;  /* 0x000018000c067984 */ /* 0x000e240000000a00 */
[----:B------:R-:W-:-:S02]  /*4690*/  FMUL R20, R9, R22 ;  /* 0x0000001609147220 */ /* 0x000fc40000400000 */
[----:B------:R-:W-:Y:S02]  /*46a0*/  STS.64 [R12+0x10], R4 ;  /* 0x000010040c007388 */ /* 0x000fe40000000a00 */
[----:B------:R-:W-:Y:S02]  /*46b0*/  FFMA R20, R11, R14, -R20 ;  /* 0x0000000e0b147223 */ /* 0x000fe40000000814 */
[----:B------:R-:W1:Y:S01]  /*46c0*/  LDS.64 R18, [R15+0x18] ;  /* 0x000018000f127984 */ /* 0x000e620000000a00 */
[-C--:B0-----:R-:W-:Y:S01]  /*46d0*/  FMUL R21, R22, R7.reuse ;  /* 0x0000000716157220 */ /* 0x081fe20000400000 */
[----:B------:R-:W-:-:S03]  /*46e0*/  FMUL R7, R14, R7 ;  /* 0x000000070e077220 */ /* 0x000fc60000400000 */
[-C--:B------:R-:W-:Y:S01]  /*46f0*/  FFMA R21, R14, R6.reuse, -R21 ;  /* 0x000000060e157223 */ /* 0x080fe20000000815 */
[----:B------:R-:W-:Y:S01]  /*4700*/  FFMA R16, R22, R6, R7 ;  /* 0x0000000616107223 */ /* 0x000fe20000000007 */
[----:B------:R-:W-:Y:S02]  /*4710*/  FMUL R22, R11, R22 ;  /* 0x000000160b167220 */ /* 0x000fe40000400000 */
[----:B-1----:R-:W-:Y:S01]  /*4720*/  FADD R6, R18, R21 ;  /* 0x0000001512067221 */ /* 0x002fe20000000000 */
[----:B------:R-:W-:Y:S01]  /*4730*/  FADD R7, R16, R19 ;  /* 0x0000001310077221 */ /* 0x000fe20000000000 */
[----:B------:R-:W-:Y:S01]  /*4740*/  FADD R18, R18, -R21 ;  /* 0x8000001512127221 */ /* 0x000fe20000000000 */
[----:B------:R-:W-:Y:S01]  /*4750*/  FADD R19, -R16, R19 ;  /* 0x0000001310137221 */ /* 0x000fe20000000100 */
[----:B------:R-:W-:Y:S02]  /*4760*/  FFMA R14, R9, R14, R22 ;  /* 0x0000000e090e7223 */ /* 0x000fe40000000016 */
[----:B------:R0:W-:Y:S04]  /*4770*/  STS.64 [R15+0x18], R6 ;  /* 0x000018060f007388 */ /* 0x0001e80000000a00 */
[----:B------:R0:W-:Y:S01]  /*4780*/  STS.64 [R12+0x18], R18 ;  /* 0x000018120c007388 */ /* 0x0001e20000000a00 */
[----:B------:R-:W-:Y:S05]  /*4790*/  @P1 BRA `(.L_x_49) ;  /* 0xfffffff800e81947 */ /* 0x000fea000383ffff */
.L_x_48:
[----:B------:R-:W-:-:S13]  /*47a0*/  LOP3.LUT P1, R5, R8, 0x3, RZ, 0xc0, !PT ;  /* 0x0000000308057812 */ /* 0x000fda000782c0ff */
[----:B------:R-:W-:Y:S05]  /*47b0*/  @!P1 BRA `(.L_x_50) ;  /* 0x0000000000e09947 */ /* 0x000fea0003800000 */
[----:B------:R-:W-:Y:S02]  /*47c0*/  ISETP.NE.AND P1, PT, R5, 0x1, PT ;  /* 0x000000010500780c */ /* 0x000fe40003f25270 */
[----:B------:R-:W-:-:S04]  /*47d0*/  LOP3.LUT R4, R8, 0x1, RZ, 0xc0, !PT ;  /* 0x0000000108047812 */ /* 0x000fc800078ec0ff */
[----:B------:R-:W-:-:S07]  /*47e0*/  ISETP.NE.U32.AND P2, PT, R4, 0x1, PT ;  /* 0x000000010400780c */ /* 0x000fce0003f45070 */
[----:B------:R-:W-:Y:S06]  /*47f0*/  @!P1 BRA `(.L_x_51) ;  /* 0x0000000000909947 */ /* 0x000fec0003800000 */
[C---:B0-----:R-:W-:Y:S01]  /*4800*/  VIADD R15, R13.reuse, UR4 ;  /* 0x000000040d0f7c36 */ /* 0x041fe20008000000 */
[----:B------:R-:W-:-:S04]  /*4810*/  IADD3 R13, PT, PT, R13, 0x2, RZ ;  /* 0x000000020d0d7810 */ /* 0x000fc80007ffe0ff */
        /* <DEDUP_REMOVED lines=13> */
[C---:B------:R-:W-:Y:S01]  /*48f0*/  FMUL R14, R9.reuse, R14 ;  /* 0x0000000e090e7220 */ /* 0x040fe20000400000 */
[----:B------:R-:W-:Y:S02]  /*4900*/  STS.64 [R15], R16 ;  /* 0x000000100f007388 */ /* 0x000fe40000000a00 */
[-C--:B------:R-:W-:Y:S01]  /*4910*/  FFMA R12, R9, R20.reuse, R12 ;  /* 0x00000014090c7223 */ /* 0x080fe2000000000c */
[----:B------:R-:W-:Y:S01]  /*4920*/  FFMA R14, R11, R20, -R14 ;  /* 0x000000140b0e7223 */ /* 0x000fe2000000080e */
[----:B------:R-:W0:Y:S02]  /*4930*/  LDS.64 R6, [R10+0x8] ;  /* 0x000008000a067984 */ /* 0x000e240000000a00 */
[----:B------:R-:W-:-:S02]  /*4940*/  FMUL R20, R9, R12 ;  /* 0x0000000c09147220 */ /* 0x000fc40000400000 */
[----:B------:R-:W-:Y:S02]  /*4950*/  STS.64 [R10], R18 ;  /* 0x000000120a007388 */ /* 0x000fe40000000a00 */
        /* <DEDUP_REMOVED lines=13> */
[----:B------:R1:W-:Y:S02]  /*4a30*/  STS.64 [R10+0x8], R4 ;  /* 0x000008040a007388 */ /* 0x0003e40000000a00 */
.L_x_51:
[----:B------:R-:W-:Y:S05]  /*4a40*/  @P2 BRA `(.L_x_50) ;  /* 0x00000000003c2947 */ /* 0x000fea0003800000 */
[----:B------:R-:W-:-:S05]  /*4a50*/  VIADD R13, R13, UR4 ;  /* 0x000000040d0d7c36 */ /* 0x000fca0008000000 */
[----:B------:R-:W-:-:S04]  /*4a60*/  LEA R13, R13, R2, 0x3 ;  /* 0x000000020d0d7211 */ /* 0x000fc800078e18ff */
[----:B-1----:R-:W-:Y:S01]  /*4a70*/  LEA R10, R8, R13, 0x3 ;  /* 0x0000000d080a7211 */ /* 0x002fe200078e18ff */
[----:B------:R-:W-:Y:S04]  /*4a80*/  LDS.64 R4, [R13] ;  /* 0x000000000d047984 */ /* 0x000fe80000000a00 */
[----:B0-----:R-:W0:Y:S02]  /*4a90*/  LDS.64 R6, [R10] ;  /* 0x000000000a067984 */ /* 0x001e240000000a00 */
        /* <DEDUP_REMOVED lines=10> */
.L_x_50:
[----:B------:R-:W3:Y:S01]  /*4b40*/  LDCU UR6, c[0x0][0x3a0] ;  /* 0x00007400ff0677ac */ /* 0x000ee20008000800 */
[----:B------:R-:W-:-:S04]  /*4b50*/  UIADD3 UR4, UPT, UPT, UR5, UR4, URZ ;  /* 0x0000000405047290 */ /* 0x000fc8000fffe0ff */
[----:B---3--:R-:W-:-:S09]  /*4b60*/  UISETP.GE.AND UP0, UPT, UR4, UR6, UPT ;  /* 0x000000060400728c */ /* 0x008fd2000bf06270 */
[----:B------:R-:W-:Y:S05]  /*4b70*/  BRA.U !UP0, `(.L_x_52) ;  /* 0xfffffff508cc7547 */ /* 0x000fea000b83ffff */
.L_x_47:
[----:B-12---:R-:W1:Y:S02]  /*4b80*/  LDC R5, c[0x0][0x3a0] ;  /* 0x0000e800ff057b82 */ /* 0x006e640000000800 */
[----:B-1----:R-:W-:-:S13]  /*4b90*/  ISETP.LE.AND P1, PT, R5, UR5, PT ;  /* 0x0000000505007c0c */ /* 0x002fda000bf23270 */
[----:B------:R-:W-:Y:S05]  /*4ba0*/  @!P1 BRA `(.L_x_53) ;  /* 0xffffffec00209947 */ /* 0x000fea000383ffff */
.L_x_39:
[----:B------:R-:W-:Y:S06]  /*4bb0*/  BAR.SYNC.DEFER_BLOCKING 0x0 ;  /* 0x0000000000007b1d */ /* 0x000fec0000010000 */
[----:B------:R-:W-:Y:S04]  /*4bc0*/  BSSY.RECONVERGENT B0, `(.L_x_54) ;  /* 0x0000037000007945 */ /* 0x000fe80003800200 */
[----:B------:R-:W-:Y:S05]  /*4bd0*/  @P0 BRA `(.L_x_55) ;  /* 0x0000000000d40947 */ /* 0x000fea0003800000 */
[C---:B------:R-:W-:Y:S01]  /*4be0*/  ISETP.GE.U32.AND P1, PT, R0.reuse, 0x4, PT ;  /* 0x000000040000780c */ /* 0x040fe20003f26070 */
[----:B------:R-:W-:Y:S01]  /*4bf0*/  BSSY.RECONVERGENT B1, `(.L_x_56) ;  /* 0x0000023000017945 */ /* 0x000fe20003800200 */
[----:B---3--:R-:W-:Y:S01]  /*4c00*/  LOP3.LUT R4, R0, 0x3, RZ, 0xc0, !PT ;  /* 0x0000000300047812 */ /* 0x008fe200078ec0ff */
[----:B0---4-:R-:W-:-:S03]  /*4c10*/  HFMA2 R7, -RZ, RZ, 0, 0 ;  /* 0x00000000ff077431 */ /* 0x011fc600000001ff */
[----:B------:R-:W-:-:S07]  /*4c20*/  ISETP.NE.AND P2, PT, R4, RZ, PT ;  /* 0x000000ff0400720c */ /* 0x000fce0003f45270 */
[----:B------:R-:W-:Y:S06]  /*4c30*/  @!P1 BRA `(.L_x_57) ;  /* 0x0000000000789947 */ /* 0x000fec0003800000 */
[----:B--2---:R-:W0:Y:S01]  /*4c40*/  S2R R9, SR_CgaCtaId ;  /* 0x0000000000097919 */ /* 0x004e220000008800 */
[----:B------:R-:W-:Y:S01]  /*4c50*/  MOV R6, 0x400 ;  /* 0x0000040000067802 */ /* 0x000fe20000000f00 */
[----:B------:R-:W-:Y:S01]  /*4c60*/  IMAD.MOV.U32 R8, RZ, RZ, RZ ;  /* 0x000000ffff087224 */ /* 0x000fe200078e00ff */
[----:B------:R-:W-:Y:S02]  /*4c70*/  LOP3.LUT R7, R0, 0x3fc, RZ, 0xc0, !PT ;  /* 0x000003fc00077812 */ /* 0x000fe400078ec0ff */
[----:B0-----:R-:W-:-:S07]  /*4c80*/  LEA R6, R9, R6, 0x18 ;  /* 0x0000000609067211 */ /* 0x001fce00078ec0ff */
.L_x_58:
[----:B0-----:R-:W-:-:S05]  /*4c90*/  IMAD R9, R8, R5, R0 ;  /* 0x0000000508097224 */ /* 0x001fca00078e0200 */
[----:B------:R-:W-:Y:S02]  /*4ca0*/  LEA R10, R9, R6, 0x3 ;  /* 0x00000006090a7211 */ /* 0x000fe400078e18ff */
[C---:B------:R-:W-:Y:S02]  /*4cb0*/  LEA R9, R8.reuse, R2, 0x3 ;  /* 0x0000000208097211 */ /* 0x040fe400078e18ff */
[----:B------:R-:W-:Y:S01]  /*4cc0*/  LEA R16, R5, R10, 0x3 ;  /* 0x0000000a05107211 */ /* 0x000fe200078e18ff */
[----:B------:R-:W0:Y:S01]  /*4cd0*/  LDS.64 R14, [R10] ;  /* 0x000000000a0e7984 */ /* 0x000e220000000a00 */
[----:B------:R-:W-:-:S03]  /*4ce0*/  IADD3 R8, PT, PT, R8, 0x4, RZ ;  /* 0x0000000408087810 */ /* 0x000fc60007ffe0ff */
[----:B------:R-:W1:Y:S01]  /*4cf0*/  LDS.64 R12, [R9] ;  /* 0x00000000090c7984 */ /* 0x000e620000000a00 */
[----:B------:R-:W-:Y:S01]  /*4d00*/  IMAD R22, R5, 0x8, R16 ;  /* 0x0000000805167824 */ /* 0x000fe200078e0210 */
[----:B------:R-:W-:-:S04]  /*4d10*/  ISETP.NE.AND P1, PT, R8, R7, PT ;  /* 0x000000070800720c */ /* 0x000fc80003f25270 */
        /* <DEDUP_REMOVED lines=16> */
.L_x_57:
[----:B------:R-:W-:Y:S05]  /*4e20*/  BSYNC.RECONVERGENT B1 ;  /* 0x0000000000017941 */ /* 0x000fea0003800200 */
.L_x_56:
[----:B------:R-:W-:Y:S05]  /*4e30*/  @!P2 BRA `(.L_x_55) ;  /* 0x00000000003ca947 */ /* 0x000fea0003800000 */
[----:B0-----:R-:W0:Y:S01]  /*4e40*/  S2R R11, SR_CgaCtaId ;  /* 0x00000000000b7919 */ /* 0x001e220000008800 */
[----:B--2---:R-:W-:Y:S02]  /*4e50*/  MOV R6, 0x400 ;  /* 0x0000040000067802 */ /* 0x004fe40000000f00 */
[----:B------:R-:W-:Y:S02]  /*4e60*/  MOV R9, RZ ;  /* 0x000000ff00097202 */ /* 0x000fe40000000f00 */
[----:B0-----:R-:W-:-:S07]  /*4e70*/  LEA R15, R11, R6, 0x18 ;  /* 0x000000060b0f7211 */ /* 0x001fce00078ec0ff */
.L_x_59:
[----:B0-----:R-:W-:Y:S01]  /*4e80*/  IMAD R6, R7, R5, R0 ;  /* 0x0000000507067224 */ /* 0x001fe200078e0200 */
[----:B------:R-:W-:-:S03]  /*4e90*/  IADD3 R9, PT, PT, R9, 0x1, RZ ;  /* 0x0000000109097810 */ /* 0x000fc60007ffe0ff */
[----:B------:R-:W-:Y:S01]  /*4ea0*/  IMAD R8, R6, 0x8, R15 ;  /* 0x0000000806087824 */ /* 0x000fe200078e020f */
[----:B------:R-:W-:Y:S02]  /*4eb0*/  LEA R6, R7, R2, 0x3 ;  /* 0x0000000207067211 */ /* 0x000fe400078e18ff */
[----:B------:R-:W-:Y:S02]  /*4ec0*/  ISETP.NE.AND P1, PT, R9, R4, PT ;  /* 0x000000040900720c */ /* 0x000fe40003f25270 */
[----:B------:R-:W0:Y:S01]  /*4ed0*/  LDS.64 R12, [R8] ;  /* 0x00000000080c7984 */ /* 0x000e220000000a00 */
[----:B------:R-:W-:-:S03]  /*4ee0*/  IADD3 R7, PT, PT, R7, 0x1, RZ ;  /* 0x0000000107077810 */ /* 0x000fc60007ffe0ff */
[----:B------:R-:W1:Y:S04]  /*4ef0*/  LDS.64 R10, [R6] ;  /* 0x00000000060a7984 */ /* 0x000e680000000a00 */
[----:B0-----:R0:W-:Y:S04]  /*4f00*/  STS.64 [R6], R12 ;  /* 0x0000000c06007388 */ /* 0x0011e80000000a00 */
[----:B-1----:R0:W-:Y:S01]  /*4f10*/  STS.64 [R8], R10 ;  /* 0x0000000a08007388 */ /* 0x0021e20000000a00 */
[----:B------:R-:W-:Y:S05]  /*4f20*/  @P1 BRA `(.L_x_59) ;  /* 0xfffffffc00d41947 */ /* 0x000fea000383ffff */
.L_x_55:
[----:B------:R-:W-:Y:S05]  /*4f30*/  BSYNC.RECONVERGENT B0 ;  /* 0x0000000000007941 */ /* 0x000fea0003800200 */
.L_x_54:
[----:B------:R-:W-:Y:S01]  /*4f40*/  BAR.SYNC.DEFER_BLOCKING 0x0 ;  /* 0x0000000000007b1d */ /* 0x000fe20000010000 */
[----:B------:R-:W-:-:S05]  /*4f50*/  ISETP.GE.AND P1, PT, R0, R5, PT ;  /* 0x000000050000720c */ /* 0x000fca0003f26270 */
[----:B------:R-:W-:Y:S08]  /*4f60*/  BSSY.RECONVERGENT B0, `(.L_x_60) ;  /* 0x00000a2000007945 */ /* 0x000ff00003800200 */
[----:B------:R-:W-:Y:S05]  /*4f70*/  @P1 BRA `(.L_x_61) ;  /* 0x0000000800801947 */ /* 0x000fea0003800000 */
[C---:B0-234-:R-:W-:Y:S01]  /*4f80*/  VIADD R6, R5.reuse, 0xffffffff ;  /* 0xffffffff05067836 */ /* 0x05dfe20000000000 */
[----:B------:R-:W-:Y:S01]  /*4f90*/  LOP3.LUT R4, R5, 0x7, RZ, 0xc0, !PT ;  /* 0x0000000705047812 */ /* 0x000fe200078ec0ff */
[----:B------:R-:W-:-:S03]  /*4fa0*/  HFMA2 R7, -RZ, RZ, 0, 0 ;  /* 0x00000000ff077431 */ /* 0x000fc600000001ff */
[----:B------:R-:W-:Y:S02]  /*4fb0*/  ISETP.GE.U32.AND P1, PT, R6, 0x7, PT ;  /* 0x000000070600780c */ /* 0x000fe40003f26070 */
[----:B------:R-:W-:-:S11]  /*4fc0*/  ISETP.NE.AND P2, PT, R4, RZ, PT ;  /* 0x000000ff0400720c */ /* 0x000fd60003f45270 */
[----:B------:R-:W-:Y:S05]  /*4fd0*/  @!P1 BRA `(.L_x_62) ;  /* 0x0000000400249947 */ /* 0x000fea0003800000 */
[----:B------:R-:W-:Y:S02]  /*4fe0*/  LOP3.LUT R7, R5, 0xfffffff8, RZ, 0xc0, !PT ;  /* 0xfffffff805077812 */ /* 0x000fe400078ec0ff */
[----:B------:R-:W-:-:S07]  /*4ff0*/  MOV R6, RZ ;  /* 0x000000ff00067202 */ /* 0x000fce0000000f00 */
.L_x_63:
[----:B------:R-:W0:Y:S01]  /*5000*/  LDC.64 R28, c[0x0][0x388] ;  /* 0x0000e200ff1c7b82 */ /* 0x000e220000000a00 */
[----:B------:R-:W-:-:S04]  /*5010*/  IMAD R9, R0, R5, R6 ;  /* 0x0000000500097224 */ /* 0x000fc800078e0206 */
[----:B0-----:R-:W-:-:S05]  /*5020*/  IMAD.WIDE R28, R9, 0x8, R28 ;  /* 0x00000008091c7825 */ /* 0x001fca00078e021c */
[----:B-1----:R-:W2:Y:S04]  /*5030*/  LDG.E R17, desc[UR8][R28.64+0x4] ;  /* 0x000004081c117981 */ /* 0x002ea8000c1e1900 */
[----:B------:R-:W3:Y:S04]  /*5040*/  LDG.E R16, desc[UR8][R28.64] ;  /* 0x000000081c107981 */ /* 0x000ee8000c1e1900 */
[----:B------:R-:W4:Y:S04]  /*5050*/  LDG.E R9, desc[UR8][R28.64+0xc] ;  /* 0x00000c081c097981 */ /* 0x000f28000c1e1900 */
[----:B------:R-:W5:Y:S04]  /*5060*/  LDG.E R15, desc[UR8][R28.64+0x8] ;  /* 0x000008081c0f7981 */ /* 0x000f68000c1e1900 */
[----:B------:R-:W5:Y:S04]  /*5070*/  LDG.E R14, desc[UR8][R28.64+0x14] ;  /* 0x000014081c0e7981 */ /* 0x000f68000c1e1900 */
[----:B------:R-:W5:Y:S01]  /*5080*/  LDG.E R27, desc[UR8][R28.64+0x10] ;  /* 0x000010081c1b7981 */ /* 0x000f62000c1e1900 */
[----:B------:R-:W-:-:S03]  /*5090*/  LEA R8, R6, R2, 0x3 ;  /* 0x0000000206087211 */ /* 0x000fc600078e18ff */
[----:B------:R-:W5:Y:S04]  /*50a0*/  LDG.E R26, desc[UR8][R28.64+0x1c] ;  /* 0x00001c081c1a7981 */ /* 0x000f68000c1e1900 */
[----:B------:R-:W5:Y:S04]  /*50b0*/  LDG.E R19, desc[UR8][R28.64+0x18] ;  /* 0x000018081c137981 */ /* 0x000f68000c1e1900 */
[----:B------:R-:W5:Y:S04]  /*50c0*/  LDG.E R18, desc[UR8][R28.64+0x24] ;  /* 0x000024081c127981 */ /* 0x000f68000c1e1900 */
[----:B------:R-:W2:Y:S04]  /*50d0*/  LDS.64 R12, [R8] ;  /* 0x00000000080c7984 */ /* 0x000ea80000000a00 */
[----:B------:R-:W5:Y:S04]  /*50e0*/  LDG.E R25, desc[UR8][R28.64+0x20] ;  /* 0x000020081c197981 */ /* 0x000f68000c1e1900 */
[----:B------:R-:W4:Y:S04]  /*50f0*/  LDS.64 R10, [R8+0x8] ;  /* 0x00000800080a7984 */ /* 0x000f280000000a00 */
[----:B------:R-:W5:Y:S04]  /*5100*/  LDG.E R24, desc[UR8][R28.64+0x2c] ;  /* 0x00002c081c187981 */ /* 0x000f68000c1e1900 */
[----:B------:R-:W5:Y:S04]  /*5110*/  LDG.E R23, desc[UR8][R28.64+0x28] ;  /* 0x000028081c177981 */ /* 0x000f68000c1e1900 */
[----:B------:R-:W5:Y:S04]  /*5120*/  LDG.E R22, desc[UR8][R28.64+0x34] ;  /* 0x000034081c167981 */ /* 0x000f68000c1e1900 */
[----:B------:R-:W5:Y:S01]  /*5130*/  LDG.E R20, desc[UR8][R28.64+0x3c] ;  /* 0x00003c081c147981 */ /* 0x000f62000c1e1900 */
[----:B--2---:R-:W-:Y:S01]  /*5140*/  FMUL R21, R17, R13 ;  /* 0x0000000d11157220 */ /* 0x004fe20000400000 */
[----:B------:R-:W-:-:S03]  /*5150*/  FMUL R17, R12, R17 ;  /* 0x000000110c117220 */ /* 0x000fc60000400000 */
[----:B---3--:R-:W-:Y:S02]  /*5160*/  FFMA R12, R12, R16, -R21 ;  /* 0x000000100c0c7223 */ /* 0x008fe40000000815 */
[----:B------:R-:W2:Y:S01]  /*5170*/  LDG.E R21, desc[UR8][R28.64+0x30] ;  /* 0x000030081c157981 */ /* 0x000ea2000c1e1900 */
[----:B------:R-:W-:Y:S01]  /*5180*/  FFMA R13, R16, R13, R17 ;  /* 0x0000000d100d7223 */ /* 0x000fe20000000011 */
[----:B----4-:R-:W-:Y:S01]  /*5190*/  FMUL R17, R9, R11 ;  /* 0x0000000b09117220 */ /* 0x010fe20000400000 */
[C---:B------:R-:W-:Y:S02]  /*51a0*/  FMUL R16, R10.reuse, R9 ;  /* 0x000000090a107220 */ /* 0x040fe40000400000 */
[----:B------:R-:W3:Y:S01]  /*51b0*/  LDG.E R9, desc[UR8][R28.64+0x38] ;  /* 0x000038081c097981 */ /* 0x000ee2000c1e1900 */
[----:B-----5:R-:W-:Y:S01]  /*51c0*/  FFMA R10, R10, R15, -R17 ;  /* 0x0000000f0a0a7223 */ /* 0x020fe20000000811 */
[----:B------:R-:W-:Y:S02]  /*51d0*/  FFMA R11, R15, R11, R16 ;  /* 0x0000000b0f0b7223 */ /* 0x000fe40000000010 */
[----:B------:R-:W0:Y:S04]  /*51e0*/  LDS.64 R16, [R8+0x10] ;  /* 0x0000100008107984 */ /* 0x000e280000000a00 */
[----:B------:R0:W-:Y:S02]  /*51f0*/  STS.64 [R8], R12 ;  /* 0x0000000c08007388 */ /* 0x0001e40000000a00 */
[----:B0-----:R-:W-:Y:S01]  /*5200*/  FMUL R13, R14, R17 ;  /* 0x000000110e0d7220 */ /* 0x001fe20000400000 */
[----:B------:R-:W-:-:S02]  /*5210*/  FMUL R12, R16, R14 ;  /* 0x0000000e100c7220 */ /* 0x000fc40000400000 */
[----:B------:R-:W0:Y:S01]  /*5220*/  LDS.64 R14, [R8+0x18] ;  /* 0x00001800080e7984 */ /* 0x000e220000000a00 */
[----:B------:R-:W-:Y:S01]  /*5230*/  FFMA R16, R16, R27, -R13 ;  /* 0x0000001b10107223 */ /* 0x000fe2000000080d */
[----:B------:R-:W-:Y:S02]  /*5240*/  FFMA R17, R27, R17, R12 ;  /* 0x000000111b117223 */ /* 0x000fe4000000000c */
[----:B------:R-:W1:Y:S04]  /*5250*/  LDS.64 R12, [R8+0x20] ;  /* 0x00002000080c7984 */ /* 0x000e680000000a00 */
[----:B------:R-:W-:Y:S04]  /*5260*/  STS.64 [R8+0x8], R10 ;  /* 0x0000080a08007388 */ /* 0x000fe80000000a00 */
[----:B------:R-:W4:Y:S04]  /*5270*/  LDS.64 R10, [R8+0x28] ;  /* 0x00002800080a7984 */ /* 0x000f280000000a00 */
[----:B------:R-:W-:Y:S04]  /*5280*/  STS.64 [R8+0x10], R16 ;  /* 0x0000101008007388 */ /* 0x000fe80000000a00 */
[----:B------:R-:W-:Y:S01]  /*5290*/  LDS.64 R16, [R8+0x38] ;  /* 0x0000380008107984 */ /* 0x000fe20000000a00 */
[----:B0-----:R-:W-:Y:S01]  /*52a0*/  FMUL R27, R26, R15 ;  /* 0x0000000f1a1b7220 */ /* 0x001fe20000400000 */
[----:B------:R-:W-:-:S03]  /*52b0*/  FMUL R26, R14, R26 ;  /* 0x0000001a0e1a7220 */ /* 0x000fc60000400000 */
[----:B------:R-:W-:Y:S01]  /*52c0*/  FFMA R14, R14, R19, -R27 ;  /* 0x000000130e0e7223 */ /* 0x000fe2000000081b */
[----:B------:R-:W-:Y:S01]  /*52d0*/  FFMA R15, R19, R15, R26 ;  /* 0x0000000f130f7223 */ /* 0x000fe2000000001a */
[----:B-1----:R-:W-:Y:S01]  /*52e0*/  FMUL R19, R18, R13 ;  /* 0x0000000d12137220 */ /* 0x002fe20000400000 */
[----:B------:R-:W-:-:S03]  /*52f0*/  FMUL R26, R12, R18 ;  /* 0x000000120c1a7220 */ /* 0x000fc60000400000 */
[----:B------:R-:W-:Y:S02]  /*5300*/  FFMA R12, R12, R25, -R19 ;  /* 0x000000190c0c7223 */ /* 0x000fe40000000813 */
[----:B------:R-:W0:Y:S01]  /*5310*/  LDS.64 R18, [R8+0x30] ;  /* 0x0000300008127984 */ /* 0x000e220000000a00 */
[----:B------:R-:W-:Y:S01]  /*5320*/  FFMA R13, R25, R13, R26 ;  /* 0x0000000d190d7223 */ /* 0x000fe2000000001a */
[----:B----4-:R-:W-:Y:S01]  /*5330*/  FMUL R25, R24, R11 ;  /* 0x0000000b18197220 */ /* 0x010fe20000400000 */
[----:B------:R-:W-:-:S03]  /*5340*/  FMUL R24, R10, R24 ;  /* 0x000000180a187220 */ /* 0x000fc60000400000 */
[----:B------:R-:W-:Y:S01]  /*5350*/  FFMA R10, R10, R23, -R25 ;  /* 0x000000170a0a7223 */ /* 0x000fe20000000819 */
[----:B------:R-:W-:Y:S01]  /*5360*/  FFMA R11, R23, R11, R24 ;  /* 0x0000000b170b7223 */ /* 0x000fe20000000018 */
[----:B------:R1:W-:Y:S01]  /*5370*/  STS.64 [R8+0x18], R14 ;  /* 0x0000180e08007388 */ /* 0x0003e20000000a00 */
[----:B------:R-:W-:-:S03]  /*5380*/  VIADD R6, R6, 0x8 ;  /* 0x0000000806067836 */ /* 0x000fc60000000000 */
[----:B------:R1:W-:Y:S04]  /*5390*/  STS.64 [R8+0x20], R12 ;  /* 0x0000200c08007388 */ /* 0x0003e80000000a00 */
[----:B------:R1:W-:Y:S01]  /*53a0*/  STS.64 [R8+0x28], R10 ;  /* 0x0000280a08007388 */ /* 0x0003e20000000a00 */
[----:B------:R-:W-:Y:S01]  /*53b0*/  ISETP.NE.AND P1, PT, R6, R7, PT ;  /* 0x000000070600720c */ /* 0x000fe20003f25270 */
[----:B0-----:R-:W-:Y:S01]  /*53c0*/  FMUL R23, R22, R19 ;  /* 0x0000001316177220 */ /* 0x001fe20000400000 */
[----:B------:R-:W-:-:S03]  /*53d0*/  FMUL R22, R18, R22 ;  /* 0x0000001612167220 */ /* 0x000fc60000400000 */
[----:B--2---:R-:W-:Y:S01]  /*53e0*/  FFMA R18, R18, R21, -R23 ;  /* 0x0000001512127223 */ /* 0x004fe20000000817 */
[----:B------:R-:W-:Y:S01]  /*53f0*/  FMUL R23, R20, R17 ;  /* 0x0000001114177220 */ /* 0x000fe20000400000 */
[C---:B------:R-:W-:Y:S01]  /*5400*/  FMUL R20, R16.reuse, R20 ;  /* 0x0000001410147220 */ /* 0x040fe20000400000 */
[----:B------:R-:W-:Y:S02]  /*5410*/  FFMA R19, R21, R19, R22 ;  /* 0x0000001315137223 */ /* 0x000fe40000000016 */
[----:B---3--:R-:W-:Y:S01]  /*5420*/  FFMA R16, R16, R9, -R23 ;  /* 0x0000000910107223 */ /* 0x008fe20000000817 */
[----:B------:R-:W-:Y:S02]  /*5430*/  FFMA R17, R9, R17, R20 ;  /* 0x0000001109117223 */ /* 0x000fe40000000014 */
[----:B------:R1:W-:Y:S04]  /*5440*/  STS.64 [R8+0x30], R18 ;  /* 0x0000301208007388 */ /* 0x0003e80000000a00 */
[----:B------:R1:W-:Y:S01]  /*5450*/  STS.64 [R8+0x38], R16 ;  /* 0x0000381008007388 */ /* 0x0003e20000000a00 */
[----:B------:R-:W-:Y:S05]  /*5460*/  @P1 BRA `(.L_x_63) ;  /* 0xfffffff800e41947 */ /* 0x000fea000383ffff */
.L_x_62:
[----:B------:R-:W-:Y:S05]  /*5470*/  @!P2 BRA `(.L_x_61) ;  /* 0x000000040040a947 */ /* 0x000fea0003800000 */
[----:B------:R-:W-:Y:S02]  /*5480*/  ISETP.GE.U32.AND P1, PT, R4, 0x4, PT ;  /* 0x000000040400780c */ /* 0x000fe40003f26070 */
[----:B------:R-:W-:-:S04]  /*5490*/  LOP3.LUT R23, R5, 0x3, RZ, 0xc0, !PT ;  /* 0x0000000305177812 */ /* 0x000fc800078ec0ff */
[----:B------:R-:W-:-:S07]  /*54a0*/  ISETP.NE.AND P2, PT, R23, RZ, PT ;  /* 0x000000ff1700720c */ /* 0x000fce0003f45270 */
[----:B------:R-:W-:Y:S06]  /*54b0*/  @!P1 BRA `(.L_x_64) ;  /* 0x0000000000949947 */ /* 0x000fec0003800000 */
[----:B-1----:R-:W0:Y:S01]  /*54c0*/  LDC.64 R16, c[0x0][0x388] ;  /* 0x0000e200ff107b82 */ /* 0x002e220000000a00 */
[----:B------:R-:W-:-:S04]  /*54d0*/  IMAD R9, R0, R5, R7 ;  /* 0x0000000500097224 */ /* 0x000fc800078e0207 */
[----:B0-----:R-:W-:-:S05]  /*54e0*/  IMAD.WIDE R16, R9, 0x8, R16 ;  /* 0x0000000809107825 */ /* 0x001fca00078e0210 */
[----:B------:R-:W2:Y:S04]  /*54f0*/  LDG.E R25, desc[UR8][R16.64+0x4] ;  /* 0x0000040810197981 */ /* 0x000ea8000c1e1900 */
[----:B------:R-:W3:Y:S04]  /*5500*/  LDG.E R22, desc[UR8][R16.64] ;  /* 0x0000000810167981 */ /* 0x000ee8000c1e1900 */
[----:B------:R-:W4:Y:S04]  /*5510*/  LDG.E R24, desc[UR8][R16.64+0xc] ;  /* 0x00000c0810187981 */ /* 0x000f28000c1e1900 */
[----:B------:R-:W5:Y:S04]  /*5520*/  LDG.E R21, desc[UR8][R16.64+0x8] ;  /* 0x0000080810157981 */ /* 0x000f68000c1e1900 */
[----:B------:R-:W5:Y:S04]  /*5530*/  LDG.E R18, desc[UR8][R16.64+0x1c] ;  /* 0x00001c0810127981 */ /* 0x000f68000c1e1900 */
[----:B------:R-:W5:Y:S04]  /*5540*/  LDG.E R6, desc[UR8][R16.64+0x14] ;  /* 0x0000140810067981 */ /* 0x000f68000c1e1900 */
[----:B------:R-:W5:Y:S04]  /*5550*/  LDG.E R4, desc[UR8][R16.64+0x10] ;  /* 0x0000100810047981 */ /* 0x000f68000c1e1900 */
[----:B------:R0:W5:Y:S01]  /*5560*/  LDG.E R19, desc[UR8][R16.64+0x18] ;  /* 0x0000180810137981 */ /* 0x000162000c1e1900 */
[----:B------:R-:W-:-:S05]  /*5570*/  LEA R20, R7, R2, 0x3 ;  /* 0x0000000207147211 */ /* 0x000fca00078e18ff */
[----:B------:R-:W2:Y:S04]  /*5580*/  LDS.64 R14, [R20] ;  /* 0x00000000140e7984 */ /* 0x000ea80000000a00 */
[----:B------:R-:W4:Y:S04]  /*5590*/  LDS.64 R12, [R20+0x8] ;  /* 0x00000800140c7984 */ /* 0x000f280000000a00 */
[----:B------:R-:W1:Y:S04]  /*55a0*/  LDS.64 R10, [R20+0x18] ;  /* 0x00001800140a7984 */ /* 0x000e680000000a00 */
[----:B------:R-:W0:Y:S01]  /*55b0*/  LDS.64 R8, [R20+0x10] ;  /* 0x0000100014087984 */ /* 0x000e220000000a00 */
[----:B------:R-:W-:Y:S01]  /*55c0*/  IADD3 R7, PT, PT, R7, 0x4, RZ ;  /* 0x0000000407077810 */ /* 0x000fe20007ffe0ff */
[----:B--2---:R-:W-:Y:S01]  /*55d0*/  FMUL R27, R25, R15 ;  /* 0x0000000f191b7220 */ /* 0x004fe20000400000 */
[----:B------:R-:W-:-:S03]  /*55e0*/  FMUL R25, R14, R25 ;  /* 0x000000190e197220 */ /* 0x000fc60000400000 */
[----:B---3--:R-:W-:Y:S01]  /*55f0*/  FFMA R14, R14, R22, -R27 ;  /* 0x000000160e0e7223 */ /* 0x008fe2000000081b */
[----:B----4-:R-:W-:Y:S01]  /*5600*/  FMUL R27, R24, R13 ;  /* 0x0000000d181b7220 */ /* 0x010fe20000400000 */
[----:B------:R-:W-:Y:S01]  /*5610*/  FMUL R24, R12, R24 ;  /* 0x000000180c187220 */ /* 0x000fe20000400000 */
[----:B------:R-:W-:Y:S02]  /*5620*/  FFMA R15, R22, R15, R25 ;  /* 0x0000000f160f7223 */ /* 0x000fe40000000019 */
[----:B-----5:R-:W-:Y:S01]  /*5630*/  FFMA R12, R12, R21, -R27 ;  /* 0x000000150c0c7223 */ /* 0x020fe2000000081b */
[----:B------:R-:W-:Y:S01]  /*5640*/  FFMA R13, R21, R13, R24 ;  /* 0x0000000d150d7223 */ /* 0x000fe20000000018 */
[----:B-1----:R-:W-:Y:S01]  /*5650*/  FMUL R25, R18, R11 ;  /* 0x0000000b12197220 */ /* 0x002fe20000400000 */
[----:B------:R-:W-:Y:S01]  /*5660*/  FMUL R18, R10, R18 ;  /* 0x000000120a127220 */ /* 0x000fe20000400000 */
[----:B0-----:R-:W-:Y:S01]  /*5670*/  FMUL R17, R6, R9 ;  /* 0x0000000906117220 */ /* 0x001fe20000400000 */
[----:B------:R-:W-:-:S03]  /*5680*/  FMUL R21, R8, R6 ;  /* 0x0000000608157220 */ /* 0x000fc60000400000 */
[----:B------:R-:W-:Y:S01]  /*5690*/  FFMA R8, R8, R4, -R17 ;  /* 0x0000000408087223 */ /* 0x000fe20000000811 */
[----:B------:R-:W-:Y:S01]  /*56a0*/  FFMA R9, R4, R9, R21 ;  /* 0x0000000904097223 */ /* 0x000fe20000000015 */
[----:B------:R-:W-:Y:S01]  /*56b0*/  FFMA R10, R10, R19, -R25 ;  /* 0x000000130a0a7223 */ /* 0x000fe20000000819 */
[----:B------:R-:W-:Y:S01]  /*56c0*/  FFMA R11, R19, R11, R18 ;  /* 0x0000000b130b7223 */ /* 0x000fe20000000012 */
[----:B------:R0:W-:Y:S04]  /*56d0*/  STS.64 [R20], R14 ;  /* 0x0000000e14007388 */ /* 0x0001e80000000a00 */
[----:B------:R0:W-:Y:S04]  /*56e0*/  STS.64 [R20+0x8], R12 ;  /* 0x0000080c14007388 */ /* 0x0001e80000000a00 */
[----:B------:R0:W-:Y:S04]  /*56f0*/  STS.64 [R20+0x10], R8 ;  /* 0x0000100814007388 */ /* 0x0001e80000000a00 */
[----:B------:R0:W-:Y:S02]  /*5700*/  STS.64 [R20+0x18], R10 ;  /* 0x0000180a14007388 */ /* 0x0001e40000000a00 */
.L_x_64:
[----:B------:R-:W-:Y:S05]  /*5710*/  @!P2 BRA `(.L_x_61) ;  /* 0x000000000098a947 */ /* 0x000fea0003800000 */
[----:B------:R-:W-:Y:S02]  /*5720*/  ISETP.NE.AND P1, PT, R23, 0x1, PT ;  /* 0x000000011700780c */ /* 0x000fe40003f25270 */
[----:B------:R-:W-:-:S04]  /*5730*/  LOP3.LUT R4, R5, 0x1, RZ, 0xc0, !PT ;  /* 0x0000000105047812 */ /* 0x000fc800078ec0ff */
[----:B------:R-:W-:-:S07]  /*5740*/  ISETP.NE.U32.AND P2, PT, R4, 0x1, PT ;  /* 0x000000010400780c */ /* 0x000fce0003f45070 */
[----:B------:R-:W-:Y:S06]  /*5750*/  @!P1 BRA `(.L_x_65) ;  /* 0x0000000000549947 */ /* 0x000fec0003800000 */
[----:B01----:R-:W0:Y:S01]  /*5760*/  LDC.64 R12, c[0x0][0x388] ;  /* 0x0000e200ff0c7b82 */ /* 0x003e220000000a00 */
[----:B------:R-:W-:-:S04]  /*5770*/  IMAD R9, R0, R5, R7 ;  /* 0x0000000500097224 */ /* 0x000fc800078e0207 */
[----:B0-----:R-:W-:-:S05]  /*5780*/  IMAD.WIDE R12, R9, 0x8, R12 ;  /* 0x00000008090c7825 */ /* 0x001fca00078e020c */
[----:B------:R-:W2:Y:S04]  /*5790*/  LDG.E R6, desc[UR8][R12.64+0x4] ;  /* 0x000004080c067981 */ /* 0x000ea8000c1e1900 */
[----:B------:R-:W3:Y:S04]  /*57a0*/  LDG.E R16, desc[UR8][R12.64+0xc] ;  /* 0x00000c080c107981 */ /* 0x000ee8000c1e1900 */
[----:B------:R-:W4:Y:S04]  /*57b0*/  LDG.E R4, desc[UR8][R12.64] ;  /* 0x000000080c047981 */ /* 0x000f28000c1e1900 */
[----:B------:R-:W5:Y:S01]  /*57c0*/  LDG.E R14, desc[UR8][R12.64+0x8] ;  /* 0x000008080c0e7981 */ /* 0x000f62000c1e1900 */
[C---:B------:R-:W-:Y:S01]  /*57d0*/  LEA R18, R7.reuse, R2, 0x3 ;  /* 0x0000000207127211 */ /* 0x040fe200078e18ff */
[----:B------:R-:W-:-:S04]  /*57e0*/  VIADD R7, R7, 0x2 ;  /* 0x0000000207077836 */ /* 0x000fc80000000000 */
[----:B------:R-:W2:Y:S04]  /*57f0*/  LDS.64 R10, [R18] ;  /* 0x00000000120a7984 */ /* 0x000ea80000000a00 */
[----:B------:R-:W3:Y:S01]  /*5800*/  LDS.64 R8, [R18+0x8] ;  /* 0x0000080012087984 */ /* 0x000ee20000000a00 */
[----:B--2---:R-:W-:Y:S01]  /*5810*/  FMUL R15, R6, R11 ;  /* 0x0000000b060f7220 */ /* 0x004fe20000400000 */
[----:B------:R-:W-:Y:S01]  /*5820*/  FMUL R17, R10, R6 ;  /* 0x000000060a117220 */ /* 0x000fe20000400000 */
[----:B---3--:R-:W-:Y:S01]  /*5830*/  FMUL R19, R16, R9 ;  /* 0x0000000910137220 */ /* 0x008fe20000400000 */
[----:B------:R-:W-:Y:S01]  /*5840*/  FMUL R21, R8, R16 ;  /* 0x0000001008157220 */ /* 0x000fe20000400000 */
[----:B----4-:R-:W-:Y:S01]  /*5850*/  FFMA R10, R10, R4, -R15 ;  /* 0x000000040a0a7223 */ /* 0x010fe2000000080f */
[----:B------:R-:W-:Y:S01]  /*5860*/  FFMA R11, R4, R11, R17 ;  /* 0x0000000b040b7223 */ /* 0x000fe20000000011 */
[----:B-----5:R-:W-:Y:S01]  /*5870*/  FFMA R8, R8, R14, -R19 ;  /* 0x0000000e08087223 */ /* 0x020fe20000000813 */
[----:B------:R-:W-:-:S03]  /*5880*/  FFMA R9, R14, R9, R21 ;  /* 0x000000090e097223 */ /* 0x000fc60000000015 */
[----:B------:R2:W-:Y:S04]  /*5890*/  STS.64 [R18], R10 ;  /* 0x0000000a12007388 */ /* 0x0005e80000000a00 */
[----:B------:R2:W-:Y:S02]  /*58a0*/  STS.64 [R18+0x8], R8 ;  /* 0x0000080812007388 */ /* 0x0005e40000000a00 */
.L_x_65:
[----:B------:R-:W-:Y:S05]  /*58b0*/  @P2 BRA `(.L_x_61) ;  /* 0x0000000000302947 */ /* 0x000fea0003800000 */
[----:B012---:R-:W0:Y:S01]  /*58c0*/  LDC.64 R8, c[0x0][0x388] ;  /* 0x0000e200ff087b82 */ /* 0x007e220000000a00 */
[----:B------:R-:W-:-:S04]  /*58d0*/  IMAD R11, R0, R5, R7 ;  /* 0x00000005000b7224 */ /* 0x000fc800078e0207 */
[----:B0-----:R-:W-:-:S05]  /*58e0*/  IMAD.WIDE R8, R11, 0x8, R8 ;  /* 0x000000080b087825 */ /* 0x001fca00078e0208 */
[----:B------:R-:W2:Y:S04]  /*58f0*/  LDG.E R6, desc[UR8][R8.64+0x4] ;  /* 0x0000040808067981 */ /* 0x000ea8000c1e1900 */
[----:B------:R-:W3:Y:S01]  /*5900*/  LDG.E R4, desc[UR8][R8.64] ;  /* 0x0000000808047981 */ /* 0x000ee2000c1e1900 */
[----:B------:R-:W-:-:S05]  /*5910*/  LEA R7, R7, R2, 0x3 ;  /* 0x0000000207077211 */ /* 0x000fca00078e18ff */
[----:B------:R-:W2:Y:S02]  /*5920*/  LDS.64 R10, [R7] ;  /* 0x00000000070a7984 */ /* 0x000ea40000000a00 */
[----:B--2---:R-:W-:Y:S01]  /*5930*/  FMUL R13, R6, R11 ;  /* 0x0000000b060d7220 */ /* 0x004fe20000400000 */
[----:B------:R-:W-:-:S03]  /*5940*/  FMUL R15, R10, R6 ;  /* 0x000000060a0f7220 */ /* 0x000fc60000400000 */
[----:B---3--:R-:W-:Y:S01]  /*5950*/  FFMA R10, R10, R4, -R13 ;  /* 0x000000040a0a7223 */ /* 0x008fe2000000080d */
[----:B------:R-:W-:-:S05]  /*5960*/  FFMA R11, R4, R11, R15 ;  /* 0x0000000b040b7223 */ /* 0x000fca000000000f */
[----:B------:R0:W-:Y:S02]  /*5970*/  STS.64 [R7], R10 ;  /* 0x0000000a07007388 */ /* 0x0001e40000000a00 */
.L_x_61:
[----:B------:R-:W-:Y:S05]  /*5980*/  BSYNC.RECONVERGENT B0 ;  /* 0x0000000000007941 */ /* 0x000fea0003800200 */
.L_x_60:
[----:B------:R-:W-:Y:S01]  /*5990*/  BAR.SYNC.DEFER_BLOCKING 0x0 ;  /* 0x0000000000007b1d */ /* 0x000fe20000010000 */
[----:B------:R-:W-:-:S13]  /*59a0*/  ISETP.GE.AND P1, PT, R5, 0x1, PT ;  /* 0x000000010500780c */ /* 0x000fda0003f26270 */
[----:B------:R-:W-:Y:S05]  /*59b0*/  @!P1 BRA `(.L_x_66) ;  /* 0x0000000800649947 */ /* 0x000fea0003800000 */
[C---:B0-234-:R-:W-:Y:S02]  /*59c0*/  IADD3 R6, PT, PT, R5.reuse, -0x1, RZ ;  /* 0xffffffff05067810 */ /* 0x05dfe40007ffe0ff */
[----:B------:R-:W-:Y:S02]  /*59d0*/  LOP3.LUT R4, R5, 0x7, RZ, 0xc0, !PT ;  /* 0x0000000705047812 */ /* 0x000fe400078ec0ff */
[----:B------:R-:W-:Y:S02]  /*59e0*/  ISETP.GE.U32.AND P2, PT, R6, 0x7, PT ;  /* 0x000000070600780c */ /* 0x000fe40003f46070 */
[----:B------:R-:W-:Y:S02]  /*59f0*/  ISETP.NE.AND P1, PT, R4, RZ, PT ;  /* 0x000000ff0400720c */ /* 0x000fe40003f25270 */
[----:B------:R-:W-:-:S09]  /*5a00*/  MOV R7, RZ ;  /* 0x000000ff00077202 */ /* 0x000fd20000000f00 */
[----:B------:R-:W-:Y:S05]  /*5a10*/  @!P2 BRA `(.L_x_67) ;  /* 0x00000004001ca947 */ /* 0x000fea0003800000 */
[----:B------:R-:W0:Y:S01]  /*5a20*/  LDC.64 R28, c[0x0][0x390] ;  /* 0x0000e400ff1c7b82 */ /* 0x000e220000000a00 */
[----:B------:R-:W-:Y:S01]  /*5a30*/  LOP3.LUT R7, R5, 0x7ffffff8, RZ, 0xc0, !PT ;  /* 0x7ffffff805077812 */ /* 0x000fe200078ec0ff */
[----:B------:R-:W-:-:S07]  /*5a40*/  IMAD.MOV.U32 R5, RZ, RZ, RZ ;  /* 0x000000ffff057224 */ /* 0x000fce00078e00ff */
.L_x_68:
[----:B0-2---:R-:W-:-:S05]  /*5a50*/  IMAD.WIDE.U32 R20, R5, 0x4, R28 ;  /* 0x0000000405147825 */ /* 0x005fca00078e001c */
[----:B-1----:R-:W2:Y:S04]  /*5a60*/  LDG.E R10, desc[UR8][R20.64] ;  /* 0x00000008140a7981 */ /* 0x002ea8000c1e1900 */
[----:B------:R-:W3:Y:S04]  /*5a70*/  LDG.E R23, desc[UR8][R20.64+0x4] ;  /* 0x0000040814177981 */ /* 0x000ee8000c1e1900 */
[----:B------:R-:W4:Y:S04]  /*5a80*/  LDG.E R25, desc[UR8][R20.64+0x8] ;  /* 0x0000080814197981 */ /* 0x000f28000c1e1900 */
[----:B------:R-:W5:Y:S04]  /*5a90*/  LDG.E R8, desc[UR8][R20.64+0xc] ;  /* 0x00000c0814087981 */ /* 0x000f68000c1e1900 */
[----:B------:R-:W5:Y:S04]  /*5aa0*/  LDG.E R9, desc[UR8][R20.64+0x10] ;  /* 0x0000100814097981 */ /* 0x000f68000c1e1900 */
[----:B------:R-:W5:Y:S04]  /*5ab0*/  LDG.E R11, desc[UR8][R20.64+0x14] ;  /* 0x00001408140b7981 */ /* 0x000f68000c1e1900 */
[----:B------:R-:W5:Y:S04]  /*5ac0*/  LDG.E R13, desc[UR8][R20.64+0x18] ;  /* 0x00001808140d7981 */ /* 0x000f68000c1e1900 */
        /* <DEDUP_REMOVED lines=13> */
[----:B0-----:R-:W0:Y:S04]  /*5ba0*/  @!P3 LDS.64 R20, [R12] ;  /* 0x000000000c14b984 */ /* 0x001e280000000a00 */
[----:B------:R-:W2:Y:S01]  /*5bb0*/  @!P3 LDS.64 R22, [R6+0x8] ;  /* 0x000008000616b984 */ /* 0x000ea20000000a00 */
[----:B-1----:R-:W-:-:S05]  /*5bc0*/  IADD3 R17, PT, PT, R5, 0x3, RZ ;  /* 0x0000000305117810 */ /* 0x002fca0007ffe0ff */
[----:B------:R-:W-:Y:S01]  /*5bd0*/  @!P2 LEA R14, R25, R2, 0x3 ;  /* 0x00000002190ea211 */ /* 0x000fe200078e18ff */
[----:B0-----:R-:W-:Y:S04]  /*5be0*/  @!P3 STS.64 [R6+0x8], R20 ;  /* 0x000008140600b388 */ /* 0x001fe80000000a00 */
[----:B--2---:R0:W-:Y:S01]  /*5bf0*/  @!P3 STS.64 [R12], R22 ;  /* 0x000000160c00b388 */ /* 0x0041e20000000a00 */
[----:B-----5:R-:W-:-:S03]  /*5c00*/  ISETP.GE.AND P3, PT, R17, R8, PT ;  /* 0x000000081100720c */ /* 0x020fc60003f66270 */
[----:B------:R-:W1:Y:S04]  /*5c10*/  @!P2 LDS.64 R24, [R14] ;  /* 0x000000000e18a984 */ /* 0x000e680000000a00 */
[----:B------:R-:W2:Y:S01]  /*5c20*/  @!P2 LDS.64 R26, [R6+0x10] ;  /* 0x00001000061aa984 */ /* 0x000ea20000000a00 */
[----:B0-----:R-:W-:-:S05]  /*5c30*/  IADD3 R22, PT, PT, R5, 0x5, RZ ;  /* 0x0000000505167810 */ /* 0x001fca0007ffe0ff */
[----:B------:R-:W-:Y:S01]  /*5c40*/  @!P3 IMAD R10, R8, 0x8, R2 ;  /* 0x00000008080ab824 */ /* 0x000fe200078e0202 */
[----:B------:R-:W-:Y:S01]  /*5c50*/  IADD3 R8, PT, PT, R5, 0x4, RZ ;  /* 0x0000000405087810 */ /* 0x000fe20007ffe0ff */
[----:B-1----:R-:W-:Y:S04]  /*5c60*/  @!P2 STS.64 [R6+0x10], R24 ;  /* 0x000010180600a388 */ /* 0x002fe80000000a00 */
[----:B--2---:R-:W-:Y:S01]  /*5c70*/  @!P2 STS.64 [R14], R26 ;  /* 0x0000001a0e00a388 */ /* 0x004fe20000000a00 */
[----:B------:R-:W-:-:S03]  /*5c80*/  ISETP.GE.AND P2, PT, R8, R9, PT ;  /* 0x000000090800720c */ /* 0x000fc60003f46270 */
[----:B------:R-:W0:Y:S04]  /*5c90*/  @!P3 LDS.64 R16, [R10] ;  /* 0x000000000a10b984 */ /* 0x000e280000000a00 */
[----:B------:R-:W1:Y:S06]  /*5ca0*/  @!P3 LDS.64 R18, [R6+0x18] ;  /* 0x000018000612b984 */ /* 0x000e6c0000000a00 */
[----:B------:R-:W-:Y:S01]  /*5cb0*/  @!P2 LEA R12, R9, R2, 0x3 ;  /* 0x00000002090ca211 */ /* 0x000fe200078e18ff */
[----:B0-----:R0:W-:Y:S04]  /*5cc0*/  @!P3 STS.64 [R6+0x18], R16 ;  /* 0x000018100600b388 */ /* 0x0011e80000000a00 */
[----:B-1----:R-:W-:Y:S01]  /*5cd0*/  @!P3 STS.64 [R10], R18 ;  /* 0x000000120a00b388 */ /* 0x002fe20000000a00 */
[----:B------:R-:W-:-:S03]  /*5ce0*/  ISETP.GE.AND P3, PT, R22, R11, PT ;  /* 0x0000000b1600720c */ /* 0x000fc60003f66270 */
[----:B------:R-:W1:Y:S04]  /*5cf0*/  @!P2 LDS.64 R8, [R12] ;  /* 0x000000000c08a984 */ /* 0x000e680000000a00 */
[----:B------:R-:W2:Y:S01]  /*5d00*/  @!P2 LDS.64 R20, [R6+0x20] ;  /* 0x000020000614a984 */ /* 0x000ea20000000a00 */
[----:B0-----:R-:W-:-:S05]  /*5d10*/  IADD3 R16, PT, PT, R5, 0x6, RZ ;  /* 0x0000000605107810 */ /* 0x001fca0007ffe0ff */
[----:B------:R-:W-:Y:S01]  /*5d20*/  @!P3 IMAD R14, R11, 0x8, R2 ;  /* 0x000000080b0eb824 */ /* 0x000fe200078e0202 */
[----:B-1----:R0:W-:Y:S04]  /*5d30*/  @!P2 STS.64 [R6+0x20], R8 ;  /* 0x000020080600a388 */ /* 0x0021e80000000a00 */
[----:B--2---:R-:W-:Y:S01]  /*5d40*/  @!P2 STS.64 [R12], R20 ;  /* 0x000000140c00a388 */ /* 0x004fe20000000a00 */
[----:B------:R-:W-:-:S03]  /*5d50*/  ISETP.GE.AND P2, PT, R16, R13, PT ;  /* 0x0000000d1000720c */ /* 0x000fc60003f46270 */
[----:B------:R-:W1:Y:S04]  /*5d60*/  @!P3 LDS.64 R22, [R14] ;  /* 0x000000000e16b984 */ /* 0x000e680000000a00 */
[----:B------:R-:W2:Y:S01]  /*5d70*/  @!P3 LDS.64 R10, [R6+0x28] ;  /* 0x00002800060ab984 */ /* 0x000ea20000000a00 */
[C---:B0-----:R-:W-:Y:S02]  /*5d80*/  IADD3 R8, PT, PT, R5.reuse, 0x7, RZ ;  /* 0x0000000705087810 */ /* 0x041fe40007ffe0ff */
[----:B------:R-:W-:-:S03]  /*5d90*/  IADD3 R5, PT, PT, R5, 0x8, RZ ;  /* 0x0000000805057810 */ /* 0x000fc60007ffe0ff */
[----:B------:R-:W-:Y:S01]  /*5da0*/  @!P2 LEA R18, R13, R2, 0x3 ;  /* 0x000000020d12a211 */ /* 0x000fe200078e18ff */
[----:B-1----:R-:W-:Y:S04]  /*5db0*/  @!P3 STS.64 [R6+0x28], R22 ;  /* 0x000028160600b388 */ /* 0x002fe80000000a00 */
[----:B--2---:R-:W-:Y:S01]  /*5dc0*/  @!P3 STS.64 [R14], R10 ;  /* 0x0000000a0e00b388 */ /* 0x004fe20000000a00 */
        /* <DEDUP_REMOVED lines=12> */
.L_x_67:
[----:B------:R-:W-:Y:S05]  /*5e90*/  @!P1 BRA `(.L_x_66) ;  /* 0x00000004002c9947 */ /* 0x000fea0003800000 */
[----:B------:R-:W0:Y:S01]  /*5ea0*/  LDCU UR4, c[0x0][0x3a0] ;  /* 0x00007400ff0477ac */ /* 0x000e220008000800 */
[----:B------:R-:W-:Y:S01]  /*5eb0*/  ISETP.GE.U32.AND P1, PT, R4, 0x4, PT ;  /* 0x000000040400780c */ /* 0x000fe20003f26070 */
[----:B0-----:R-:W-:-:S04]  /*5ec0*/  ULOP3.LUT UR5, UR4, 0x3, URZ, 0xc0, !UPT ;  /* 0x0000000304057892 */ /* 0x001fc8000f8ec0ff */
[----:B------:R-:W-:-:S08]  /*5ed0*/  UISETP.NE.AND UP0, UPT, UR5, URZ, UPT ;  /* 0x000000ff0500728c */ /* 0x000fd0000bf05270 */
[----:B------:R-:W-:Y:S05]  /*5ee0*/  @!P1 BRA `(.L_x_69) ;  /* 0x00000000008c9947 */ /* 0x000fea0003800000 */
[----:B-12---:R-:W0:Y:S02]  /*5ef0*/  LDC.64 R8, c[0x0][0x390] ;  /* 0x0000e400ff087b82 */ /* 0x006e240000000a00 */
[----:B0-----:R-:W-:-:S05]  /*5f00*/  IMAD.WIDE.U32 R8, R7, 0x4, R8 ;  /* 0x0000000407087825 */ /* 0x001fca00078e0008 */
[----:B------:R-:W2:Y:S04]  /*5f10*/  LDG.E R5, desc[UR8][R8.64] ;  /* 0x0000000808057981 */ /* 0x000ea8000c1e1900 */
[----:B------:R-:W3:Y:S04]  /*5f20*/  LDG.E R15, desc[UR8][R8.64+0x4] ;  /* 0x00000408080f7981 */ /* 0x000ee8000c1e1900 */
[----:B------:R-:W4:Y:S04]  /*5f30*/  LDG.E R17, desc[UR8][R8.64+0x8] ;  /* 0x0000080808117981 */ /* 0x000f28000c1e1900 */
[----:B------:R0:W5:Y:S01]  /*5f40*/  LDG.E R23, desc[UR8][R8.64+0xc] ;  /* 0x00000c0808177981 */ /* 0x000162000c1e1900 */
[C---:B------:R-:W-:Y:S01]  /*5f50*/  LEA R4, R7.reuse, R2, 0x3 ;  /* 0x0000000207047211 */ /* 0x040fe200078e18ff */
[C---:B------:R-:W-:Y:S01]  /*5f60*/  VIADD R6, R7.reuse, 0x1 ;  /* 0x0000000107067836 */ /* 0x040fe20000000000 */
[----:B------:R-:W-:-:S02]  /*5f70*/  IADD3 R16, PT, PT, R7, 0x2, RZ ;  /* 0x0000000207107810 */ /* 0x000fc40007ffe0ff */
[----:B--2---:R-:W-:Y:S02]  /*5f80*/  ISETP.GE.AND P1, PT, R7, R5, PT ;  /* 0x000000050700720c */ /* 0x004fe40003f26270 */
[----:B---3--:R-:W-:-:S11]  /*5f90*/  ISETP.GE.AND P2, PT, R6, R15, PT ;  /* 0x0000000f0600720c */ /* 0x008fd60003f46270 */
[-C--:B------:R-:W-:Y:S01]  /*5fa0*/  @!P1 LEA R5, R5, R2.reuse, 0x3 ;  /* 0x0000000205059211 */ /* 0x080fe200078e18ff */
[----:B------:R-:W-:Y:S01]  /*5fb0*/  @!P1 LDS.64 R10, [R4] ;  /* 0x00000000040a9984 */ /* 0x000fe20000000a00 */
[----:B------:R-:W-:-:S03]  /*5fc0*/  @!P2 LEA R6, R15, R2, 0x3 ;  /* 0x000000020f06a211 */ /* 0x000fc600078e18ff */
[----:B------:R-:W1:Y:S04]  /*5fd0*/  @!P1 LDS.64 R12, [R5] ;  /* 0x00000000050c9984 */ /* 0x000e680000000a00 */
[----:B-1----:R1:W-:Y:S04]  /*5fe0*/  @!P1 STS.64 [R4], R12 ;  /* 0x0000000c04009388 */ /* 0x0023e80000000a00 */
[----:B------:R-:W-:Y:S01]  /*5ff0*/  @!P1 STS.64 [R5], R10 ;  /* 0x0000000a05009388 */ /* 0x000fe20000000a00 */
[----:B----4-:R-:W-:-:S03]  /*6000*/  ISETP.GE.AND P1, PT, R16, R17, PT ;  /* 0x000000111000720c */ /* 0x010fc60003f26270 */
[----:B------:R-:W2:Y:S04]  /*6010*/  @!P2 LDS.64 R14, [R6] ;  /* 0x00000000060ea984 */ /* 0x000ea80000000a00 */
[----:B0-----:R-:W0:Y:S01]  /*6020*/  @!P2 LDS.64 R8, [R4+0x8] ;  /* 0x000008000408a984 */ /* 0x001e220000000a00 */
[C---:B-1----:R-:W-:Y:S01]  /*6030*/  VIADD R12, R7.reuse, 0x3 ;  /* 0x00000003070c7836 */ /* 0x042fe20000000000 */
[----:B------:R-:W-:-:S04]  /*6040*/  IADD3 R7, PT, PT, R7, 0x4, RZ ;  /* 0x0000000407077810 */ /* 0x000fc80007ffe0ff */
        /* <DEDUP_REMOVED lines=8> */
[----:B-1----:R-:W-:Y:S04]  /*60d0*/  @!P1 STS.64 [R16], R18 ;  /* 0x0000001210009388 */ /* 0x002fe80000000a00 */
[----:B------:R-:W0:Y:S04]  /*60e0*/  @!P2 LDS.64 R12, [R5] ;  /* 0x00000000050ca984 */ /* 0x000e280000000a00 */
[----:B------:R-:W1:Y:S04]  /*60f0*/  @!P2 LDS.64 R10, [R4+0x18] ;  /* 0x00001800040aa984 */ /* 0x000e680000000a00 */
[----:B0-----:R0:W-:Y:S04]  /*6100*/  @!P2 STS.64 [R4+0x18], R12 ;  /* 0x0000180c0400a388 */ /* 0x0011e80000000a00 */
[----:B-1----:R0:W-:Y:S02]  /*6110*/  @!P2 STS.64 [R5], R10 ;  /* 0x0000000a0500a388 */ /* 0x0021e40000000a00 */
.L_x_69:
[----:B------:R-:W-:Y:S05]  /*6120*/  BRA.U !UP0, `(.L_x_66) ;  /* 0x0000000108887547 */ /* 0x000fea000b800000 */
[----:B------:R-:W-:Y:S02]  /*6130*/  UISETP.NE.AND UP0, UPT, UR5, 0x1, UPT ;  /* 0x000000010500788c */ /* 0x000fe4000bf05270 */
[----:B------:R-:W-:-:S04]  /*6140*/  ULOP3.LUT UR4, UR4, 0x1, URZ, 0xc0, !UPT ;  /* 0x0000000104047892 */ /* 0x000fc8000f8ec0ff */
[----:B------:R-:W-:-:S03]  /*6150*/  UISETP.NE.U32.AND UP1, UPT, UR4, 0x1, UPT ;  /* 0x000000010400788c */ /* 0x000fc6000bf25070 */
[----:B------:R-:W-:Y:S08]  /*6160*/  BRA.U !UP0, `(.L_x_70) ;  /* 0x00000001084c7547 */ /* 0x000ff0000b800000 */
[----:B0-----:R-:W0:Y:S02]  /*6170*/  LDC.64 R4, c[0x0][0x390] ;  /* 0x0000e400ff047b82 */ /* 0x001e240000000a00 */
[----:B0-----:R-:W-:-:S05]  /*6180*/  IMAD.WIDE.U32 R4, R7, 0x4, R4 ;  /* 0x0000000407047825 */ /* 0x001fca00078e0004 */
[----:B--2---:R-:W2:Y:S04]  /*6190*/  LDG.E R6, desc[UR8][R4.64] ;  /* 0x0000000804067981 */ /* 0x004ea8000c1e1900 */
[----:B-1----:R-:W3:Y:S01]  /*61a0*/  LDG.E R13, desc[UR8][R4.64+0x4] ;  /* 0x00000408040d7981 */ /* 0x002ee2000c1e1900 */
[C---:B------:R-:W-:Y:S01]  /*61b0*/  IMAD R16, R7.reuse, 0x8, R2 ;  /* 0x0000000807107824 */ /* 0x040fe200078e0202 */
[C---:B------:R-:W-:Y:S02]  /*61c0*/  IADD3 R12, PT, PT, R7.reuse, 0x1, RZ ;  /* 0x00000001070c7810 */ /* 0x040fe40007ffe0ff */
[C---:B--2---:R-:W-:Y:S02]  /*61d0*/  ISETP.GE.AND P1, PT, R7.reuse, R6, PT ;  /* 0x000000060700720c */ /* 0x044fe40003f26270 */
[----:B------:R-:W-:-:S02]  /*61e0*/  IADD3 R7, PT, PT, R7, 0x2, RZ ;  /* 0x0000000207077810 */ /* 0x000fc40007ffe0ff */
        /* <DEDUP_REMOVED lines=11> */
.L_x_70:
[----:B------:R-:W-:Y:S05]  /*62a0*/  BRA.U UP1, `(.L_x_66) ;  /* 0x0000000101287547 */ /* 0x000fea000b800000 */
[----:B0--3--:R-:W0:Y:S02]  /*62b0*/  LDC.64 R4, c[0x0][0x390] ;  /* 0x0000e400ff047b82 */ /* 0x009e240000000a00 */
[----:B0-----:R-:W-:-:S06]  /*62c0*/  IMAD.WIDE.U32 R4, R7, 0x4, R4 ;  /* 0x0000000407047825 */ /* 0x001fcc00078e0004 */
[----:B------:R-:W3:Y:S02]  /*62d0*/  LDG.E R4, desc[UR8][R4.64] ;  /* 0x0000000804047981 */ /* 0x000ee4000c1e1900 */
[----:B---3--:R-:W-:-:S13]  /*62e0*/  ISETP.GE.AND P1, PT, R7, R4, PT ;  /* 0x000000040700720c */ /* 0x008fda0003f26270 */
[----:B--2---:R-:W-:Y:S01]  /*62f0*/  @!P1 IMAD R6, R4, 0x8, R2 ;  /* 0x0000000804069824 */ /* 0x004fe200078e0202 */
[----:B------:R-:W-:-:S04]  /*6300*/  @!P1 LEA R7, R7, R2, 0x3 ;  /* 0x0000000207079211 */ /* 0x000fc800078e18ff */
[----:B-1----:R-:W0:Y:S04]  /*6310*/  @!P1 LDS.64 R10, [R6] ;  /* 0x00000000060a9984 */ /* 0x002e280000000a00 */
[----:B------:R-:W1:Y:S04]  /*6320*/  @!P1 LDS.64 R8, [R7] ;  /* 0x0000000007089984 */ /* 0x000e680000000a00 */
[----:B0-----:R0:W-:Y:S04]  /*6330*/  @!P1 STS.64 [R7], R10 ;  /* 0x0000000a07009388 */ /* 0x0011e80000000a00 */
[----:B-1----:R0:W-:Y:S02]  /*6340*/  @!P1 STS.64 [R6], R8 ;  /* 0x0000000806009388 */ /* 0x0021e40000000a00 */
.L_x_66:
[----:B------:R-:W5:Y:S02]  /*6350*/  LDCU UR4, c[0x0][0x3a0] ;  /* 0x00007400ff0477ac */ /* 0x000f640008000800 */
[----:B-----5:R-:W-:-:S09]  /*6360*/  UISETP.GE.AND UP0, UPT, UR4, 0x2, UPT ;  /* 0x000000020400788c */ /* 0x020fd2000bf06270 */
[----:B------:R-:W-:Y:S05]  /*6370*/  BRA.U !UP0, `(.L_x_71) ;  /* 0x0000001108ec7547 */ /* 0x000fea000b800000 */
[----:B------:R-:W-:-:S05]  /*6380*/  UMOV UR5, 0x1 ;  /* 0x0000000100057882 */ /* 0x000fca0000000000 */
.L_x_85:
[----:B0123--:R-:W-:Y:S02]  /*6390*/  I2FP.F32.S32 R10, UR5 ;  /* 0x00000005000a7c45 */ /* 0x00ffe40008201400 */
[----:B------:R-:W-:Y:S02]  /*63a0*/  MOV R8, UR5 ;  /* 0x0000000500087c02 */ /* 0x000fe40008000f00 */
[----:B------:R-:W0:Y:S08]  /*63b0*/  MUFU.RCP R4, R10 ;  /* 0x0000000a00047308 */ /* 0x000e300000001000 */
        /* <DEDUP_REMOVED lines=12> */
.L_x_72:
        /* <DEDUP_REMOVED lines=20> */
.L_x_75:
        /* <DEDUP_REMOVED lines=41> */
.L_x_74:
[----:B------:R-:W-:Y:S05]  /*6850*/  BSYNC.RECONVERGENT B0 ;  /* 0x0000000000007941 */ /* 0x000fea0003800200 */
.L_x_73:
        /* <DEDUP_REMOVED lines=9> */
[----:B------:R-:W-:Y:S02]  /*68f0*/  LOP3.LUT P2, RZ, R4, 0x2, RZ, 0xc0, !PT ;  /* 0x0000000204ff7812 */ /* 0x000fe4000784c0ff */
[----:B------:R-:W-:Y:S02]  /*6900*/  FSEL R6, R6, -0.00019574658654164522886, P1 ;  /* 0xb94d415306067808 */ /* 0x000fe40000800000 */
[----:B------:R-:W-:Y:S02]  /*6910*/  FSEL R10, R15, 0.041666727513074874878, !P1 ;  /* 0x3d2aaabb0f0a7808 */ /* 0x000fe40004800000 */
[----:B------:R-:W-:Y:S02]  /*6920*/  FSEL R4, R5, 1, !P1 ;  /* 0x3f80000005047808 */ /* 0x000fe40004800000 */
[----:B------:R-:W-:Y:S01]  /*6930*/  FSEL R5, -R16, -0.4999999701976776123, !P1 ;  /* 0xbeffffff10057808 */ /* 0x000fe20004800100 */
[----:B------:R-:W-:Y:S01]  /*6940*/  FFMA R6, R7, R6, R10 ;  /* 0x0000000607067223 */ /* 0x000fe2000000000a */
[----:B------:R-:W-:Y:S01]  /*6950*/  FSETP.GE.AND P1, PT, |R9|, 105615, PT ;  /* 0x47ce47800900780b */ /* 0x000fe20003f26200 */
[----:B------:R-:W-:-:S02]  /*6960*/  FFMA R11, R7, R4, RZ ;  /* 0x00000004070b7223 */ /* 0x000fc400000000ff */
[----:B------:R-:W-:-:S04]  /*6970*/  FFMA R5, R7, R6, R5 ;  /* 0x0000000607057223 */ /* 0x000fc80000000005 */
[----:B------:R-:W-:-:S04]  /*6980*/  FFMA R11, R11, R5, R4 ;  /* 0x000000050b0b7223 */ /* 0x000fc80000000004 */
[----:B------:R-:W-:Y:S02]  /*6990*/  @P2 FADD R11, RZ, -R11 ;  /* 0x8000000bff0b2221 */ /* 0x000fe40000000000 */
[----:B------:R-:W-:Y:S05]  /*69a0*/  @!P1 BRA `(.L_x_77) ;  /* 0x0000000000cc9947 */ /* 0x000fea0003800000 */
        /* <DEDUP_REMOVED lines=10> */
.L_x_78:
        /* <DEDUP_REMOVED lines=41> */
.L_x_77:
[----:B------:R-:W-:Y:S05]  /*6ce0*/  BSYNC.RECONVERGENT B0 ;  /* 0x0000000000007941 */ /* 0x000fea0003800200 */
.L_x_76:
        /* <DEDUP_REMOVED lines=18> */
[C---:B------:R-:W-:Y:S01]  /*6e10*/  LOP3.LUT R20, R8.reuse, 0x3, RZ, 0xc0, !PT ;  /* 0x0000000308147812 */ /* 0x040fe200078ec0ff */
[----:B------:R-:W-:Y:S01]  /*6e20*/  UMOV UR4, URZ ;  /* 0x000000ff00047c82 */ /* 0x000fe20008000000 */
[----:B------:R-:W-:-:S07]  /*6e30*/  LOP3.LUT R9, R8, 0x7ffffffc, RZ, 0xc0, !PT ;  /* 0x7ffffffc08097812 */ /* 0x000fce00078ec0ff */
.L_x_84:
[----:B------:R-:W-:Y:S01]  /*6e40*/  ISETP.GE.U32.AND P1, PT, R8, 0x4, PT ;  /* 0x000000040800780c */ /* 0x000fe20003f26070 */
[----:B------:R-:W-:Y:S01]  /*6e50*/  HFMA2 R21, -RZ, RZ, 1.875, 0 ;  /* 0x3f800000ff157431 */ /* 0x000fe200000001ff */
[----:B------:R-:W-:Y:S01]  /*6e60*/  MOV R19, RZ ;  /* 0x000000ff00137202 */ /* 0x000fe20000000f00 */
[----:B------:R-:W-:-:S10]  /*6e70*/  IMAD.MOV.U32 R16, RZ, RZ, RZ ;  /* 0x000000ffff107224 */ /* 0x000fd400078e00ff */
[----:B012---:R-:W-:Y:S05]  /*6e80*/  @!P1 BRA `(.L_x_80) ;  /* 0x0000000400289947 */ /* 0x007fea0003800000 */
[----:B------:R-:W-:Y:S02]  /*6e90*/  MOV R21, 0x3f800000 ;  /* 0x3f80000000157802 */ /* 0x000fe40000000f00 */
[----:B------:R-:W-:Y:S02]  /*6ea0*/  MOV R19, RZ ;  /* 0x000000ff00137202 */ /* 0x000fe40000000f00 */
[----:B------:R-:W-:-:S07]  /*6eb0*/  MOV R16, RZ ;  /* 0x000000ff00107202 */ /* 0x000fce0000000f00 */
.L_x_81:
[----:B0-----:R-:W-:Y:S02]  /*6ec0*/  VIADD R17, R16, UR4 ;  /* 0x0000000410117c36 */ /* 0x001fe40008000000 */
        /* <DEDUP_REMOVED lines=15> */
[CC--:B------:R-:W-:Y:S01]  /*6fc0*/  FMUL R22, R10.reuse, R19.reuse ;  /* 0x000000130a167220 */ /* 0x0c0fe20000400000 */
[C---:B------:R-:W-:Y:S01]  /*6fd0*/  FFMA R19, R11.reuse, R19, -R24 ;  /* 0x000000130b137223 */ /* 0x040fe20000000818 */
[----:B------:R-:W-:Y:S02]  /*6fe0*/  STS.64 [R17], R12 ;  /* 0x0000000c11007388 */ /* 0x000fe40000000a00 */
[----:B------:R-:W-:Y:S02]  /*6ff0*/  FFMA R21, R11, R21, R22 ;  /* 0x000000150b157223 */ /* 0x000fe40000000016 */
[----:B------:R-:W0:Y:S02]  /*7000*/  LDS.64 R6, [R18+0x8] ;  /* 0x0000080012067984 */ /* 0x000e240000000a00 */
[----:B------:R-:W-:-:S02]  /*7010*/  FMUL R24, R10, R21 ;  /* 0x000000150a187220 */ /* 0x000fc40000400000 */
        /* <DEDUP_REMOVED lines=10> */
[CC--:B------:R-:W-:Y:S01]  /*70c0*/  FMUL R22, R10.reuse, R19.reuse ;  /* 0x000000130a167220 */ /* 0x0c0fe20000400000 */
[C---:B------:R-:W-:Y:S01]  /*70d0*/  FFMA R19, R11.reuse, R19, -R24 ;  /* 0x000000130b137223 */ /* 0x040fe20000000818 */
[----:B------:R-:W-:Y:S02]  /*70e0*/  STS.64 [R17+0x8], R12 ;  /* 0x0000080c11007388 */ /* 0x000fe40000000a00 */
[----:B------:R-:W-:Y:S02]  /*70f0*/  FFMA R21, R11, R21, R22 ;  /* 0x000000150b157223 */ /* 0x000fe40000000016 */
[----:B------:R-:W0:Y:S02]  /*7100*/  LDS.64 R6, [R18+0x10] ;  /* 0x0000100012067984 */ /* 0x000e240000000a00 */
[----:B------:R-:W-:-:S02]  /*7110*/  FMUL R24, R10, R21 ;  /* 0x000000150a187220 */ /* 0x000fc40000400000 */
        /* <DEDUP_REMOVED lines=14> */
[----:B------:R-:W0:Y:S04]  /*7200*/  LDS.64 R6, [R18+0x18] ;  /* 0x0000180012067984 */ /* 0x000e280000000a00 */
[----:B------:R1:W-:Y:S04]  /*7210*/  STS.64 [R18+0x10], R14 ;  /* 0x0000100e12007388 */ /* 0x0003e80000000a00 */
[----:B------:R-:W2:Y:S01]  /*7220*/  LDS.64 R4, [R17+0x18] ;  /* 0x0000180011047984 */ /* 0x000ea20000000a00 */
[----:B-1----:R-:W-:Y:S01]  /*7230*/  FMUL R14, R10, R21 ;  /* 0x000000150a0e7220 */ /* 0x002fe20000400000 */
[-C--:B0-----:R-:W-:Y:S01]  /*7240*/  FMUL R22, R19, R7.reuse ;  /* 0x0000000713167220 */ /* 0x081fe20000400000 */
[----:B------:R-:W-:-:S03]  /*7250*/  FMUL R12, R21, R7 ;  /* 0x00000007150c7220 */ /* 0x000fc60000400000 */
[-C--:B------:R-:W-:Y:S01]  /*7260*/  FFMA R7, R21, R6.reuse, -R22 ;  /* 0x0000000615077223 */ /* 0x080fe20000000816 */
[----:B------:R-:W-:-:S03]  /*7270*/  FFMA R12, R19, R6, R12 ;  /* 0x00000006130c7223 */ /* 0x000fc6000000000c */
[C-C-:B--2---:R-:W-:Y:S01]  /*7280*/  FADD R6, R4.reuse, R7.reuse ;  /* 0x0000000704067221 */ /* 0x144fe20000000000 */
[----:B------:R-:W-:Y:S01]  /*7290*/  FADD R4, R4, -R7 ;  /* 0x8000000704047221 */ /* 0x000fe20000000000 */
[C-C-:B------:R-:W-:Y:S01]  /*72a0*/  FADD R7, R12.reuse, R5.reuse ;  /* 0x000000050c077221 */ /* 0x140fe20000000000 */
[----:B------:R-:W-:Y:S01]  /*72b0*/  FADD R5, -R12, R5 ;  /* 0x000000050c057221 */ /* 0x000fe20000000100 */
[-C--:B------:R-:W-:Y:S01]  /*72c0*/  FMUL R12, R10, R19.reuse ;  /* 0x000000130a0c7220 */ /* 0x080fe20000400000 */
[C---:B------:R-:W-:Y:S02]  /*72d0*/  FFMA R19, R11.reuse, R19, -R14 ;  /* 0x000000130b137223 */ /* 0x040fe4000000080e */
[----:B------:R0:W-:Y:S01]  /*72e0*/  STS.64 [R17+0x18], R6 ;  /* 0x0000180611007388 */ /* 0x0001e20000000a00 */
[----:B------:R-:W-:-:S03]  /*72f0*/  FFMA R21, R11, R21, R12 ;  /* 0x000000150b157223 */ /* 0x000fc6000000000c */
[----:B------:R0:W-:Y:S01]  /*7300*/  STS.64 [R18+0x18], R4 ;  /* 0x0000180412007388 */ /* 0x0001e20000000a00 */
[----:B------:R-:W-:Y:S05]  /*7310*/  @P1 BRA `(.L_x_81) ;  /* 0xfffffff800e81947 */ /* 0x000fea000383ffff */
[----:B------:R-:W-:-:S07]  /*7320*/  IMAD.MOV.U32 R16, RZ, RZ, R9 ;  /* 0x000000ffff107224 */ /* 0x000fce00078e0009 */
.L_x_80:
[----:B------:R-:W-:-:S13]  /*7330*/  ISETP.NE.AND P1, PT, R20, RZ, PT ;  /* 0x000000ff1400720c */ /* 0x000fda0003f25270 */
[----:B------:R-:W-:Y:S05]  /*7340*/  @!P1 BRA `(.L_x_82) ;  /* 0x0000000000dc9947 */ /* 0x000fea0003800000 */
[----:B------:R-:W-:Y:S02]  /*7350*/  ISETP.NE.AND P1, PT, R20, 0x1, PT ;  /* 0x000000011400780c */ /* 0x000fe40003f25270 */
[----:B------:R-:W-:-:S11]  /*7360*/  LOP3.LUT P2, RZ, R8, 0x1, RZ, 0xc0, !PT ;  /* 0x0000000108ff7812 */ /* 0x000fd6000784c0ff */
[----:B------:R-:W-:Y:S05]  /*7370*/  @!P1 BRA `(.L_x_83) ;  /* 0x0000000000909947 */ /* 0x000fea0003800000 */
[----:B0-----:R-:W-:Y:S01]  /*7380*/  IADD3 R17, PT, PT, R16, UR4, RZ ;  /* 0x0000000410117c10 */ /* 0x001fe2000fffe0ff */
[C---:B------:R-:W-:Y:S01]  /*7390*/  FMUL R24, R10.reuse, R21 ;  /* 0x000000150a187220 */ /* 0x040fe20000400000 */
[----:B------:R-:W-:Y:S01]  /*73a0*/  FMUL R22, R10, R19 ;  /* 0x000000130a167220 */ /* 0x000fe20000400000 */
[----:B------:R-:W-:Y:S01]  /*73b0*/  VIADD R16, R16, 0x2 ;  /* 0x0000000210107836 */ /* 0x000fe20000000000 */
[----:B------:R-:W-:-:S04]  /*73c0*/  LEA R17, R17, R2, 0x3 ;  /* 0x0000000211117211 */ /* 0x000fc800078e18ff */
[----:B------:R-:W-:Y:S01]  /*73d0*/  LEA R18, R8, R17, 0x3 ;  /* 0x0000001108127211 */ /* 0x000fe200078e18ff */
[----:B------:R-:W-:Y:S04]  /*73e0*/  LDS.64 R4, [R17] ;  /* 0x0000000011047984 */ /* 0x000fe80000000a00 */
[----:B------:R-:W0:Y:S02]  /*73f0*/  LDS.64 R6, [R18] ;  /* 0x0000000012067984 */ /* 0x000e240000000a00 */
[-C--:B0-----:R-:W-:Y:S01]  /*7400*/  FMUL R12, R19, R7.reuse ;  /* 0x00000007130c7220 */ /* 0x081fe20000400000 */
[----:B------:R-:W-:-:S03]  /*7410*/  FMUL R14, R21, R7 ;  /* 0x00000007150e7220 */ /* 0x000fc60000400000 */
[-C--:B------:R-:W-:Y:S01]  /*7420*/  FFMA R15, R21, R6.reuse, -R12 ;  /* 0x00000006150f7223 */ /* 0x080fe2000000080c */
[----:B------:R-:W-:Y:S01]  /*7430*/  FFMA R14, R19, R6, R14 ;  /* 0x00000006130e7223 */ /* 0x000fe2000000000e */
[C---:B------:R-:W-:Y:S01]  /*7440*/  FFMA R19, R11.reuse, R19, -R24 ;  /* 0x000000130b137223 */ /* 0x040fe20000000818 */
[----:B------:R-:W-:Y:S01]  /*7450*/  FFMA R21, R11, R21, R22 ;  /* 0x000000150b157223 */ /* 0x000fe20000000016 */
[----:B------:R-:W-:Y:S01]  /*7460*/  FADD R12, R4, R15 ;  /* 0x0000000f040c7221 */ /* 0x000fe20000000000 */
[----:B------:R-:W-:Y:S01]  /*7470*/  FADD R13, R14, R5 ;  /* 0x000000050e0d7221 */ /* 0x000fe20000000000 */
[----:B------:R-:W-:Y:S01]  /*7480*/  FADD R4, R4, -R15 ;  /* 0x8000000f04047221 */ /* 0x000fe20000000000 */
[----:B------:R-:W-:-:S03]  /*7490*/  FADD R5, -R14, R5 ;  /* 0x000000050e057221 */ /* 0x000fc60000000100 */
[----:B------:R-:W-:Y:S04]  /*74a0*/  STS.64 [R17], R12 ;  /* 0x0000000c11007388 */ /* 0x000fe80000000a00 */
[----:B------:R-:W0:Y:S04]  /*74b0*/  LDS.64 R6, [R18+0x8] ;  /* 0x0000080012067984 */ /* 0x000e280000000a00 */
[----:B------:R1:W-:Y:S04]  /*74c0*/  STS.64 [R18], R4 ;  /* 0x0000000412007388 */ /* 0x0003e80000000a00 */
        /* <DEDUP_REMOVED lines=11> */
[C---:B------:R-:W-:Y:S02]  /*7580*/  FFMA R21, R11.reuse, R21, R4 ;  /* 0x000000150b157223 */ /* 0x040fe40000000004 */
[----:B------:R1:W-:Y:S01]  /*7590*/  STS.64 [R17+0x8], R6 ;  /* 0x0000080611007388 */ /* 0x0003e20000000a00 */
[----:B------:R-:W-:-:S03]  /*75a0*/  FFMA R19, R11, R19, -R12 ;  /* 0x000000130b137223 */ /* 0x000fc6000000080c */
[----:B------:R1:W-:Y:S04]  /*75b0*/  STS.64 [R18+0x8], R14 ;  /* 0x0000080e12007388 */ /* 0x0003e80000000a00 */
.L_x_83:
[----:B------:R-:W-:Y:S05]  /*75c0*/  @!P2 BRA `(.L_x_82) ;  /* 0x00000000003ca947 */ /* 0x000fea0003800000 */
[----:B0-----:R-:W-:-:S04]  /*75d0*/  IADD3 R5, PT, PT, R16, UR4, RZ ;  /* 0x0000000410057c10 */ /* 0x001fc8000fffe0ff */
[----:B------:R-:W-:-:S04]  /*75e0*/  LEA R13, R5, R2, 0x3 ;  /* 0x00000002050d7211 */ /* 0x000fc800078e18ff */
[----:B------:R-:W-:Y:S01]  /*75f0*/  LEA R12, R8, R13, 0x3 ;  /* 0x0000000d080c7211 */ /* 0x000fe200078e18ff */
[----:B------:R-:W-:Y:S04]  /*7600*/  LDS.64 R4, [R13] ;  /* 0x000000000d047984 */ /* 0x000fe80000000a00 */
[----:B-1----:R-:W0:Y:S02]  /*7610*/  LDS.64 R6, [R12] ;  /* 0x000000000c067984 */ /* 0x002e240000000a00 */
[-C--:B0-----:R-:W-:Y:S01]  /*7620*/  FMUL R15, R21, R7.reuse ;  /* 0x00000007150f7220 */ /* 0x081fe20000400000 */
[----:B------:R-:W-:-:S03]  /*7630*/  FMUL R14, R19, R7 ;  /* 0x00000007130e7220 */ /* 0x000fc60000400000 */
[C---:B------:R-:W-:Y:S01]  /*7640*/  FFMA R16, R6.reuse, R19, R15 ;  /* 0x0000001306107223 */ /* 0x040fe2000000000f */
[----:B------:R-:W-:-:S03]  /*7650*/  FFMA R21, R6, R21, -R14 ;  /* 0x0000001506157223 */ /* 0x000fc6000000080e */
[----:B------:R-:W-:Y:S01]  /*7660*/  FADD R7, R16, R5 ;  /* 0x0000000510077221 */ /* 0x000fe20000000000 */
[----:B------:R-:W-:Y:S01]  /*7670*/  FADD R6, R4, R21 ;  /* 0x0000001504067221 */ /* 0x000fe20000000000 */
[----:B------:R-:W-:Y:S01]  /*7680*/  FADD R5, -R16, R5 ;  /* 0x0000000510057221 */ /* 0x000fe20000000100 */
[----:B------:R-:W-:-:S03]  /*7690*/  FADD R4, R4, -R21 ;  /* 0x8000001504047221 */ /* 0x000fc60000000000 */
[----:B------:R2:W-:Y:S04]  /*76a0*/  STS.64 [R13], R6 ;  /* 0x000000060d007388 */ /* 0x0005e80000000a00 */
[----:B------:R2:W-:Y:S02]  /*76b0*/  STS.64 [R12], R4 ;  /* 0x000000040c007388 */ /* 0x0005e40000000a00 */
.L_x_82:
[----:B------:R-:W3:Y:S01]  /*76c0*/  LDCU UR6, c[0x0][0x3a0] ;  /* 0x00007400ff0677ac */ /* 0x000ee20008000800 */
[----:B------:R-:W-:-:S04]  /*76d0*/  UIADD3 UR4, UPT, UPT, UR5, UR4, URZ ;  /* 0x0000000405047290 */ /* 0x000fc8000fffe0ff */
[----:B---3--:R-:W-:-:S09]  /*76e0*/  UISETP.GE.AND UP0, UPT, UR4, UR6, UPT ;  /* 0x000000060400728c */ /* 0x008fd2000bf06270 */
[----:B------:R-:W-:Y:S05]  /*76f0*/  BRA.U !UP0, `(.L_x_84) ;  /* 0xfffffff508d07547 */ /* 0x000fea000b83ffff */
.L_x_79:
[----:B------:R-:W3:Y:S02]  /*7700*/  LDCU UR4, c[0x0][0x3a0] ;  /* 0x00007400ff0477ac */ /* 0x000ee40008000800 */
[----:B---3--:R-:W-:-:S09]  /*7710*/  UISETP.GE.AND UP0, UPT, UR5, UR4, UPT ;  /* 0x000000040500728c */ /* 0x008fd2000bf06270 */
[----:B------:R-:W-:Y:S05]  /*7720*/  BRA.U !UP0, `(.L_x_85) ;  /* 0xffffffed08187547 */ /* 0x000fea000b83ffff */
.L_x_71:
[----:B------:R-:W-:-:S09]  /*7730*/  UISETP.GE.AND UP0, UPT, UR4, 0x1, UPT ;  /* 0x000000010400788c */ /* 0x000fd2000bf06270 */
[----:B------:R-:W-:Y:S05]  /*7740*/  BRA.U !UP0, `(.L_x_86) ;  /* 0x0000001d08e87547 */ /* 0x000fea000b800000 */
[----:B------:R-:W-:Y:S02]  /*7750*/  UIADD3 UR5, UPT, UPT, UR4, -0x1, URZ ;  /* 0xffffffff04057890 */ /* 0x000fe4000fffe0ff */
[----:B0123--:R-:W-:Y:S01]  /*7760*/  I2FP.F32.U32 R8, UR4 ;  /* 0x0000000400087c45 */ /* 0x00ffe20008201000 */
[----:B------:R-:W-:Y:S01]  /*7770*/  IMAD.MOV.U32 R11, RZ, RZ, RZ ;  /* 0x000000ffff0b7224 */ /* 0x000fe200078e00ff */
[----:B------:R-:W-:Y:S02]  /*7780*/  ULOP3.LUT UR6, UR4, 0x7, URZ, 0xc0, !UPT ;  /* 0x0000000704067892 */ /* 0x000fe4000f8ec0ff */
[----:B------:R-:W-:-:S09]  /*7790*/  UISETP.GE.U32.AND UP0, UPT, UR5, 0x7, UPT ;  /* 0x000000070500788c */ /* 0x000fd2000bf06070 */
[----:B------:R-:W-:Y:S05]  /*77a0*/  BRA.U !UP0, `(.L_x_87) ;  /* 0x00000011081c7547 */ /* 0x000fea000b800000 */
[----:B------:R-:W-:Y:S01]  /*77b0*/  ULOP3.LUT UR4, UR4, 0x7ffffff8, URZ, 0xc0, !UPT ;  /* 0x7ffffff804047892 */ /* 0x000fe2000f8ec0ff */
[----:B----4-:R-:W-:-:S05]  /*77c0*/  HFMA2 R12, -RZ, RZ, 0, 0 ;  /* 0x00000000ff0c7431 */ /* 0x010fca00000001ff */
[----:B------:R-:W-:-:S07]  /*77d0*/  MOV R11, UR4 ;  /* 0x00000004000b7c02 */ /* 0x000fce0008000f00 */
.L_x_120:
[C---:B0-----:R-:W-:Y:S01]  /*77e0*/  LEA R13, R12.reuse, R2, 0x3 ;  /* 0x000000020c0d7211 */ /* 0x041fe200078e18ff */
[----:B------:R-:W0:Y:S01]  /*77f0*/  MUFU.RCP R5, R8 ;  /* 0x0000000800057308 */ /* 0x000e220000001000 */
[----:B------:R-:W-:Y:S01]  /*7800*/  VIADD R12, R12, 0x8 ;  /* 0x000000080c0c7836 */ /* 0x000fe20000000000 */
[----:B------:R-:W-:Y:S02]  /*7810*/  BSSY.RECONVERGENT B2, `(.L_x_88) ;  /* 0x000000e000027945 */ /* 0x000fe40003800200 */
[----:B------:R-:W1:Y:S02]  /*7820*/  LDS R17, [R13] ;  /* 0x000000000d117984 */ /* 0x000e640000000800 */
[----:B------:R-:W-:Y:S01]  /*7830*/  ISETP.NE.AND P3, PT, R12, R11, PT ;  /* 0x0000000b0c00720c */ /* 0x000fe20003f65270 */
[----:B0-----:R-:W-:-:S04]  /*7840*/  FFMA R4, -R8, R5, 1 ;  /* 0x3f80000008047423 */ /* 0x001fc80000000105 */
[----:B------:R-:W-:Y:S01]  /*7850*/  FFMA R4, R5, R4, R5 ;  /* 0x0000000405047223 */ /* 0x000fe20000000005 */
[----:B-1----:R-:W0:Y:S03]  /*7860*/  FCHK P1, R17, R8 ;  /* 0x0000000811007302 */ /* 0x002e260000020000 */
[----:B------:R-:W-:-:S04]  /*7870*/  FFMA R5, R17, R4, RZ ;  /* 0x0000000411057223 */ /* 0x000fc800000000ff */
[----:B------:R-:W-:-:S04]  /*7880*/  FFMA R6, -R8, R5, R17 ;  /* 0x0000000508067223 */ /* 0x000fc80000000111 */
[----:B------:R-:W-:Y:S01]  /*7890*/  FFMA R6, R4, R6, R5 ;  /* 0x0000000604067223 */ /* 0x000fe20000000005 */
[----:B0-----:R-:W-:Y:S06]  /*78a0*/  @!P1 BRA `(.L_x_89) ;  /* 0x0000000000109947 */ /* 0x001fec0003800000 */
[----:B------:R-:W-:Y:S02]  /*78b0*/  MOV R4, R8 ;  /* 0x0000000800047202 */ /* 0x000fe40000000f00 */
[----:B------:R-:W-:-:S07]  /*78c0*/  MOV R6, 0x78e0 ;  /* 0x000078e000067802 */ /* 0x000fce0000000f00 */
[----:B------:R-:W-:Y:S05]  /*78d0*/  CALL.REL.NOINC `($__internal_0_$__cuda_sm3x_div_rn_noftz_f32_slowpath) ;  /* 0x0000006800907944 */ /* 0x000fea0003c00000 */
[----:B------:R-:W-:-:S07]  /*78e0*/  MOV R6, R5 ;  /* 0x0000000500067202 */ /* 0x000fce0000000f00 */
.L_x_89:
[----:B------:R-:W-:Y:S05]  /*78f0*/  BSYNC.RECONVERGENT B2 ;  /* 0x0000000000027941 */ /* 0x000fea0003800200 */
.L_x_88:
[----:B------:R-:W0:Y:S01]  /*7900*/  LDS R17, [R13+0x4] ;  /* 0x000004000d117984 */ /* 0x000e220000000800 */
[----:B------:R-:W1:Y:S01]  /*7910*/  MUFU.RCP R5, R8 ;  /* 0x0000000800057308 */ /* 0x000e620000001000 */
[----:B------:R-:W-:Y:S02]  /*7920*/  BSSY.RECONVERGENT B2, `(.L_x_90) ;  /* 0x000000d000027945 */ /* 0x000fe40003800200 */
[----:B------:R2:W-:Y:S01]  /*7930*/  STS [R13], R6 ;  /* 0x000000060d007388 */ /* 0x0005e20000000800 */
[----:B-1----:R-:W-:-:S04]  /*7940*/  FFMA R4, -R8, R5, 1 ;  /* 0x3f80000008047423 */ /* 0x002fc80000000105 */
[----:B------:R-:W-:Y:S01]  /*7950*/  FFMA R4, R5, R4, R5 ;  /* 0x0000000405047223 */ /* 0x000fe20000000005 */
[----:B0-----:R-:W0:Y:S03]  /*7960*/  FCHK P1, R17, R8 ;  /* 0x0000000811007302 */ /* 0x001e260000020000 */
[----:B------:R-:W-:-:S04]  /*7970*/  FFMA R5, R4, R17, RZ ;  /* 0x0000001104057223 */ /* 0x000fc800000000ff */
[----:B------:R-:W-:-:S04]  /*7980*/  FFMA R10, -R8, R5, R17 ;  /* 0x00000005080a7223 */ /* 0x000fc80000000111 */
[----:B------:R-:W-:Y:S01]  /*7990*/  FFMA R10, R4, R10, R5 ;  /* 0x0000000a040a7223 */ /* 0x000fe20000000005 */
[----:B0-2---:R-:W-:Y:S06]  /*79a0*/  @!P1 BRA `(.L_x_91) ;  /* 0x0000000000109947 */ /* 0x005fec0003800000 */
[----:B------:R-:W-:Y:S02]  /*79b0*/  MOV R4, R8 ;  /* 0x0000000800047202 */ /* 0x000fe40000000f00 */
[----:B------:R-:W-:-:S07]  /*79c0*/  MOV R6, 0x79e0 ;  /* 0x000079e000067802 */ /* 0x000fce0000000f00 */
[----:B------:R-:W-:Y:S05]  /*79d0*/  CALL.REL.NOINC `($__internal_0_$__cuda_sm3x_div_rn_noftz_f32_slowpath) ;  /* 0x0000006800507944 */ /* 0x000fea0003c00000 */
[----:B------:R-:W-:-:S07]  /*79e0*/  IMAD.MOV.U32 R10, RZ, RZ, R5 ;  /* 0x000000ffff0a7224 */ /* 0x000fce00078e0005 */
.L_x_91:
[----:B------:R-:W-:Y:S05]  /*79f0*/  BSYNC.RECONVERGENT B2 ;  /* 0x0000000000027941 */ /* 0x000fea0003800200 */
.L_x_90:
[----:B------:R-:W0:Y:S01]  /*7a00*/  LDS R17, [R13+0x8] ;  /* 0x000008000d117984 */ /* 0x000e220000000800 */
[----:B------:R-:W1:Y:S01]  /*7a10*/  MUFU.RCP R5, R8 ;  /* 0x0000000800057308 */ /* 0x000e620000001000 */
[----:B------:R-:W-:Y:S02]  /*7a20*/  BSSY.RECONVERGENT B2, `(.L_x_92) ;  /* 0x000000d000027945 */ /* 0x000fe40003800200 */
[----:B------:R2:W-:Y:S01]  /*7a30*/  STS [R13+0x4], R10 ;  /* 0x0000040a0d007388 */ /* 0x0005e20000000800 */
        /* <DEDUP_REMOVED lines=10> */
[----:B------:R-:W-:-:S07]  /*7ae0*/  MOV R6, R5 ;  /* 0x0000000500067202 */ /* 0x000fce0000000f00 */
.L_x_93:
[----:B------:R-:W-:Y:S05]  /*7af0*/  BSYNC.RECONVERGENT B2 ;  /* 0x0000000000027941 */ /* 0x000fea0003800200 */
.L_x_92:
        /* <DEDUP_REMOVED lines=15> */
.L_x_95:
[----:B------:R-:W-:Y:S05]  /*7bf0*/  BSYNC.RECONVERGENT B2 ;  /* 0x0000000000027941 */ /* 0x000fea0003800200 */
.L_x_94:
        /* <DEDUP_REMOVED lines=15> */
.L_x_97:
[----:B------:R-:W-:Y:S05]  /*7cf0*/  BSYNC.RECONVERGENT B2 ;  /* 0x0000000000027941 */ /* 0x000fea0003800200 */
.L_x_96:
        /* <DEDUP_REMOVED lines=15> */
.L_x_99:
[----:B------:R-:W-:Y:S05]  /*7df0*/  BSYNC.RECONVERGENT B2 ;  /* 0x0000000000027941 */ /* 0x000fea0003800200 */
.L_x_98:
        /* <DEDUP_REMOVED lines=15> */
.L_x_101:
[----:B------:R-:W-:Y:S05]  /*7ef0*/  BSYNC.RECONVERGENT B2 ;  /* 0x0000000000027941 */ /* 0x000fea0003800200 */
.L_x_100:
        /* <DEDUP_REMOVED lines=15> */
.L_x_103:
[----:B------:R-:W-:Y:S05]  /*7ff0*/  BSYNC.RECONVERGENT B2 ;  /* 0x0000000000027941 */ /* 0x000fea0003800200 */
.L_x_102:
        /* <DEDUP_REMOVED lines=15> */
.L_x_105:
[----:B------:R-:W-:Y:S05]  /*80f0*/  BSYNC.RECONVERGENT B2 ;  /* 0x0000000000027941 */ /* 0x000fea0003800200 */
.L_x_104:
        /* <DEDUP_REMOVED lines=15> */
.L_x_107:
[----:B------:R-:W-:Y:S05]  /*81f0*/  BSYNC.RECONVERGENT B2 ;  /* 0x0000000000027941 */ /* 0x000fea0003800200 */
.L_x_106:
        /* <DEDUP_REMOVED lines=15> */
.L_x_109:
[----:B------:R-:W-:Y:S05]  /*82f0*/  BSYNC.RECONVERGENT B2 ;  /* 0x0000000000027941 */ /* 0x000fea0003800200 */
.L_x_108:
        /* <DEDUP_REMOVED lines=15> */
.L_x_111:
[----:B------:R-:W-:Y:S05]  /*83f0*/  BSYNC.RECONVERGENT B2 ;  /* 0x0000000000027941 */ /* 0x000fea0003800200 */
.L_x_110:
        /* <DEDUP_REMOVED lines=15> */
.L_x_113:
[----:B------:R-:W-:Y:S05]  /*84f0*/  BSYNC.RECONVERGENT B2 ;  /* 0x0000000000027941 */ /* 0x000fea0003800200 */
.L_x_112:
        /* <DEDUP_REMOVED lines=15> */
.L_x_115:
[----:B------:R-:W-:Y:S05]  /*85f0*/  BSYNC.RECONVERGENT B2 ;  /* 0x0000000000027941 */ /* 0x000fea0003800200 */
.L_x_114:
        /* <DEDUP_REMOVED lines=15> */
.L_x_117:
[----:B------:R-:W-:Y:S05]  /*86f0*/  BSYNC.RECONVERGENT B2 ;  /* 0x0000000000027941 */ /* 0x000fea0003800200 */
.L_x_116:
        /* <DEDUP_REMOVED lines=15> */
.L_x_119:
[----:B------:R-:W-:Y:S05]  /*87f0*/  BSYNC.RECONVERGENT B2 ;  /* 0x0000000000027941 */ /* 0x000fea0003800200 */
.L_x_118:
[----:B------:R0:W-:Y:S01]  /*8800*/  STS [R13+0x3c], R4 ;  /* 0x00003c040d007388 */ /* 0x0001e20000000800 */
[----:B------:R-:W-:Y:S05]  /*8810*/  @P3 BRA `(.L_x_120) ;  /* 0xffffffec00f03947 */ /* 0x000fea000383ffff */
.L_x_87:
[----:B------:R-:W-:-:S09]  /*8820*/  UISETP.NE.AND UP0, UPT, UR6, URZ, UPT ;  /* 0x000000ff0600728c */ /* 0x000fd2000bf05270 */
[----:B------:R-:W-:Y:S05]  /*8830*/  BRA.U !UP0, `(.L_x_86) ;  /* 0x0000000d08ac7547 */ /* 0x000fea000b800000 */
[----:B------:R-:W1:Y:S01]  /*8840*/  LDCU UR4, c[0x0][0x3a0] ;  /* 0x00007400ff0477ac */ /* 0x000e620008000800 */
[----:B------:R-:W-:Y:S02]  /*8850*/  UISETP.GE.U32.AND UP0, UPT, UR6, 0x4, UPT ;  /* 0x000000040600788c */ /* 0x000fe4000bf06070 */
[----:B-1----:R-:W-:-:S07]  /*8860*/  ULOP3.LUT UR4, UR4, 0x3, URZ, 0xc0, !UPT ;  /* 0x0000000304047892 */ /* 0x002fce000f8ec0ff */
[----:B------:R-:W-:Y:S05]  /*8870*/  BRA.U !UP0, `(.L_x_121) ;  /* 0x0000000508f87547 */ /* 0x000fea000b800000 */
[----:B----4-:R-:W-:Y:S01]  /*8880*/  LEA R12, R11, R2, 0x3 ;  /* 0x000000020b0c7211 */ /* 0x010fe200078e18ff */
[----:B------:R-:W0:Y:S01]  /*8890*/  MUFU.RCP R5, R8 ;  /* 0x0000000800057308 */ /* 0x000e220000001000 */
[----:B------:R-:W-:Y:S03]  /*88a0*/  BSSY.RECONVERGENT B2, `(.L_x_122) ;  /* 0x000000c000027945 */ /* 0x000fe60003800200 */
[----:B------:R-:W1:Y:S01]  /*88b0*/  LDS R17, [R12] ;  /* 0x000000000c117984 */ /* 0x000e620000000800 */
        /* <DEDUP_REMOVED lines=10> */
.L_x_123:
[----:B------:R-:W-:Y:S05]  /*8960*/  BSYNC.RECONVERGENT B2 ;  /* 0x0000000000027941 */ /* 0x000fea0003800200 */
.L_x_122:
        /* <DEDUP_REMOVED lines=15> */
.L_x_125:
[----:B------:R-:W-:Y:S05]  /*8a60*/  BSYNC.RECONVERGENT B2 ;  /* 0x0000000000027941 */ /* 0x000fea0003800200 */
.L_x_124:
        /* <DEDUP_REMOVED lines=14> */
.L_x_127:
[----:B------:R-:W-:Y:S05]  /*8b50*/  BSYNC.RECONVERGENT B2 ;  /* 0x0000000000027941 */ /* 0x000fea0003800200 */
.L_x_126:
        /* <DEDUP_REMOVED lines=15> */
.L_x_129:
[----:B------:R-:W-:Y:S05]  /*8c50*/  BSYNC.RECONVERGENT B2 ;  /* 0x0000000000027941 */ /* 0x000fea0003800200 */
.L_x_128:
        /* <DEDUP_REMOVED lines=11> */
[----:B------:R-:W-:Y:S01]  /*8d10*/  IMAD.MOV.U32 R4, RZ, RZ, R8 ;  /* 0x000000ffff047224 */ /* 0x000fe200078e0008 */
[----:B------:R-:W-:-:S07]  /*8d20*/  MOV R6, 0x8d40 ;  /* 0x00008d4000067802 */ /* 0x000fce0000000f00 */
[----:B------:R-:W-:Y:S05]  /*8d30*/  CALL.REL.NOINC `($__internal_0_$__cuda_sm3x_div_rn_noftz_f32_slowpath) ;  /* 0x0000005400787944 */ /* 0x000fea0003c00000 */
.L_x_131:
[----:B------:R-:W-:Y:S05]  /*8d40*/  BSYNC.RECONVERGENT B2 ;  /* 0x0000000000027941 */ /* 0x000fea0003800200 */
.L_x_130:
        /* <DEDUP_REMOVED lines=15> */
.L_x_133:
[----:B------:R-:W-:Y:S05]  /*8e40*/  BSYNC.RECONVERGENT B2 ;  /* 0x0000000000027941 */ /* 0x000fea0003800200 */
.L_x_132:
        /* <DEDUP_REMOVED lines=14> */
.L_x_135:
[----:B------:R-:W-:Y:S05]  /*8f30*/  BSYNC.RECONVERGENT B2 ;  /* 0x0000000000027941 */ /* 0x000fea0003800200 */
.L_x_134:
        /* <DEDUP_REMOVED lines=14> */
[----:B------:R-:W-:-:S07]  /*9020*/  MOV R7, R5 ;  /* 0x0000000500077202 */ /* 0x000fce0000000f00 */
.L_x_137:
[----:B------:R-:W-:Y:S05]  /*9030*/  BSYNC.RECONVERGENT B2 ;  /* 0x0000000000027941 */ /* 0x000fea0003800200 */
.L_x_136:
[----:B------:R1:W-:Y:S01]  /*9040*/  STS [R12+0x1c], R7 ;  /* 0x00001c070c007388 */ /* 0x0003e20000000800 */
[----:B------:R-:W-:-:S07]  /*9050*/  IADD3 R11, PT, PT, R11, 0x4, RZ ;  /* 0x000000040b0b7810 */ /* 0x000fce0007ffe0ff */
.L_x_121:
[----:B------:R-:W-:-:S09]  /*9060*/  UISETP.NE.AND UP0, UPT, UR4, URZ, UPT ;  /* 0x000000ff0400728c */ /* 0x000fd2000bf05270 */
[----:B------:R-:W-:Y:S05]  /*9070*/  BRA.U !UP0, `(.L_x_86) ;  /* 0x00000005089c7547 */ /* 0x000fea000b800000 */
[----:B------:R-:W-:-:S09]  /*9080*/  UISETP.NE.AND UP0, UPT, UR4, 0x1, UPT ;  /* 0x000000010400788c */ /* 0x000fd2000bf05270 */
[----:B------:R-:W-:Y:S05]  /*9090*/  BRA.U !UP0, `(.L_x_138) ;  /* 0x0000000508007547 */ /* 0x000fea000b800000 */
[----:B-1--4-:R-:W-:Y:S01]  /*90a0*/  LEA R12, R11, R2, 0x3 ;  /* 0x000000020b0c7211 */ /* 0x012fe200078e18ff */
        /* <DEDUP_REMOVED lines=10> */
[----:B------:R-:W-:Y:S01]  /*9150*/  IMAD.MOV.U32 R4, RZ, RZ, R8 ;  /* 0x000000ffff047224 */ /* 0x000fe200078e0008 */
[----:B------:R-:W-:-:S07]  /*9160*/  MOV R6, 0x9180 ;  /* 0x0000918000067802 */ /* 0x000fce0000000f00 */
[----:B------:R-:W-:Y:S05]  /*9170*/  CALL.REL.NOINC `($__internal_0_$__cuda_sm3x_div_rn_noftz_f32_slowpath) ;  /* 0x0000005000687944 */ /* 0x000fea0003c00000 */
.L_x_140:
[----:B------:R-:W-:Y:S05]  /*9180*/  BSYNC.RECONVERGENT B2 ;  /* 0x0000000000027941 */ /* 0x000fea0003800200 */
.L_x_139:
        /* <DEDUP_REMOVED lines=15> */
.L_x_142:
[----:B------:R-:W-:Y:S05]  /*9280*/  BSYNC.RECONVERGENT B2 ;  /* 0x0000000000027941 */ /* 0x000fea0003800200 */
.L_x_141:
        /* <DEDUP_REMOVED lines=14> */
.L_x_144:
[----:B------:R-:W-:Y:S05]  /*9370*/  BSYNC.RECONVERGENT B2 ;  /* 0x0000000000027941 */ /* 0x000fea0003800200 */
.L_x_143:
        /* <DEDUP_REMOVED lines=15> */
.L_x_146:
[----:B------:R-:W-:Y:S05]  /*9470*/  BSYNC.RECONVERGENT B2 ;  /* 0x0000000000027941 */ /* 0x000fea0003800200 */
.L_x_145:
[----:B------:R2:W-:Y:S01]  /*9480*/  STS [R12+0xc], R7 ;  /* 0x00000c070c007388 */ /* 0x0005e20000000800 */
[----:B------:R-:W-:-:S07]  /*9490*/  IADD3 R11, PT, PT, R11, 0x2, RZ ;  /* 0x000000020b0b7810 */ /* 0x000fce0007ffe0ff */
.L_x_138:
[----:B------:R-:W3:Y:S02]  /*94a0*/  LDCU UR4, c[0x0][0x3a0] ;  /* 0x00007400ff0477ac */ /* 0x000ee40008000800 */
[----:B---3--:R-:W-:-:S04]  /*94b0*/  ULOP3.LUT UR4, UR4, 0x1, URZ, 0xc0, !UPT ;  /* 0x0000000104047892 */ /* 0x008fc8000f8ec0ff */
[----:B------:R-:W-:-:S09]  /*94c0*/  UISETP.NE.U32.AND UP0, UPT, UR4, 0x1, UPT ;  /* 0x000000010400788c */ /* 0x000fd2000bf05070 */
[----:B------:R-:W-:Y:S05]  /*94d0*/  BRA.U UP0, `(.L_x_86) ;  /* 0x0000000100847547 */ /* 0x000fea000b800000 */
[----:B------:R-:W-:Y:S01]  /*94e0*/  LEA R11, R11, R2, 0x3 ;  /* 0x000000020b0b7211 */ /* 0x000fe200078e18ff */
[----:B------:R-:W0:Y:S01]  /*94f0*/  MUFU.RCP R5, R8 ;  /* 0x0000000800057308 */ /* 0x000e220000001000 */
[----:B------:R-:W-:Y:S03]  /*9500*/  BSSY.RECONVERGENT B2, `(.L_x_147) ;  /* 0x000000d000027945 */ /* 0x000fe60003800200 */
[----:B------:R-:W3:Y:S01]  /*9510*/  LDS R17, [R11] ;  /* 0x000000000b117984 */ /* 0x000ee20000000800 */
[----:B0-----:R-:W-:-:S04]  /*9520*/  FFMA R4, -R8, R5, 1 ;  /* 0x3f80000008047423 */ /* 0x001fc80000000105 */
[----:B------:R-:W-:Y:S01]  /*9530*/  FFMA R4, R5, R4, R5 ;  /* 0x0000000405047223 */ /* 0x000fe20000000005 */
[----:B---3--:R-:W0:Y:S03]  /*9540*/  FCHK P1, R17, R8 ;  /* 0x0000000811007302 */ /* 0x008e260000020000 */
[----:B------:R-:W-:-:S04]  /*9550*/  FFMA R5, R4, R17, RZ ;  /* 0x0000001104057223 */ /* 0x000fc800000000ff */
[----:B----4-:R-:W-:-:S04]  /*9560*/  FFMA R6, -R8, R5, R17 ;  /* 0x0000000508067223 */ /* 0x010fc80000000111 */
[----:B------:R-:W-:Y:S01]  /*9570*/  FFMA R6, R4, R6, R5 ;  /* 0x0000000604067223 */ /* 0x000fe20000000005 */
[----:B0-----:R-:W-:Y:S06]  /*9580*/  @!P1 BRA `(.L_x_148) ;  /* 0x0000000000109947 */ /* 0x001fec0003800000 */
[----:B------:R-:W-:Y:S01]  /*9590*/  IMAD.MOV.U32 R4, RZ, RZ, R8 ;  /* 0x000000ffff047224 */ /* 0x000fe200078e0008 */
[----:B------:R-:W-:-:S07]  /*95a0*/  MOV R6, 0x95c0 ;  /* 0x000095c000067802 */ /* 0x000fce0000000f00 */
[----:B-12---:R-:W-:Y:S05]  /*95b0*/  CALL.REL.NOINC `($__internal_0_$__cuda_sm3x_div_rn_noftz_f32_slowpath) ;  /* 0x0000004c00587944 */ /* 0x006fea0003c00000 */
[----:B------:R-:W-:-:S07]  /*95c0*/  MOV R6, R5 ;  /* 0x0000000500067202 */ /* 0x000fce0000000f00 */
.L_x_148:
[----:B------:R-:W-:Y:S05]  /*95d0*/  BSYNC.RECONVERGENT B2 ;  /* 0x0000000000027941 */ /* 0x000fea0003800200 */
.L_x_147:
[----:B------:R-:W0:Y:S01]  /*95e0*/  LDS R17, [R11+0x4] ;  /* 0x000004000b117984 */ /* 0x000e220000000800 */
[----:B------:R-:W3:Y:S01]  /*95f0*/  MUFU.RCP R5, R8 ;  /* 0x0000000800057308 */ /* 0x000ee20000001000 */
[----:B------:R-:W-:Y:S02]  /*9600*/  BSSY.RECONVERGENT B2, `(.L_x_149) ;  /* 0x000000d000027945 */ /* 0x000fe40003800200 */
[----:B------:R4:W-:Y:S01]  /*9610*/  STS [R11], R6 ;  /* 0x000000060b007388 */ /* 0x0009e20000000800 */
[----:B---3--:R-:W-:-:S04]  /*9620*/  FFMA R4, -R8, R5, 1 ;  /* 0x3f80000008047423 */ /* 0x008fc80000000105 */
[----:B------:R-:W-:Y:S01]  /*9630*/  FFMA R4, R5, R4, R5 ;  /* 0x0000000405047223 */ /* 0x000fe20000000005 */
[----:B0-----:R-:W0:Y:S03]  /*9640*/  FCHK P1, R17, R8 ;  /* 0x0000000811007302 */ /* 0x001e260000020000 */
[----:B------:R-:W-:-:S04]  /*9650*/  FFMA R5, R4, R17, RZ ;  /* 0x0000001104057223 */ /* 0x000fc800000000ff */
[----:B------:R-:W-:-:S04]  /*9660*/  FFMA R10, -R8, R5, R17 ;  /* 0x00000005080a7223 */ /* 0x000fc80000000111 */
[----:B------:R-:W-:Y:S01]  /*9670*/  FFMA R4, R4, R10, R5 ;  /* 0x0000000a04047223 */ /* 0x000fe20000000005 */
[----:B0---4-:R-:W-:Y:S06]  /*9680*/  @!P1 BRA `(.L_x_150) ;  /* 0x0000000000109947 */ /* 0x011fec0003800000 */
[----:B------:R-:W-:Y:S02]  /*9690*/  MOV R4, R8 ;  /* 0x0000000800047202 */ /* 0x000fe40000000f00 */
[----:B------:R-:W-:-:S07]  /*96a0*/  MOV R6, 0x96c0 ;  /* 0x000096c000067802 */ /* 0x000fce0000000f00 */
[----:B-12---:R-:W-:Y:S05]  /*96b0*/  CALL.REL.NOINC `($__internal_0_$__cuda_sm3x_div_rn_noftz_f32_slowpath) ;  /* 0x0000004c00187944 */ /* 0x006fea0003c00000 */
[----:B------:R-:W-:-:S07]  /*96c0*/  MOV R4, R5 ;  /* 0x0000000500047202 */ /* 0x000fce0000000f00 */
.L_x_150:
[----:B------:R-:W-:Y:S05]  /*96d0*/  BSYNC.RECONVERGENT B2 ;  /* 0x0000000000027941 */ /* 0x000fea0003800200 */
.L_x_149:
[----:B------:R0:W-:Y:S02]  /*96e0*/  STS [R11+0x4], R4 ;  /* 0x000004040b007388 */ /* 0x0001e40000000800 */
.L_x_86:
[----:B------:R-:W-:Y:S06]  /*96f0*/  BAR.SYNC.DEFER_BLOCKING 0x0 ;  /* 0x0000000000007b1d */ /* 0x000fec0000010000 */
[----:B------:R-:W-:Y:S04]  /*9700*/  BSSY.RECONVERGENT B0, `(.L_x_151) ;  /* 0x0000039000007945 */ /* 0x000fe80003800200 */
[----:B------:R-:W-:Y:S05]  /*9710*/  @P0 BRA `(.L_x_152) ;  /* 0x0000000000dc0947 */ /* 0x000fea0003800000 */
[C---:B------:R-:W-:Y:S01]  /*9720*/  ISETP.GE.U32.AND P1, PT, R0.reuse, 0x4, PT ;  /* 0x000000040000780c */ /* 0x040fe20003f26070 */
[----:B------:R-:W-:Y:S01]  /*9730*/  BSSY.RECONVERGENT B1, `(.L_x_153) ;  /* 0x0000024000017945 */ /* 0x000fe20003800200 */
[----:B0-23--:R-:W-:Y:S01]  /*9740*/  LOP3.LUT R4, R0, 0x3, RZ, 0xc0, !PT ;  /* 0x0000000300047812 */ /* 0x00dfe200078ec0ff */
[----:B------:R-:W-:-:S03]  /*9750*/  IMAD.MOV.U32 R5, RZ, RZ, RZ ;  /* 0x000000ffff057224 */ /* 0x000fc600078e00ff */
[----:B------:R-:W-:-:S07]  /*9760*/  ISETP.NE.AND P2, PT, R4, RZ, PT ;  /* 0x000000ff0400720c */ /* 0x000fce0003f45270 */
[----:B------:R-:W-:Y:S06]  /*9770*/  @!P1 BRA `(.L_x_154) ;  /* 0x00000000007c9947 */ /* 0x000fec0003800000 */
[----:B------:R-:W0:Y:S01]  /*9780*/  S2R R9, SR_CgaCtaId ;  /* 0x0000000000097919 */ /* 0x000e220000008800 */
[----:B-1--4-:R-:W1:Y:S01]  /*9790*/  LDC R7, c[0x0][0x3a0] ;  /* 0x0000e800ff077b82 */ /* 0x012e620000000800 */
[----:B------:R-:W-:Y:S01]  /*97a0*/  MOV R6, 0x400 ;  /* 0x0000040000067802 */ /* 0x000fe20000000f00 */
[----:B------:R-:W-:Y:S01]  /*97b0*/  HFMA2 R8, -RZ, RZ, 0, 0 ;  /* 0x00000000ff087431 */ /* 0x000fe200000001ff */
[----:B------:R-:W-:Y:S02]  /*97c0*/  LOP3.LUT R5, R0, 0x3fc, RZ, 0xc0, !PT ;  /* 0x000003fc00057812 */ /* 0x000fe400078ec0ff */
[----:B0-----:R-:W-:-:S07]  /*97d0*/  LEA R6, R9, R6, 0x18 ;  /* 0x0000000609067211 */ /* 0x001fce00078ec0ff */
.L_x_155:
[----:B01----:R-:W-:-:S05]  /*97e0*/  IMAD R9, R8, R7, R0 ;  /* 0x0000000708097224 */ /* 0x003fca00078e0200 */
[----:B------:R-:W-:Y:S02]  /*97f0*/  LEA R10, R9, R6, 0x3 ;  /* 0x00000006090a7211 */ /* 0x000fe400078e18ff */
[C---:B------:R-:W-:Y:S02]  /*9800*/  LEA R9, R8.reuse, R2, 0x3 ;  /* 0x0000000208097211 */ /* 0x040fe400078e18ff */
[----:B------:R-:W-:Y:S01]  /*9810*/  IADD3 R8, PT, PT, R8, 0x4, RZ ;  /* 0x0000000408087810 */ /* 0x000fe20007ffe0ff */
[----:B------:R-:W0:Y:S01]  /*9820*/  LDS.64 R14, [R10] ;  /* 0x000000000a0e7984 */ /* 0x000e220000000a00 */
[C---:B------:R-:W-:Y:S02]  /*9830*/  IMAD R16, R7.reuse, 0x8, R10 ;  /* 0x0000000807107824 */ /* 0x040fe400078e020a */
[----:B------:R-:W-:Y:S01]  /*9840*/  ISETP.NE.AND P1, PT, R8, R5, PT ;  /* 0x000000050800720c */ /* 0x000fe20003f25270 */
[----:B------:R-:W1:Y:S02]  /*9850*/  LDS.64 R12, [R9] ;  /* 0x00000000090c7984 */ /* 0x000e640000000a00 */
[----:B------:R-:W-:-:S04]  /*9860*/  LEA R22, R7, R16, 0x3 ;  /* 0x0000001007167211 */ /* 0x000fc800078e18ff */
        /* <DEDUP_REMOVED lines=16> */
.L_x_154:
[----:B------:R-:W-:Y:S05]  /*9970*/  BSYNC.RECONVERGENT B1 ;  /* 0x0000000000017941 */ /* 0x000fea0003800200 */
.L_x_153:
[----:B------:R-:W-:Y:S05]  /*9980*/  @!P2 BRA `(.L_x_152) ;  /* 0x000000000040a947 */ /* 0x000fea0003800000 */
[----:B0-----:R-:W0:Y:S01]  /*9990*/  S2R R9, SR_CgaCtaId ;  /* 0x0000000000097919 */ /* 0x001e220000008800 */
[----:B-1--4-:R-:W1:Y:S01]  /*99a0*/  LDC R14, c[0x0][0x3a0] ;  /* 0x0000e800ff0e7b82 */ /* 0x012e620000000800 */
[----:B------:R-:W-:Y:S01]  /*99b0*/  MOV R6, 0x400 ;  /* 0x0000040000067802 */ /* 0x000fe20000000f00 */
[----:B------:R-:W-:-:S03]  /*99c0*/  IMAD.MOV.U32 R7, RZ, RZ, RZ ;  /* 0x000000ffff077224 */ /* 0x000fc600078e00ff */
[----:B0-----:R-:W-:-:S07]  /*99d0*/  LEA R9, R9, R6, 0x18 ;  /* 0x0000000609097211 */ /* 0x001fce00078ec0ff */
.L_x_156:
[----:B01----:R-:W-:Y:S01]  /*99e0*/  IMAD R6, R5, R14, R0 ;  /* 0x0000000e05067224 */ /* 0x003fe200078e0200 */
        /* <DEDUP_REMOVED lines=10> */
.L_x_152:
[----:B------:R-:W-:Y:S05]  /*9a90*/  BSYNC.RECONVERGENT B0 ;  /* 0x0000000000007941 */ /* 0x000fea0003800200 */
.L_x_151:
[----:B------:R-:W5:Y:S02]  /*9aa0*/  LDCU UR4, c[0x0][0x3a0] ;  /* 0x00007400ff0477ac */ /* 0x000f640008000800 */
[----:B-----5:R-:W-:Y:S01]  /*9ab0*/  UISETP.GE.AND UP0, UPT, UR4, 0x1, UPT ;  /* 0x000000010400788c */ /* 0x020fe2000bf06270 */
[----:B------:R-:W-:Y:S08]  /*9ac0*/  BAR.SYNC.DEFER_BLOCKING 0x0 ;  /* 0x0000000000007b1d */ /* 0x000ff00000010000 */
[----:B------:R-:W-:Y:S05]  /*9ad0*/  BRA.U !UP0, `(.L_x_157) ;  /* 0x0000000908687547 */ /* 0x000fea000b800000 */
[----:B------:R-:W-:Y:S01]  /*9ae0*/  UIADD3 UR5, UPT, UPT, UR4, -0x1, URZ ;  /* 0xffffffff04057890 */ /* 0x000fe2000fffe0ff */
[----:B012---:R-:W-:Y:S01]  /*9af0*/  MOV R19, RZ ;  /* 0x000000ff00137202 */ /* 0x007fe20000000f00 */
[----:B------:R-:W-:Y:S02]  /*9b00*/  ULOP3.LUT UR6, UR4, 0x7, URZ, 0xc0, !UPT ;  /* 0x0000000704067892 */ /* 0x000fe4000f8ec0ff */
[----:B------:R-:W-:Y:S02]  /*9b10*/  UISETP.GE.U32.AND UP0, UPT, UR5, 0x7, UPT ;  /* 0x000000070500788c */ /* 0x000fe4000bf06070 */
[----:B------:R-:W-:-:S07]  /*9b20*/  UISETP.NE.AND UP1, UPT, UR6, URZ, UPT ;  /* 0x000000ff0600728c */ /* 0x000fce000bf25270 */
[----:B------:R-:W-:Y:S05]  /*9b30*/  BRA.U !UP0, `(.L_x_158) ;  /* 0x0000000508207547 */ /* 0x000fea000b800000 */
[----:B---3--:R-:W0:Y:S01]  /*9b40*/  LDC.64 R4, c[0x0][0x390] ;  /* 0x0000e400ff047b82 */ /* 0x008e220000000a00 */
[----:B------:R-:W-:Y:S01]  /*9b50*/  ULOP3.LUT UR4, UR4, 0x7ffffff8, URZ, 0xc0, !UPT ;  /* 0x7ffffff804047892 */ /* 0x000fe2000f8ec0ff */
[----:B------:R-:W-:-:S05]  /*9b60*/  HFMA2 R21, -RZ, RZ, 0, 0 ;  /* 0x00000000ff157431 */ /* 0x000fca00000001ff */
[----:B------:R-:W-:-:S07]  /*9b70*/  MOV R19, UR4 ;  /* 0x0000000400137c02 */ /* 0x000fce0008000f00 */
.L_x_159:
[----:B0-2---:R-:W-:-:S05]  /*9b80*/  IMAD.WIDE.U32 R10, R21, 0x4, R4 ;  /* 0x00000004150a7825 */ /* 0x005fca00078e0004 */
[----:B------:R-:W2:Y:S04]  /*9b90*/  LDG.E R22, desc[UR8][R10.64] ;  /* 0x000000080a167981 */ /* 0x000ea8000c1e1900 */
[----:B------:R-:W3:Y:S04]  /*9ba0*/  LDG.E R13, desc[UR8][R10.64+0x4] ;  /* 0x000004080a0d7981 */ /* 0x000ee8000c1e1900 */
[----:B----4-:R-:W4:Y:S04]  /*9bb0*/  LDG.E R15, desc[UR8][R10.64+0x8] ;  /* 0x000008080a0f7981 */ /* 0x010f28000c1e1900 */
        /* <DEDUP_REMOVED lines=21> */
[----:B0-----:R0:W-:Y:S04]  /*9d10*/  @!P2 STS.64 [R18+0x8], R10 ;  /* 0x0000080a1200a388 */ /* 0x0011e80000000a00 */
[----:B--2---:R-:W-:Y:S01]  /*9d20*/  @!P2 STS.64 [R24], R12 ;  /* 0x0000000c1800a388 */ /* 0x004fe20000000a00 */
[----:B-----5:R-:W-:-:S03]  /*9d30*/  ISETP.GE.AND P2, PT, R7, R20, PT ;  /* 0x000000140700720c */ /* 0x020fc60003f46270 */
[----:B------:R-:W1:Y:S04]  /*9d40*/  @!P1 LDS.64 R14, [R26] ;  /* 0x000000001a0e9984 */ /* 0x000e680000000a00 */
[----:B------:R-:W2:Y:S01]  /*9d50*/  @!P1 LDS.64 R16, [R18+0x10] ;  /* 0x0000100012109984 */ /* 0x000ea20000000a00 */
[----:B0-----:R-:W-:-:S05]  /*9d60*/  VIADD R10, R21, 0x4 ;  /* 0x00000004150a7836 */ /* 0x001fca0000000000 */
[----:B------:R-:W-:Y:S01]  /*9d70*/  @!P2 LEA R20, R20, R2, 0x3 ;  /* 0x000000021414a211 */ /* 0x000fe200078e18ff */
[----:B-1----:R0:W-:Y:S04]  /*9d80*/  @!P1 STS.64 [R18+0x10], R14 ;  /* 0x0000100e12009388 */ /* 0x0021e80000000a00 */
[----:B--2---:R-:W-:Y:S01]  /*9d90*/  @!P1 STS.64 [R26], R16 ;  /* 0x000000101a009388 */ /* 0x004fe20000000a00 */
[----:B------:R-:W-:-:S03]  /*9da0*/  ISETP.GE.AND P1, PT, R10, R29, PT ;  /* 0x0000001d0a00720c */ /* 0x000fc60003f26270 */
[----:B------:R-:W1:Y:S04]  /*9db0*/  @!P2 LDS.64 R6, [R20] ;  /* 0x000000001406a984 */ /* 0x000e680000000a00 */
[----:B------:R-:W2:Y:S01]  /*9dc0*/  @!P2 LDS.64 R8, [R18+0x18] ;  /* 0x000018001208a984 */ /* 0x000ea20000000a00 */
[----:B0-----:R-:W-:-:S05]  /*9dd0*/  IADD3 R14, PT, PT, R21, 0x5, RZ ;  /* 0x00000005150e7810 */ /* 0x001fca0007ffe0ff */
[----:B------:R-:W-:Y:S01]  /*9de0*/  @!P1 LEA R29, R29, R2, 0x3 ;  /* 0x000000021d1d9211 */ /* 0x000fe200078e18ff */
[----:B-1----:R0:W-:Y:S04]  /*9df0*/  @!P2 STS.64 [R18+0x18], R6 ;  /* 0x000018061200a388 */ /* 0x0021e80000000a00 */
[----:B--2---:R-:W-:Y:S01]  /*9e00*/  @!P2 STS.64 [R20], R8 ;  /* 0x000000081400a388 */ /* 0x004fe20000000a00 */
[----:B------:R-:W-:-:S03]  /*9e10*/  ISETP.GE.AND P2, PT, R14, R27, PT ;  /* 0x0000001b0e00720c */ /* 0x000fc60003f46270 */
        /* <DEDUP_REMOVED lines=26> */
.L_x_158:
[----:B------:R-:W-:Y:S05]  /*9fc0*/  BRA.U !UP1, `(.L_x_157) ;  /* 0x00000005092c7547 */ /* 0x000fea000b800000 */
[----:B------:R-:W0:Y:S01]  /*9fd0*/  LDCU UR4, c[0x0][0x3a0] ;  /* 0x00007400ff0477ac */ /* 0x000e220008000800 */
[----:B------:R-:W-:Y:S02]  /*9fe0*/  UISETP.GE.U32.AND UP0, UPT, UR6, 0x4, UPT ;  /* 0x000000040600788c */ /* 0x000fe4000bf06070 */
[----:B0-----:R-:W-:-:S04]  /*9ff0*/  ULOP3.LUT UR5, UR4, 0x3, URZ, 0xc0, !UPT ;  /* 0x0000000304057892 */ /* 0x001fc8000f8ec0ff */
[----:B------:R-:W-:-:S03]  /*a000*/  UISETP.NE.AND UP1, UPT, UR5, URZ, UPT ;  /* 0x000000ff0500728c */ /* 0x000fc6000bf25270 */
[----:B------:R-:W-:Y:S08]  /*a010*/  BRA.U !UP0, `(.L_x_160) ;  /* 0x00000001088c7547 */ /* 0x000ff0000b800000 */
[----:B---34-:R-:W0:Y:S02]  /*a020*/  LDC.64 R6, c[0x0][0x390] ;  /* 0x0000e400ff067b82 */ /* 0x018e240000000a00 */
[----:B0-----:R-:W-:-:S05]  /*a030*/  IMAD.WIDE.U32 R6, R19, 0x4, R6 ;  /* 0x0000000413067825 */ /* 0x001fca00078e0006 */
[----:B------:R-:W3:Y:S04]  /*a040*/  LDG.E R5, desc[UR8][R6.64] ;  /* 0x0000000806057981 */ /* 0x000ee8000c1e1900 */
[----:B--2---:R-:W2:Y:S04]  /*a050*/  LDG.E R13, desc[UR8][R6.64+0x4] ;  /* 0x00000408060d7981 */ /* 0x004ea8000c1e1900 */
[----:B------:R-:W4:Y:S04]  /*a060*/  LDG.E R16, desc[UR8][R6.64+0x8] ;  /* 0x0000080806107981 */ /* 0x000f28000c1e1900 */
[----:B------:R0:W5:Y:S01]  /*a070*/  LDG.E R23, desc[UR8][R6.64+0xc] ;  /* 0x00000c0806177981 */ /* 0x000162000c1e1900 */
[----:B------:R-:W-:-:S02]  /*a080*/  LEA R4, R19, R2, 0x3 ;  /* 0x0000000213047211 */ /* 0x000fc400078e18ff */
[C---:B------:R-:W-:Y:S02]  /*a090*/  IADD3 R12, PT, PT, R19.reuse, 0x1, RZ ;  /* 0x00000001130c7810 */ /* 0x040fe40007ffe0ff */
[----:B---3--:R-:W-:Y:S02]  /*a0a0*/  ISETP.GE.AND P1, PT, R19, R5, PT ;  /* 0x000000051300720c */ /* 0x008fe40003f26270 */
[----:B--2---:R-:W-:-:S11]  /*a0b0*/  ISETP.GE.AND P2, PT, R12, R13, PT ;  /* 0x0000000d0c00720c */ /* 0x004fd60003f46270 */
[----:B------:R-:W-:Y:S01]  /*a0c0*/  @!P1 LEA R5, R5, R2, 0x3 ;  /* 0x0000000205059211 */ /* 0x000fe200078e18ff */
[----:B------:R-:W-:Y:S01]  /*a0d0*/  @!P1 LDS.64 R8, [R4] ;  /* 0x0000000004089984 */ /* 0x000fe20000000a00 */
[----:B------:R-:W-:-:S03]  /*a0e0*/  @!P2 IMAD R12, R13, 0x8, R2 ;  /* 0x000000080d0ca824 */ /* 0x000fc600078e0202 */
[----:B------:R-:W1:Y:S01]  /*a0f0*/  @!P1 LDS.64 R10, [R5] ;  /* 0x00000000050a9984 */ /* 0x000e620000000a00 */
[----:B------:R-:W-:-:S03]  /*a100*/  IADD3 R13, PT, PT, R19, 0x2, RZ ;  /* 0x00000002130d7810 */ /* 0x000fc60007ffe0ff */
        /* <DEDUP_REMOVED lines=20> */
.L_x_160:
[----:B------:R-:W-:Y:S05]  /*a250*/  BRA.U !UP1, `(.L_x_157) ;  /* 0x0000000109887547 */ /* 0x000fea000b800000 */
[----:B------:R-:W-:Y:S02]  /*a260*/  UISETP.NE.AND UP0, UPT, UR5, 0x1, UPT ;  /* 0x000000010500788c */ /* 0x000fe4000bf05270 */
[----:B------:R-:W-:-:S04]  /*a270*/  ULOP3.LUT UR4, UR4, 0x1, URZ, 0xc0, !UPT ;  /* 0x0000000104047892 */ /* 0x000fc8000f8ec0ff */
[----:B------:R-:W-:-:S03]  /*a280*/  UISETP.NE.U32.AND UP1, UPT, UR4, 0x1, UPT ;  /* 0x000000010400788c */ /* 0x000fc6000bf25070 */
[----:B------:R-:W-:Y:S08]  /*a290*/  BRA.U !UP0, `(.L_x_161) ;  /* 0x00000001084c7547 */ /* 0x000ff0000b800000 */
[----:B0--3--:R-:W0:Y:S02]  /*a2a0*/  LDC.64 R4, c[0x0][0x390] ;  /* 0x0000e400ff047b82 */ /* 0x009e240000000a00 */
[----:B0-----:R-:W-:-:S05]  /*a2b0*/  IMAD.WIDE.U32 R4, R19, 0x4, R4 ;  /* 0x0000000413047825 */ /* 0x001fca00078e0004 */
[----:B----4-:R-:W3:Y:S04]  /*a2c0*/  LDG.E R6, desc[UR8][R4.64] ;  /* 0x0000000804067981 */ /* 0x010ee8000c1e1900 */
[----:B------:R-:W4:Y:S01]  /*a2d0*/  LDG.E R7, desc[UR8][R4.64+0x4] ;  /* 0x0000040804077981 */ /* 0x000f22000c1e1900 */
[C---:B------:R-:W-:Y:S01]  /*a2e0*/  LEA R14, R19.reuse, R2, 0x3 ;  /* 0x00000002130e7211 */ /* 0x040fe200078e18ff */
[C---:B--2---:R-:W-:Y:S01]  /*a2f0*/  VIADD R12, R19.reuse, 0x1 ;  /* 0x00000001130c7836 */ /* 0x044fe20000000000 */
[C---:B---3--:R-:W-:Y:S02]  /*a300*/  ISETP.GE.AND P1, PT, R19.reuse, R6, PT ;  /* 0x000000061300720c */ /* 0x048fe40003f26270 */
[----:B------:R-:W-:Y:S02]  /*a310*/  IADD3 R19, PT, PT, R19, 0x2, RZ ;  /* 0x0000000213137810 */ /* 0x000fe40007ffe0ff */
[----:B----4-:R-:W-:-:S09]  /*a320*/  ISETP.GE.AND P2, PT, R12, R7, PT ;  /* 0x000000070c00720c */ /* 0x010fd20003f46270 */
        /* <DEDUP_REMOVED lines=10> */
.L_x_161:
[----:B------:R-:W-:Y:S05]  /*a3d0*/  BRA.U UP1, `(.L_x_157) ;  /* 0x0000000101287547 */ /* 0x000fea000b800000 */
[----:B0--3--:R-:W0:Y:S02]  /*a3e0*/  LDC.64 R4, c[0x0][0x390] ;  /* 0x0000e400ff047b82 */ /* 0x009e240000000a00 */
[----:B0-----:R-:W-:-:S06]  /*a3f0*/  IMAD.WIDE.U32 R4, R19, 0x4, R4 ;  /* 0x0000000413047825 */ /* 0x001fcc00078e0004 */
[----:B------:R-:W3:Y:S02]  /*a400*/  LDG.E R4, desc[UR8][R4.64] ;  /* 0x0000000804047981 */ /* 0x000ee4000c1e1900 */
[----:B---3--:R-:W-:-:S13]  /*a410*/  ISETP.GE.AND P1, PT, R19, R4, PT ;  /* 0x000000041300720c */ /* 0x008fda0003f26270 */
[----:B----4-:R-:W-:Y:S01]  /*a420*/  @!P1 LEA R6, R4, R2, 0x3 ;  /* 0x0000000204069211 */ /* 0x010fe200078e18ff */
[----:B------:R-:W-:-:S04]  /*a430*/  @!P1 IMAD R19, R19, 0x8, R2 ;  /* 0x0000000813139824 */ /* 0x000fc800078e0202 */
[----:B--2---:R-:W0:Y:S04]  /*a440*/  @!P1 LDS.64 R10, [R6] ;  /* 0x00000000060a9984 */ /* 0x004e280000000a00 */
[----:B------:R-:W1:Y:S04]  /*a450*/  @!P1 LDS.64 R8, [R19] ;  /* 0x0000000013089984 */ /* 0x000e680000000a00 */
[----:B0-----:R0:W-:Y:S04]  /*a460*/  @!P1 STS.64 [R19], R10 ;  /* 0x0000000a13009388 */ /* 0x0011e80000000a00 */
[----:B-1----:R0:W-:Y:S02]  /*a470*/  @!P1 STS.64 [R6], R8 ;  /* 0x0000000806009388 */ /* 0x0021e40000000a00 */
.L_x_157:
[----:B------:R-:W5:Y:S02]  /*a480*/  LDCU UR4, c[0x0][0x3a0] ;  /* 0x00007400ff0477ac */ /* 0x000f640008000800 */
[----:B-----5:R-:W-:-:S09]  /*a490*/  UISETP.GE.AND UP0, UPT, UR4, 0x2, UPT ;  /* 0x000000020400788c */ /* 0x020fd2000bf06270 */
[----:B------:R-:W-:Y:S05]  /*a4a0*/  BRA.U !UP0, `(.L_x_162) ;  /* 0x0000001108ec7547 */ /* 0x000fea000b800000 */
[----:B------:R-:W-:-:S05]  /*a4b0*/  UMOV UR5, 0x1 ;  /* 0x0000000100057882 */ /* 0x000fca0000000000 */
.L_x_176:
        /* <DEDUP_REMOVED lines=10> */
[----:B------:R-:W-:Y:S02]  /*a560*/  MOV R4, R10 ;  /* 0x0000000a00047202 */ /* 0x000fe40000000f00 */
[----:B------:R-:W-:Y:S02]  /*a570*/  MOV R17, R3 ;  /* 0x0000000300117202 */ /* 0x000fe40000000f00 */
[----:B------:R-:W-:-:S07]  /*a580*/  MOV R6, 0xa5a0 ;  /* 0x0000a5a000067802 */ /* 0x000fce0000000f00 */
[----:B------:R-:W-:Y:S05]  /*a590*/  CALL.REL.NOINC `($__internal_0_$__cuda_sm3x_div_rn_noftz_f32_slowpath) ;  /* 0x0000003c00607944 */ /* 0x000fea0003c00000 */
[----:B------:R-:W-:-:S07]  /*a5a0*/  IMAD.MOV.U32 R9, RZ, RZ, R5 ;  /* 0x000000ffff097224 */ /* 0x000fce00078e0005 */
.L_x_163:
        /* <DEDUP_REMOVED lines=13> */
[----:B------:R-:W-:Y:S01]  /*a680*/  @!P1 MOV R4, RZ ;  /* 0x000000ff00049202 */ /* 0x000fe20000000f00 */
[----:B------:R-:W-:Y:S06]  /*a690*/  @!P1 BRA `(.L_x_165) ;  /* 0x0000000000b89947 */ /* 0x000fec0003800000 */
[----:B------:R-:W0:Y:S01]  /*a6a0*/  LDC.64 R4, c[0x4][RZ] ;  /* 0x01000000ff047b82 */ /* 0x000e220000000a00 */
[----:B------:R-:W-:Y:S01]  /*a6b0*/  IMAD.SHL.U32 R6, R9, 0x100, RZ ;  /* 0x0000010009067824 */ /* 0x000fe200078e00ff */
[----:B------:R-:W-:Y:S01]  /*a6c0*/  CS2R R10, SRZ ;  /* 0x00000000000a7805 */ /* 0x000fe2000001ff00 */
[----:B------:R-:W-:-:S03]  /*a6d0*/  UMOV UR4, URZ ;  /* 0x000000ff00047c82 */ /* 0x000fc60008000000 */
[----:B------:R-:W-:-:S07]  /*a6e0*/  LOP3.LUT R19, R6, 0x80000000, RZ, 0xfc, !PT ;  /* 0x8000000006137812 */ /* 0x000fce00078efcff */
.L_x_166:
        /* <DEDUP_REMOVED lines=41> */
.L_x_165:
[----:B------:R-:W-:Y:S05]  /*a980*/  BSYNC.RECONVERGENT B0 ;  /* 0x0000000000007941 */ /* 0x000fea0003800200 */
.L_x_164:
[----:B-1----:R-:W-:Y:S02]  /*a990*/  HFMA2 R14, -RZ, RZ, 0.487060546875, -0.0625 ;  /* 0x37cbac00ff0e7431 */ /* 0x002fe400000001ff */
[----:B------:R-:W-:Y:S01]  /*a9a0*/  FMUL R7, R5, R5 ;  /* 0x0000000505077220 */ /* 0x000fe20000400000 */
[C---:B------:R-:W-:Y:S01]  /*a9b0*/  LOP3.LUT R10, R4.reuse, 0x1, RZ, 0xc0, !PT ;  /* 0x00000001040a7812 */ /* 0x040fe200078ec0ff */
[----:B------:R-:W-:Y:S01]  /*a9c0*/  IMAD.MOV.U32 R15, RZ, RZ, 0x3c0885e4 ;  /* 0x3c0885e4ff0f7424 */ /* 0x000fe200078e00ff */
[----:B------:R-:W-:Y:S01]  /*a9d0*/  IADD3 R4, PT, PT, R4, 0x1, RZ ;  /* 0x0000000104047810 */ /* 0x000fe20007ffe0ff */
[----:B------:R-:W-:Y:S01]  /*a9e0*/  BSSY.RECONVERGENT B0, `(.L_x_167) ;  /* 0x0000043000007945 */ /* 0x000fe20003800200 */
[----:B------:R-:W-:Y:S02]  /*a9f0*/  ISETP.NE.U32.AND P1, PT, R10, 0x1, PT ;  /* 0x000000010a00780c */ /* 0x000fe40003f25070 */
[----:B------:R-:W-:Y:S01]  /*aa00*/  MOV R16, 0x3e2aaaa8 ;  /* 0x3e2aaaa800107802 */ /* 0x000fe20000000f00 */
[----:B------:R-:W-:Y:S01]  /*aa10*/  FFMA R6, R7, R14, -0.0013887860113754868507 ;  /* 0xbab607ed07067423 */ /* 0x000fe2000000000e */
[----:B------:R-:W-:-:S02]  /*aa20*/  LOP3.LUT P2, RZ, R4, 0x2, RZ, 0xc0, !PT ;  /* 0x0000000204ff7812 */ /* 0x000fc4000784c0ff */
[----:B------:R-:W-:Y:S02]  /*aa30*/  FSEL R10, R15, 0.041666727513074874878, !P1 ;  /* 0x3d2aaabb0f0a7808 */ /* 0x000fe40004800000 */
[----:B------:R-:W-:Y:S02]  /*aa40*/  FSEL R6, R6, -0.00019574658654164522886, P1 ;  /* 0xb94d415306067808 */ /* 0x000fe40000800000 */
[----:B------:R-:W-:Y:S02]  /*aa50*/  FSEL R4, R5, 1, !P1 ;  /* 0x3f80000005047808 */ /* 0x000fe40004800000 */
[----:B------:R-:W-:Y:S01]  /*aa60*/  FSEL R5, -R16, -0.4999999701976776123, !P1 ;  /* 0xbeffffff10057808 */ /* 0x000fe20004800100 */
[----:B------:R-:W-:Y:S01]  /*aa70*/  FFMA R6, R7, R6, R10 ;  /* 0x0000000607067223 */ /* 0x000fe2000000000a */
[----:B------:R-:W-:Y:S01]  /*aa80*/  FSETP.GE.AND P1, PT, |R9|, 105615, PT ;  /* 0x47ce47800900780b */ /* 0x000fe20003f26200 */
[C---:B------:R-:W-:Y:S02]  /*aa90*/  FFMA R11, R7.reuse, R4, RZ ;  /* 0x00000004070b7223 */ /* 0x040fe400000000ff */
[----:B------:R-:W-:-:S04]  /*aaa0*/  FFMA R5, R7, R6, R5 ;  /* 0x0000000607057223 */ /* 0x000fc80000000005 */
[----:B------:R-:W-:-:S04]  /*aab0*/  FFMA R11, R11, R5, R4 ;  /* 0x000000050b0b7223 */ /* 0x000fc80000000004 */
[----:B------:R-:W-:Y:S02]  /*aac0*/  @P2 FADD R11, RZ, -R11 ;  /* 0x8000000bff0b2221 */ /* 0x000fe40000000000 */
[----:B------:R-:W-:Y:S05]  /*aad0*/  @!P1 BRA `(.L_x_168) ;  /* 0x0000000000cc9947 */ /* 0x000fea0003800000 */
[----:B------:R-:W-:-:S13]  /*aae0*/  FSETP.NEU.AND P1, PT, |R9|, +INF , PT ;  /* 0x7f8000000900780b */ /* 0x000fda0003f2d200 */
[----:B------:R-:W-:Y:S01]  /*aaf0*/  @!P1 FMUL R17, RZ, R9 ;  /* 0x00000009ff119220 */ /* 0x000fe20000400000 */
[----:B------:R-:W-:Y:S01]  /*ab00*/  @!P1 MOV R18, RZ ;  /* 0x000000ff00129202 */ /* 0x000fe20000000f00 */
[----:B------:R-:W-:Y:S06]  /*ab10*/  @!P1 BRA `(.L_x_168) ;  /* 0x0000000000bc9947 */ /* 0x000fec0003800000 */
[----:B------:R-:W0:Y:S01]  /*ab20*/  LDC.64 R4, c[0x4][RZ] ;  /* 0x01000000ff047b82 */ /* 0x000e220000000a00 */
[----:B------:R-:W-:Y:S02]  /*ab30*/  IMAD.SHL.U32 R6, R9, 0x100, RZ ;  /* 0x0000010009067824 */ /* 0x000fe400078e00ff */
[----:B------:R-:W-:Y:S01]  /*ab40*/  HFMA2 R10, -RZ, RZ, 0, 0 ;  /* 0x00000000ff0a7431 */ /* 0x000fe200000001ff */
[----:B------:R-:W-:Y:S01]  /*ab50*/  MOV R17, RZ ;  /* 0x000000ff00117202 */ /* 0x000fe20000000f00 */
[----:B------:R-:W-:Y:S01]  /*ab60*/  UMOV UR4, URZ ;  /* 0x000000ff00047c82 */ /* 0x000fe20008000000 */
[----:B------:R-:W-:-:S07]  /*ab70*/  LOP3.LUT R21, R6, 0x80000000, RZ, 0xfc, !PT ;  /* 0x8000000006157812 */ /* 0x000fce00078efcff */
.L_x_169:
        /* <DEDUP_REMOVED lines=35> */
[----:B-1----:R-:W-:-:S04]  /*adb0*/  LEA.HI R18, R6, R5, RZ, 0x1 ;  /* 0x0000000506127211 */ /* 0x002fc800078f08ff */
[----:B------:R-:W-:-:S05]  /*adc0*/  IADD3 R4, PT, PT, -R18, RZ, RZ ;  /* 0x000000ff12047210 */ /* 0x000fca0007ffe1ff */
[----:B------:R-:W-:Y:S01]  /*add0*/  @!P2 IMAD.MOV.U32 R18, RZ, RZ, R4 ;  /* 0x000000ffff12a224 */ /* 0x000fe200078e0004 */
[----:B--2---:R-:W-:-:S10]  /*ade0*/  DMUL R20, R12, UR6 ;  /* 0x000000060c147c28 */ /* 0x004fd40008000000 */
[----:B------:R-:W1:Y:S02]  /*adf0*/  F2F.F32.F64 R20, R20 ;  /* 0x0000001400147310 */ /* 0x000e640000301000 */
[----:B01----:R-:W-:-:S07]  /*ae00*/  FSEL R17, -R20, R20, !P1 ;  /* 0x0000001414117208 */ /* 0x003fce0004800100 */
.L_x_168:
[----:B------:R-:W-:Y:S05]  /*ae10*/  BSYNC.RECONVERGENT B0 ;  /* 0x0000000000007941 */ /* 0x000fea0003800200 */
.L_x_167:
        /* <DEDUP_REMOVED lines=21> */
.L_x_175:
[----:B------:R-:W-:Y:S01]  /*af70*/  ISETP.GE.U32.AND P1, PT, R8, 0x4, PT ;  /* 0x000000040800780c */ /* 0x000fe20003f26070 */
[----:B------:R-:W-:Y:S01]  /*af80*/  HFMA2 R21, -RZ, RZ, 1.875, 0 ;  /* 0x3f800000ff157431 */ /* 0x000fe200000001ff */
[----:B------:R-:W-:Y:S01]  /*af90*/  MOV R19, RZ ;  /* 0x000000ff00137202 */ /* 0x000fe20000000f00 */
[----:B------:R-:W-:-:S10]  /*afa0*/  HFMA2 R16, -RZ, RZ, 0, 0 ;  /* 0x00000000ff107431 */ /* 0x000fd400000001ff */
[----:B012---:R-:W-:Y:S05]  /*afb0*/  @!P1 BRA `(.L_x_171) ;  /* 0x0000000400289947 */ /* 0x007fea0003800000 */
[----:B------:R-:W-:Y:S01]  /*afc0*/  IMAD.MOV.U32 R21, RZ, RZ, 0x3f800000 ;  /* 0x3f800000ff157424 */ /* 0x000fe200078e00ff */
[----:B------:R-:W-:Y:S02]  /*afd0*/  MOV R19, RZ ;  /* 0x000000ff00137202 */ /* 0x000fe40000000f00 */
[----:B------:R-:W-:-:S07]  /*afe0*/  MOV R16, RZ ;  /* 0x000000ff00107202 */ /* 0x000fce0000000f00 */
.L_x_172:
[----:B0-----:R-:W-:Y:S01]  /*aff0*/  IADD3 R17, PT, PT, R16, UR4, RZ ;  /* 0x0000000410117c10 */ /* 0x001fe2000fffe0ff */
        /* <DEDUP_REMOVED lines=69> */
[----:B------:R-:W-:-:S07]  /*b450*/  MOV R16, R9 ;  /* 0x0000000900107202 */ /* 0x000fce0000000f00 */
.L_x_171:
[----:B------:R-:W-:-:S13]  /*b460*/  ISETP.NE.AND P1, PT, R20, RZ, PT ;  /* 0x000000ff1400720c */ /* 0x000fda0003f25270 */
[----:B------:R-:W-:Y:S05]  /*b470*/  @!P1 BRA `(.L_x_173) ;  /* 0x0000000000dc9947 */ /* 0x000fea0003800000 */
[----:B------:R-:W-:Y:S02]  /*b480*/  ISETP.NE.AND P1, PT, R20, 0x1, PT ;  /* 0x000000011400780c */ /* 0x000fe40003f25270 */
[----:B------:R-:W-:-:S11]  /*b490*/  LOP3.LUT P2, RZ, R8, 0x1, RZ, 0xc0, !PT ;  /* 0x0000000108ff7812 */ /* 0x000fd6000784c0ff */
[----:B------:R-:W-:Y:S05]  /*b4a0*/  @!P1 BRA `(.L_x_174) ;  /* 0x0000000000909947 */ /* 0x000fea0003800000 */
[----:B0-----:R-:W-:Y:S02]  /*b4b0*/  VIADD R17, R16, UR4 ;  /* 0x0000000410117c36 */ /* 0x001fe40008000000 */
[C---:B------:R-:W-:Y:S01]  /*b4c0*/  FMUL R24, R10.reuse, R21 ;  /* 0x000000150a187220 */ /* 0x040fe20000400000 */
[----:B------:R-:W-:Y:S01]  /*b4d0*/  FMUL R22, R10, R19 ;  /* 0x000000130a167220 */ /* 0x000fe20000400000 */
[----:B------:R-:W-:Y:S02]  /*b4e0*/  IADD3 R16, PT, PT, R16, 0x2, RZ ;  /* 0x0000000210107810 */ /* 0x000fe40007ffe0ff */
        /* <DEDUP_REMOVED lines=32> */
.L_x_174:
[----:B------:R-:W-:Y:S05]  /*b6f0*/  @!P2 BRA `(.L_x_173) ;  /* 0x00000000003ca947 */ /* 0x000fea0003800000 */
[----:B0-----:R-:W-:-:S05]  /*b700*/  VIADD R5, R16, UR4 ;  /* 0x0000000410057c36 */ /* 0x001fca0008000000 */
        /* <DEDUP_REMOVED lines=14> */
.L_x_173:
[----:B------:R-:W3:Y:S01]  /*b7f0*/  LDCU UR6, c[0x0][0x3a0] ;  /* 0x00007400ff0677ac */ /* 0x000ee20008000800 */
[----:B------:R-:W-:-:S04]  /*b800*/  UIADD3 UR4, UPT, UPT, UR5, UR4, URZ ;  /* 0x0000000405047290 */ /* 0x000fc8000fffe0ff */
[----:B---3--:R-:W-:-:S09]  /*b810*/  UISETP.GE.AND UP0, UPT, UR4, UR6, UPT ;  /* 0x000000060400728c */ /* 0x008fd2000bf06270 */
[----:B------:R-:W-:Y:S05]  /*b820*/  BRA.U !UP0, `(.L_x_175) ;  /* 0xfffffff508d07547 */ /* 0x000fea000b83ffff */
.L_x_170:
[----:B------:R-:W3:Y:S02]  /*b830*/  LDCU UR4, c[0x0][0x3a0] ;  /* 0x00007400ff0477ac */ /* 0x000ee40008000800 */
[----:B---3--:R-:W-:-:S09]  /*b840*/  UISETP.GE.AND UP0, UPT, UR5, UR4, UPT ;  /* 0x000000040500728c */ /* 0x008fd2000bf06270 */
[----:B------:R-:W-:Y:S05]  /*b850*/  BRA.U !UP0, `(.L_x_176) ;  /* 0xffffffed08187547 */ /* 0x000fea000b83ffff */
.L_x_162:
[----:B------:R-:W-:-:S09]  /*b860*/  UISETP.GE.AND UP0, UPT, UR4, 0x1, UPT ;  /* 0x000000010400788c */ /* 0x000fd2000bf06270 */
[----:B------:R-:W-:Y:S05]  /*b870*/  BRA.U !UP0, `(.L_x_177) ;  /* 0x0000001d08e07547 */ /* 0x000fea000b800000 */
[----:B------:R-:W-:Y:S01]  /*b880*/  UIADD3 UR5, UPT, UPT, UR4, -0x1, URZ ;  /* 0xffffffff04057890 */ /* 0x000fe2000fffe0ff */
[----:B------:R-:W-:Y:S01]  /*b890*/  HFMA2 R3, -RZ, RZ, 0, 0 ;  /* 0x00000000ff037431 */ /* 0x000fe200000001ff */
[----:B0123--:R-:W-:Y:S01]  /*b8a0*/  I2FP.F32.U32 R8, UR4 ;  /* 0x0000000400087c45 */ /* 0x00ffe20008201000 */
[----:B------:R-:W-:Y:S02]  /*b8b0*/  ULOP3.LUT UR6, UR4, 0x7, URZ, 0xc0, !UPT ;  /* 0x0000000704067892 */ /* 0x000fe4000f8ec0ff */
[----:B------:R-:W-:-:S09]  /*b8c0*/  UISETP.GE.U32.AND UP0, UPT, UR5, 0x7, UPT ;  /* 0x000000070500788c */ /* 0x000fd2000bf06070 */
[----:B------:R-:W-:Y:S05]  /*b8d0*/  BRA.U !UP0, `(.L_x_178) ;  /* 0x0000000d08fc7547 */ /* 0x000fea000b800000 */
[----:B------:R-:W-:Y:S01]  /*b8e0*/  ULOP3.LUT UR4, UR4, 0x7ffffff8, URZ, 0xc0, !UPT ;  /* 0x7ffffff804047892 */ /* 0x000fe2000f8ec0ff */
[----:B------:R-:W-:-:S05]  /*b8f0*/  IMAD.MOV.U32 R11, RZ, RZ, RZ ;  /* 0x000000ffff0b7224 */ /* 0x000fca00078e00ff */
[----:B------:R-:W-:-:S07]  /*b900*/  MOV R3, UR4 ;  /* 0x0000000400037c02 */ /* 0x000fce0008000f00 */
.L_x_211:
[C---:B0---4-:R-:W-:Y:S01]  /*b910*/  LEA R12, R11.reuse, R2, 0x3 ;  /* 0x000000020b0c7211 */ /* 0x051fe200078e18ff */
[----:B------:R-:W0:Y:S01]  /*b920*/  MUFU.RCP R5, R8 ;  /* 0x0000000800057308 */ /* 0x000e220000001000 */
[----:B------:R-:W-:Y:S01]  /*b930*/  IADD3 R11, PT, PT, R11, 0x8, RZ ;  /* 0x000000080b0b7810 */ /* 0x000fe20007ffe0ff */
[----:B------:R-:W-:Y:S02]  /*b940*/  BSSY.RECONVERGENT B2, `(.L_x_179) ;  /* 0x000000d000027945 */ /* 0x000fe40003800200 */
[----:B------:R-:W1:Y:S01]  /*b950*/  LDS R17, [R12] ;  /* 0x000000000c117984 */ /* 0x000e620000000800 */
        /* <DEDUP_REMOVED lines=11> */
.L_x_180:
[----:B------:R-:W-:Y:S05]  /*ba10*/  BSYNC.RECONVERGENT B2 ;  /* 0x0000000000027941 */ /* 0x000fea0003800200 */
.L_x_179:
        /* <DEDUP_REMOVED lines=15> */
.L_x_182:
[----:B------:R-:W-:Y:S05]  /*bb10*/  BSYNC.RECONVERGENT B2 ;  /* 0x0000000000027941 */ /* 0x000fea0003800200 */
.L_x_181:
        /* <DEDUP_REMOVED lines=14> */
.L_x_184:
[----:B------:R-:W-:Y:S05]  /*bc00*/  BSYNC.RECONVERGENT B2 ;  /* 0x0000000000027941 */ /* 0x000fea0003800200 */
.L_x_183:
        /* <DEDUP_REMOVED lines=15> */
.L_x_186:
[----:B------:R-:W-:Y:S05]  /*bd00*/  BSYNC.RECONVERGENT B2 ;  /* 0x0000000000027941 */ /* 0x000fea0003800200 */
.L_x_185:
        /* <DEDUP_REMOVED lines=14> */
.L_x_188:
[----:B------:R-:W-:Y:S05]  /*bdf0*/  BSYNC.RECONVERGENT B2 ;  /* 0x0000000000027941 */ /* 0x000fea0003800200 */
.L_x_187:
        /* <DEDUP_REMOVED lines=15> */
.L_x_190:
[----:B------:R-:W-:Y:S05]  /*bef0*/  BSYNC.RECONVERGENT B2 ;  /* 0x0000000000027941 */ /* 0x000fea0003800200 */
.L_x_189:
        /* <DEDUP_REMOVED lines=14> */
.L_x_192:
[----:B------:R-:W-:Y:S05]  /*bfe0*/  BSYNC.RECONVERGENT B2 ;  /* 0x0000000000027941 */ /* 0x000fea0003800200 */
.L_x_191:
        /* <DEDUP_REMOVED lines=15> */
.L_x_194:
[----:B------:R-:W-:Y:S05]  /*c0e0*/  BSYNC.RECONVERGENT B2 ;  /* 0x0000000000027941 */ /* 0x000fea0003800200 */
.L_x_193:
        /* <DEDUP_REMOVED lines=14> */
.L_x_196:
[----:B------:R-:W-:Y:S05]  /*c1d0*/  BSYNC.RECONVERGENT B2 ;  /* 0x0000000000027941 */ /* 0x000fea0003800200 */
.L_x_195:
        /* <DEDUP_REMOVED lines=15> */
.L_x_198:
[----:B------:R-:W-:Y:S05]  /*c2d0*/  BSYNC.RECONVERGENT B2 ;  /* 0x0000000000027941 */ /* 0x000fea0003800200 */
.L_x_197:
        /* <DEDUP_REMOVED lines=14> */
.L_x_200:
[----:B------:R-:W-:Y:S05]  /*c3c0*/  BSYNC.RECONVERGENT B2 ;  /* 0x0000000000027941 */ /* 0x000fea0003800200 */
.L_x_199:
        /* <DEDUP_REMOVED lines=15> */
.L_x_202:
[----:B------:R-:W-:Y:S05]  /*c4c0*/  BSYNC.RECONVERGENT B2 ;  /* 0x0000000000027941 */ /* 0x000fea0003800200 */
.L_x_201:
        /* <DEDUP_REMOVED lines=14> */
.L_x_204:
[----:B------:R-:W-:Y:S05]  /*c5b0*/  BSYNC.RECONVERGENT B2 ;  /* 0x0000000000027941 */ /* 0x000fea0003800200 */
.L_x_203:
        /* <DEDUP_REMOVED lines=15> */
.L_x_206:
[----:B------:R-:W-:Y:S05]  /*c6b0*/  BSYNC.RECONVERGENT B2 ;  /* 0x0000000000027941 */ /* 0x000fea0003800200 */
.L_x_205:
        /* <DEDUP_REMOVED lines=14> */
.L_x_208:
[----:B------:R-:W-:Y:S05]  /*c7a0*/  BSYNC.RECONVERGENT B2 ;  /* 0x0000000000027941 */ /* 0x000fea0003800200 */
.L_x_207:
        /* <DEDUP_REMOVED lines=15> */
.L_x_210:
[----:B------:R-:W-:Y:S05]  /*c8a0*/  BSYNC.RECONVERGENT B2 ;  /* 0x0000000000027941 */ /* 0x000fea0003800200 */
.L_x_209:
[----:B------:R0:W-:Y:S01]  /*c8b0*/  STS [R12+0x3c], R7 ;  /* 0x00003c070c007388 */ /* 0x0001e20000000800 */
[----:B------:R-:W-:Y:S05]  /*c8c0*/  @P3 BRA `(.L_x_211) ;  /* 0xfffffff000103947 */ /* 0x000fea000383ffff */
.L_x_178:
[----:B------:R-:W-:-:S09]  /*c8d0*/  UISETP.NE.AND UP0, UPT, UR6, URZ, UPT ;  /* 0x000000ff0600728c */ /* 0x000fd2000bf05270 */
[----:B------:R-:W-:Y:S05]  /*c8e0*/  BRA.U !UP0, `(.L_x_177) ;  /* 0x0000000d08c47547 */ /* 0x000fea000b800000 */
[----:B------:R-:W1:Y:S01]  /*c8f0*/  LDCU UR4, c[0x0][0x3a0] ;  /* 0x00007400ff0477ac */ /* 0x000e620008000800 */
[----:B------:R-:W-:Y:S02]  /*c900*/  UISETP.GE.U32.AND UP0, UPT, UR6, 0x4, UPT ;  /* 0x000000040600788c */ /* 0x000fe4000bf06070 */
[----:B-1----:R-:W-:-:S07]  /*c910*/  ULOP3.LUT UR4, UR4, 0x3, URZ, 0xc0, !UPT ;  /* 0x0000000304047892 */ /* 0x002fce000f8ec0ff */
[----:B------:R-:W-:Y:S05]  /*c920*/  BRA.U !UP0, `(.L_x_212) ;  /* 0x0000000908087547 */ /* 0x000fea000b800000 */
[----:B------:R-:W-:Y:S01]  /*c930*/  IMAD R11, R3, 0x8, R2 ;  /* 0x00000008030b7824 */ /* 0x000fe200078e0202 */
[----:B------:R-:W1:Y:S01]  /*c940*/  MUFU.RCP R5, R8 ;  /* 0x0000000800057308 */ /* 0x000e620000001000 */
[----:B------:R-:W-:Y:S03]  /*c950*/  BSSY.RECONVERGENT B2, `(.L_x_213) ;  /* 0x000000d000027945 */ /* 0x000fe60003800200 */
[----:B------:R-:W2:Y:S01]  /*c960*/  LDS R17, [R11] ;  /* 0x000000000b117984 */ /* 0x000ea20000000800 */
[----:B-1----:R-:W-:-:S04]  /*c970*/  FFMA R4, -R8, R5, 1 ;  /* 0x3f80000008047423 */ /* 0x002fc80000000105 */
[----:B------:R-:W-:Y:S01]  /*c980*/  FFMA R4, R5, R4, R5 ;  /* 0x0000000405047223 */ /* 0x000fe20000000005 */
[----:B--2---:R-:W1:Y:S03]  /*c990*/  FCHK P1, R17, R8 ;  /* 0x0000000811007302 */ /* 0x004e660000020000 */
[----:B------:R-:W-:-:S04]  /*c9a0*/  FFMA R5, R4, R17, RZ ;  /* 0x0000001104057223 */ /* 0x000fc800000000ff */
[----:B----4-:R-:W-:-:S04]  /*c9b0*/  FFMA R6, -R8, R5, R17 ;  /* 0x0000000508067223 */ /* 0x010fc80000000111 */
[----:B------:R-:W-:Y:S01]  /*c9c0*/  FFMA R6, R4, R6, R5 ;  /* 0x0000000604067223 */ /* 0x000fe20000000005 */
[----:B-1----:R-:W-:Y:S06]  /*c9d0*/  @!P1 BRA `(.L_x_214) ;  /* 0x0000000000109947 */ /* 0x002fec0003800000 */
[----:B------:R-:W-:Y:S02]  /*c9e0*/  MOV R4, R8 ;  /* 0x0000000800047202 */ /* 0x000fe40000000f00 */
[----:B------:R-:W-:-:S07]  /*c9f0*/  MOV R6, 0xca10 ;  /* 0x0000ca1000067802 */ /* 0x000fce0000000f00 */
[----:B0-----:R-:W-:Y:S05]  /*ca00*/  CALL.REL.NOINC `($__internal_0_$__cuda_sm3x_div_rn_noftz_f32_slowpath) ;  /* 0x0000001800447944 */ /* 0x001fea0003c00000 */
[----:B------:R-:W-:-:S07]  /*ca10*/  MOV R6, R5 ;  /* 0x0000000500067202 */ /* 0x000fce0000000f00 */
.L_x_214:
[----:B------:R-:W-:Y:S05]  /*ca20*/  BSYNC.RECONVERGENT B2 ;  /* 0x0000000000027941 */ /* 0x000fea0003800200 */
.L_x_213:
[----:B------:R-:W1:Y:S01]  /*ca30*/  LDS R17, [R11+0x4] ;  /* 0x000004000b117984 */ /* 0x000e620000000800 */
[----:B------:R-:W2:Y:S01]  /*ca40*/  MUFU.RCP R5, R8 ;  /* 0x0000000800057308 */ /* 0x000ea20000001000 */
[----:B------:R-:W-:Y:S02]  /*ca50*/  BSSY.RECONVERGENT B2, `(.L_x_215) ;  /* 0x000000d000027945 */ /* 0x000fe40003800200 */
[----:B------:R3:W-:Y:S01]  /*ca60*/  STS [R11], R6 ;  /* 0x000000060b007388 */ /* 0x0007e20000000800 */
[----:B--2---:R-:W-:-:S04]  /*ca70*/  FFMA R4, -R8, R5, 1 ;  /* 0x3f80000008047423 */ /* 0x004fc80000000105 */
[----:B------:R-:W-:Y:S01]  /*ca80*/  FFMA R4, R5, R4, R5 ;  /* 0x0000000405047223 */ /* 0x000fe20000000005 */
[----:B-1----:R-:W1:Y:S03]  /*ca90*/  FCHK P1, R17, R8 ;  /* 0x0000000811007302 */ /* 0x002e660000020000 */
[----:B------:R-:W-:-:S04]  /*caa0*/  FFMA R5, R4, R17, RZ ;  /* 0x0000001104057223 */ /* 0x000fc800000000ff */
[----:B------:R-:W-:-:S04]  /*cab0*/  FFMA R10, -R8, R5, R17 ;  /* 0x00000005080a7223 */ /* 0x000fc80000000111 */
[----:B------:R-:W-:Y:S01]  /*cac0*/  FFMA R10, R4, R10, R5 ;  /* 0x0000000a040a7223 */ /* 0x000fe20000000005 */
[----:B-1-3--:R-:W-:Y:S06]  /*cad0*/  @!P1 BRA `(.L_x_216) ;  /* 0x0000000000109947 */ /* 0x00afec0003800000 */
[----:B------:R-:W-:Y:S02]  /*cae0*/  MOV R4, R8 ;  /* 0x0000000800047202 */ /* 0x000fe40000000f00 */
[----:B------:R-:W-:-:S07]  /*caf0*/  MOV R6, 0xcb10 ;  /* 0x0000cb1000067802 */ /* 0x000fce0000000f00 */
[----:B0-----:R-:W-:Y:S05]  /*cb00*/  CALL.REL.NOINC `($__internal_0_$__cuda_sm3x_div_rn_noftz_f32_slowpath) ;  /* 0x0000001800047944 */ /* 0x001fea0003c00000 */
[----:B------:R-:W-:-:S07]  /*cb10*/  IMAD.MOV.U32 R10, RZ, RZ, R5 ;  /* 0x000000ffff0a7224 */ /* 0x000fce00078e0005 */
.L_x_216:
[----:B------:R-:W-:Y:S05]  /*cb20*/  BSYNC.RECONVERGENT B2 ;  /* 0x0000000000027941 */ /* 0x000fea0003800200 */
.L_x_215:
[----:B------:R-:W1:Y:S01]  /*cb30*/  LDS R17, [R11+0x8] ;  /* 0x000008000b117984 */ /* 0x000e620000000800 */
[----:B------:R-:W2:Y:S01]  /*cb40*/  MUFU.RCP R5, R8 ;  /* 0x0000000800057308 */ /* 0x000ea20000001000 */
[----:B------:R-:W-:Y:S02]  /*cb50*/  BSSY.RECONVERGENT B2, `(.L_x_217) ;  /* 0x000000d000027945 */ /* 0x000fe40003800200 */
[----:B------:R3:W-:Y:S01]  /*cb60*/  STS [R11+0x4], R10 ;  /* 0x0000040a0b007388 */ /* 0x0007e20000000800 */
        /* <DEDUP_REMOVED lines=10> */
[----:B------:R-:W-:-:S07]  /*cc10*/  MOV R6, R5 ;  /* 0x0000000500067202 */ /* 0x000fce0000000f00 */
.L_x_218:
[----:B------:R-:W-:Y:S05]  /*cc20*/  BSYNC.RECONVERGENT B2 ;  /* 0x0000000000027941 */ /* 0x000fea0003800200 */
.L_x_217:
        /* <DEDUP_REMOVED lines=15> */
.L_x_220:
[----:B------:R-:W-:Y:S05]  /*cd20*/  BSYNC.RECONVERGENT B2 ;  /* 0x0000000000027941 */ /* 0x000fea0003800200 */
.L_x_219:
        /* <DEDUP_REMOVED lines=15> */
.L_x_222:
[----:B------:R-:W-:Y:S05]  /*ce20*/  BSYNC.RECONVERGENT B2 ;  /* 0x0000000000027941 */ /* 0x000fea0003800200 */
.L_x_221:
        /* <DEDUP_REMOVED lines=15> */
.L_x_224:
[----:B------:R-:W-:Y:S05]  /*cf20*/  BSYNC.RECONVERGENT B2 ;  /* 0x0000000000027941 */ /* 0x000fea0003800200 */
.L_x_223:
        /* <DEDUP_REMOVED lines=15> */
.L_x_226:
[----:B------:R-:W-:Y:S05]  /*d020*/  BSYNC.RECONVERGENT B2 ;  /* 0x0000000000027941 */ /* 0x000fea0003800200 */
.L_x_225:
        /* <DEDUP_REMOVED lines=15> */
.L_x_228:
[----:B------:R-:W-:Y:S05]  /*d120*/  BSYNC.RECONVERGENT B2 ;  /* 0x0000000000027941 */ /* 0x000fea0003800200 */
.L_x_227:
[----:B------:R1:W-:Y:S01]  /*d130*/  STS [R11+0x1c], R4 ;  /* 0x00001c040b007388 */ /* 0x0003e20000000800 */
[----:B------:R-:W-:-:S07]  /*d140*/  IADD3 R3, PT, PT, R3, 0x4, RZ ;  /* 0x0000000403037810 */ /* 0x000fce0007ffe0ff */
.L_x_212:
[----:B------:R-:W-:-:S09]  /*d150*/  UISETP.NE.AND UP0, UPT, UR4, URZ, UPT ;  /* 0x000000ff0400728c */ /* 0x000fd2000bf05270 */
[----:B------:R-:W-:Y:S05]  /*d160*/  BRA.U !UP0, `(.L_x_177) ;  /* 0x0000000508a47547 */ /* 0x000fea000b800000 */
[----:B------:R-:W-:-:S09]  /*d170*/  UISETP.NE.AND UP0, UPT, UR4, 0x1, UPT ;  /* 0x000000010400788c */ /* 0x000fd2000bf05270 */
[----:B------:R-:W-:Y:S05]  /*d180*/  BRA.U !UP0, `(.L_x_229) ;  /* 0x0000000508087547 */ /* 0x000fea000b800000 */
[----:B-1----:R-:W-:Y:S01]  /*d190*/  LEA R11, R3, R2, 0x3 ;  /* 0x00000002030b7211 */ /* 0x002fe200078e18ff */
        /* <DEDUP_REMOVED lines=13> */
[----:B------:R-:W-:-:S07]  /*d270*/  IMAD.MOV.U32 R6, RZ, RZ, R5 ;  /* 0x000000ffff067224 */ /* 0x000fce00078e0005 */
.L_x_231:
[----:B------:R-:W-:Y:S05]  /*d280*/  BSYNC.RECONVERGENT B2 ;  /* 0x0000000000027941 */ /* 0x000fea0003800200 */
.L_x_230:
        /* <DEDUP_REMOVED lines=15> */
.L_x_233:
[----:B------:R-:W-:Y:S05]  /*d380*/  BSYNC.RECONVERGENT B2 ;  /* 0x0000000000027941 */ /* 0x000fea0003800200 */
.L_x_232:
        /* <DEDUP_REMOVED lines=15> */
.L_x_235:
[----:B------:R-:W-:Y:S05]  /*d480*/  BSYNC.RECONVERGENT B2 ;  /* 0x0000000000027941 */ /* 0x000fea0003800200 */
.L_x_234:
        /* <DEDUP_REMOVED lines=15> */
.L_x_237:
[----:B------:R-:W-:Y:S05]  /*d580*/  BSYNC.RECONVERGENT B2 ;  /* 0x0000000000027941 */ /* 0x000fea0003800200 */
.L_x_236:
[----:B------:R2:W-:Y:S01]  /*d590*/  STS [R11+0xc], R4 ;  /* 0x00000c040b007388 */ /* 0x0005e20000000800 */
[----:B------:R-:W-:-:S07]  /*d5a0*/  IADD3 R3, PT, PT, R3, 0x2, RZ ;  /* 0x0000000203037810 */ /* 0x000fce0007ffe0ff */
.L_x_229:
[----:B------:R-:W3:Y:S02]  /*d5b0*/  LDCU UR4, c[0x0][0x3a0] ;  /* 0x00007400ff0477ac */ /* 0x000ee40008000800 */
[----:B---3--:R-:W-:-:S04]  /*d5c0*/  ULOP3.LUT UR4, UR4, 0x1, URZ, 0xc0, !UPT ;  /* 0x0000000104047892 */ /* 0x008fc8000f8ec0ff */
[----:B------:R-:W-:-:S09]  /*d5d0*/  UISETP.NE.U32.AND UP0, UPT, UR4, 0x1, UPT ;  /* 0x000000010400788c */ /* 0x000fd2000bf05070 */
[----:B------:R-:W-:Y:S05]  /*d5e0*/  BRA.U UP0, `(.L_x_177) ;  /* 0x0000000100847547 */ /* 0x000fea000b800000 */
[----:B------:R-:W-:Y:S01]  /*d5f0*/  IMAD R3, R3, 0x8, R2 ;  /* 0x0000000803037824 */ /* 0x000fe200078e0202 */
[----:B------:R-:W1:Y:S01]  /*d600*/  MUFU.RCP R5, R8 ;  /* 0x0000000800057308 */ /* 0x000e620000001000 */
[----:B------:R-:W-:Y:S03]  /*d610*/  BSSY.RECONVERGENT B2, `(.L_x_238) ;  /* 0x000000d000027945 */ /* 0x000fe60003800200 */
[----:B------:R-:W3:Y:S01]  /*d620*/  LDS R17, [R3] ;  /* 0x0000000003117984 */ /* 0x000ee20000000800 */
[----:B-12---:R-:W-:-:S04]  /*d630*/  FFMA R4, -R8, R5, 1 ;  /* 0x3f80000008047423 */ /* 0x006fc80000000105 */
[----:B------:R-:W-:Y:S01]  /*d640*/  FFMA R4, R5, R4, R5 ;  /* 0x0000000405047223 */ /* 0x000fe20000000005 */
[----:B---3--:R-:W1:Y:S03]  /*d650*/  FCHK P1, R17, R8 ;  /* 0x0000000811007302 */ /* 0x008e660000020000 */
        /* <DEDUP_REMOVED lines=8> */
.L_x_239:
[----:B------:R-:W-:Y:S05]  /*d6e0*/  BSYNC.RECONVERGENT B2 ;  /* 0x0000000000027941 */ /* 0x000fea0003800200 */
.L_x_238:
        /* <DEDUP_REMOVED lines=15> */
.L_x_241:
[----:B------:R-:W-:Y:S05]  /*d7e0*/  BSYNC.RECONVERGENT B2 ;  /* 0x0000000000027941 */ /* 0x000fea0003800200 */
.L_x_240:
[----:B------:R1:W-:Y:S02]  /*d7f0*/  STS [R3+0x4], R4 ;  /* 0x0000040403007388 */ /* 0x0003e40000000800 */
.L_x_177:
[----:B------:R-:W-:Y:S06]  /*d800*/  BAR.SYNC.DEFER_BLOCKING 0x0 ;  /* 0x0000000000007b1d */ /* 0x000fec0000010000 */
[----:B------:R-:W-:Y:S04]  /*d810*/  BSSY.RECONVERGENT B0, `(.L_x_242) ;  /* 0x0000039000007945 */ /* 0x000fe80003800200 */
[----:B------:R-:W-:Y:S05]  /*d820*/  @P0 BRA `(.L_x_243) ;  /* 0x0000000000dc0947 */ /* 0x000fea0003800000 */
[C---:B------:R-:W-:Y:S01]  /*d830*/  ISETP.GE.U32.AND P0, PT, R0.reuse, 0x4, PT ;  /* 0x000000040000780c */ /* 0x040fe20003f06070 */
[----:B------:R-:W-:Y:S01]  /*d840*/  BSSY.RECONVERGENT B1, `(.L_x_244) ;  /* 0x0000024000017945 */ /* 0x000fe20003800200 */
[----:B-1----:R-:W-:Y:S01]  /*d850*/  LOP3.LUT R3, R0, 0x3, RZ, 0xc0, !PT ;  /* 0x0000000300037812 */ /* 0x002fe200078ec0ff */
[----:B0-23--:R-:W-:-:S03]  /*d860*/  HFMA2 R5, -RZ, RZ, 0, 0 ;  /* 0x00000000ff057431 */ /* 0x00dfc600000001ff */
[----:B------:R-:W-:-:S07]  /*d870*/  ISETP.NE.AND P1, PT, R3, RZ, PT ;  /* 0x000000ff0300720c */ /* 0x000fce0003f25270 */
[----:B------:R-:W-:Y:S06]  /*d880*/  @!P0 BRA `(.L_x_245) ;  /* 0x00000000007c8947 */ /* 0x000fec0003800000 */
[----:B------:R-:W0:Y:S01]  /*d890*/  S2R R9, SR_CgaCtaId ;  /* 0x0000000000097919 */ /* 0x000e220000008800 */
[----:B----4-:R-:W1:Y:S01]  /*d8a0*/  LDC R7, c[0x0][0x3a0] ;  /* 0x0000e800ff077b82 */ /* 0x010e620000000800 */
[----:B------:R-:W-:Y:S02]  /*d8b0*/  MOV R4, 0x400 ;  /* 0x0000040000047802 */ /* 0x000fe40000000f00 */
[----:B------:R-:W-:Y:S02]  /*d8c0*/  LOP3.LUT R5, R0, 0x3fc, RZ, 0xc0, !PT ;  /* 0x000003fc00057812 */ /* 0x000fe400078ec0ff */
[----:B0-----:R-:W-:Y:S02]  /*d8d0*/  LEA R15, R9, R4, 0x18 ;  /* 0x00000004090f7211 */ /* 0x001fe400078ec0ff */
[----:B------:R-:W-:-:S07]  /*d8e0*/  MOV R4, RZ ;  /* 0x000000ff00047202 */ /* 0x000fce0000000f00 */
.L_x_246:
[----:B01----:R-:W-:-:S05]  /*d8f0*/  IMAD R6, R4, R7, R0 ;  /* 0x0000000704067224 */ /* 0x003fca00078e0200 */
[----:B------:R-:W-:Y:S01]  /*d900*/  LEA R8, R6, R15, 0x3 ;  /* 0x0000000f06087211 */ /* 0x000fe200078e18ff */
[C---:B------:R-:W-:Y:S02]  /*d910*/  IMAD R6, R4.reuse, 0x8, R2 ;  /* 0x0000000804067824 */ /* 0x040fe400078e0202 */
[----:B------:R-:W-:Y:S01]  /*d920*/  VIADD R4, R4, 0x4 ;  /* 0x0000000404047836 */ /* 0x000fe20000000000 */
[C---:B------:R-:W-:Y:S01]  /*d930*/  LEA R14, R7.reuse, R8, 0x3 ;  /* 0x00000008070e7211 */ /* 0x040fe200078e18ff */
[----:B------:R-:W0:Y:S03]  /*d940*/  LDS.64 R12, [R8] ;  /* 0x00000000080c7984 */ /* 0x000e260000000a00 */
[----:B------:R-:W-:Y:S01]  /*d950*/  LEA R20, R7, R14, 0x3 ;  /* 0x0000000e07147211 */ /* 0x000fe200078e18ff */
[----:B------:R-:W1:Y:S01]  /*d960*/  LDS.64 R10, [R6] ;  /* 0x00000000060a7984 */ /* 0x000e620000000a00 */
[----:B------:R-:W-:-:S02]  /*d970*/  ISETP.NE.AND P0, PT, R4, R5, PT ;  /* 0x000000050400720c */ /* 0x000fc40003f05270 */
        /* <DEDUP_REMOVED lines=16> */
.L_x_245:
[----:B------:R-:W-:Y:S05]  /*da80*/  BSYNC.RECONVERGENT B1 ;  /* 0x0000000000017941 */ /* 0x000fea0003800200 */
.L_x_244:
[----:B------:R-:W-:Y:S05]  /*da90*/  @!P1 BRA `(.L_x_243) ;  /* 0x0000000000409947 */ /* 0x000fea0003800000 */
[----:B----4-:R-:W1:Y:S01]  /*daa0*/  S2R R7, SR_CgaCtaId ;  /* 0x0000000000077919 */ /* 0x010e620000008800 */
[----:B0-----:R-:W0:Y:S01]  /*dab0*/  LDC R12, c[0x0][0x3a0] ;  /* 0x0000e800ff0c7b82 */ /* 0x001e220000000800 */
[----:B------:R-:W-:Y:S02]  /*dac0*/  MOV R6, 0x400 ;  /* 0x0000040000067802 */ /* 0x000fe40000000f00 */
[----:B------:R-:W-:Y:S02]  /*dad0*/  MOV R4, RZ ;  /* 0x000000ff00047202 */ /* 0x000fe40000000f00 */
[----:B-1----:R-:W-:-:S07]  /*dae0*/  LEA R13, R7, R6, 0x18 ;  /* 0x00000006070d7211 */ /* 0x002fce00078ec0ff */
.L_x_247:
[----:B0-----:R-:W-:Y:S02]  /*daf0*/  IMAD R6, R5, R12, R0 ;  /* 0x0000000c05067224 */ /* 0x001fe400078e0200 */
[----:B------:R-:W-:-:S03]  /*db00*/  VIADD R4, R4, 0x1 ;  /* 0x0000000104047836 */ /* 0x000fc60000000000 */
[----:B------:R-:W-:Y:S02]  /*db10*/  LEA R7, R6, R13, 0x3 ;  /* 0x0000000d06077211 */ /* 0x000fe400078e18ff */
[C---:B------:R-:W-:Y:S02]  /*db20*/  LEA R6, R5.reuse, R2, 0x3 ;  /* 0x0000000205067211 */ /* 0x040fe400078e18ff */
[----:B------:R-:W-:Y:S01]  /*db30*/  ISETP.NE.AND P0, PT, R4, R3, PT ;  /* 0x000000030400720c */ /* 0x000fe20003f05270 */
[----:B------:R-:W0:Y:S01]  /*db40*/  LDS.64 R10, [R7] ;  /* 0x00000000070a7984 */ /* 0x000e220000000a00 */
[----:B------:R-:W-:-:S03]  /*db50*/  IADD3 R5, PT, PT, R5, 0x1, RZ ;  /* 0x0000000105057810 */ /* 0x000fc60007ffe0ff */
[----:B------:R-:W1:Y:S04]  /*db60*/  LDS.64 R8, [R6] ;  /* 0x0000000006087984 */ /* 0x000e680000000a00 */
[----:B0-----:R0:W-:Y:S04]  /*db70*/  STS.64 [R6], R10 ;  /* 0x0000000a06007388 */ /* 0x0011e80000000a00 */
[----:B-1----:R0:W-:Y:S01]  /*db80*/  STS.64 [R7], R8 ;  /* 0x0000000807007388 */ /* 0x0021e20000000a00 */
[----:B------:R-:W-:Y:S05]  /*db90*/  @P0 BRA `(.L_x_247) ;  /* 0xfffffffc00d40947 */ /* 0x000fea000383ffff */
.L_x_243:
[----:B------:R-:W-:Y:S05]  /*dba0*/  BSYNC.RECONVERGENT B0 ;  /* 0x0000000000007941 */ /* 0x000fea0003800200 */
.L_x_242:
[----:B------:R-:W5:Y:S01]  /*dbb0*/  LDCU UR6, c[0x0][0x3a4] ;  /* 0x00007480ff0677ac */ /* 0x000f620008000800 */
[----:B------:R-:W-:Y:S01]  /*dbc0*/  BAR.SYNC.DEFER_BLOCKING 0x0 ;  /* 0x0000000000007b1d */ /* 0x000fe20000010000 */
[----:B-----5:R-:W-:-:S13]  /*dbd0*/  ISETP.GE.AND P0, PT, R0, UR6, PT ;  /* 0x0000000600007c0c */ /* 0x020fda000bf06270 */
[----:B------:R-:W-:Y:S05]  /*dbe0*/  @P0 EXIT ;  /* 0x000000000000094d */ /* 0x000fea0003800000 */
[----:B------:R-:W5:Y:S01]  /*dbf0*/  LDCU UR7, c[0x0][0x3b0] ;  /* 0x00007600ff0777ac */ /* 0x000f620008000800 */
[----:B------:R-:W5:Y:S01]  /*dc00*/  LDCU.64 UR4, c[0x0][0x3a8] ;  /* 0x00007500ff0477ac */ /* 0x000f620008000a00 */
[----:B------:R-:W-:Y:S01]  /*dc10*/  ULOP3.LUT UR12, UR6, 0x3, URZ, 0xc0, !UPT ;  /* 0x00000003060c7892 */ /* 0x000fe2000f8ec0ff */
[----:B------:R-:W0:Y:S01]  /*dc20*/  LDCU UR14, c[0x0][0x3a4] ;  /* 0x00007480ff0e77ac */ /* 0x000e220008000800 */
[----:B-----5:R-:W-:Y:S02]  /*dc30*/  UIADD3 UR4, UPT, UPT, -UR7, UR4, URZ ;  /* 0x0000000407047290 */ /* 0x020fe4000fffe1ff */
[----:B------:R-:W-:Y:S02]  /*dc40*/  UIADD3 UR5, UPT, UPT, -UR7, UR5, URZ ;  /* 0x0000000507057290 */ /* 0x000fe4000fffe1ff */
[----:B------:R-:W-:Y:S02]  /*dc50*/  UIADD3 UR7, UPT, UPT, UR6, -0x1, URZ ;  /* 0xffffffff06077890 */ /* 0x000fe4000fffe0ff */
[----:B------:R-:W-:-:S02]  /*dc60*/  ULOP3.LUT UR6, UR6, 0xfffffffc, URZ, 0xc0, !UPT ;  /* 0xfffffffc06067892 */ /* 0x000fc4000f8ec0ff */
[----:B------:R-:W-:Y:S02]  /*dc70*/  UIADD3 UR11, UPT, UPT, UR5, 0x1, URZ ;  /* 0x00000001050b7890 */ /* 0x000fe4000fffe0ff */
[----:B0-----:R-:W-:-:S11]  /*dc80*/  UISETP.GE.U32.AND UP0, UPT, UR7, 0x3, UPT ;  /* 0x000000030700788c */ /* 0x001fd6000bf06070 */
.L_x_253:
[----:B0-----:R-:W0:Y:S01]  /*dc90*/  S2UR UR7, SR_CTAID.X ;  /* 0x00000000000779c3 */ /* 0x001e220000002500 */
[----:B------:R-:W5:Y:S01]  /*dca0*/  LDCU UR10, c[0x0][0x3a4] ;  /* 0x00007480ff0a77ac */ /* 0x000f620008000800 */
[----:B-1234-:R-:W1:Y:S01]  /*dcb0*/  S2R R6, SR_CTAID.Y ;  /* 0x0000000000067919 */ /* 0x01ee620000002600 */
[----:B------:R-:W-:-:S05]  /*dcc0*/  HFMA2 R8, -RZ, RZ, 0, 0 ;  /* 0x00000000ff087431 */ /* 0x000fca00000001ff */
[----:B------:R-:W2:Y:S01]  /*dcd0*/  LDC R19, c[0x0][0x3b0] ;  /* 0x0000ec00ff137b82 */ /* 0x000ea20000000800 */
[----:B-----5:R-:W-:-:S05]  /*dce0*/  MOV R5, UR10 ;  /* 0x0000000a00057c02 */ /* 0x020fca0008000f00 */
[----:B0-----:R-:W-:-:S04]  /*dcf0*/  IMAD R18, R5, UR7, R0 ;  /* 0x0000000705127c24 */ /* 0x001fc8000f8e0200 */
[----:B------:R-:W-:Y:S01]  /*dd00*/  IMAD R4, R18, UR11, RZ ;  /* 0x0000000b12047c24 */ /* 0x000fe2000f8e02ff */
[----:B--2---:R-:W-:Y:S01]  /*dd10*/  IADD3 R7, PT, PT, R0, -0x1, R19 ;  /* 0xffffffff00077810 */ /* 0x004fe20007ffe013 */
[----:B-1----:R-:W-:Y:S06]  /*dd20*/  BRA.U !UP0, `(.L_x_248) ;  /* 0x0000000108a07547 */ /* 0x002fec000b800000 */
[----:B------:R-:W0:Y:S01]  /*dd30*/  S2R R8, SR_CgaCtaId ;  /* 0x0000000000087919 */ /* 0x000e220000008800 */
[----:B------:R-:W1:Y:S01]  /*dd40*/  LDC.64 R2, c[0x0][0x398] ;  /* 0x0000e600ff027b82 */ /* 0x000e620000000a00 */
[----:B------:R-:W2:Y:S01]  /*dd50*/  LDCU UR7, c[0x0][0x3a0] ;  /* 0x00007400ff0777ac */ /* 0x000ea20008000800 */
[----:B------:R-:W-:Y:S01]  /*dd60*/  MOV R5, 0x400 ;  /* 0x0000040000057802 */ /* 0x000fe20000000f00 */
[----:B------:R-:W-:Y:S02]  /*dd70*/  IMAD.MOV.U32 R10, RZ, RZ, RZ ;  /* 0x000000ffff0a7224 */ /* 0x000fe400078e00ff */
[----:B--2---:R-:W-:Y:S01]  /*dd80*/  IMAD R19, R7, UR7, R19 ;  /* 0x0000000707137c24 */ /* 0x004fe2000f8e0213 */
[----:B0-----:R-:W-:-:S07]  /*dd90*/  LEA R21, R8, R5, 0x18 ;  /* 0x0000000508157211 */ /* 0x001fce00078ec0ff */
.L_x_249:
[----:B------:R-:W-:-:S05]  /*dda0*/  MOV R5, UR14 ;  /* 0x0000000e00057c02 */ /* 0x000fca0008000f00 */
[----:B------:R-:W-:-:S04]  /*ddb0*/  IMAD R9, R6, R5, R10 ;  /* 0x0000000506097224 */ /* 0x000fc800078e020a */
[C---:B------:R-:W-:Y:S01]  /*ddc0*/  VIADD R12, R9.reuse, 0x3 ;  /* 0x00000003090c7836 */ /* 0x040fe20000000000 */
[C---:B------:R-:W-:Y:S02]  /*ddd0*/  IADD3 R8, PT, PT, R9.reuse, 0x1, RZ ;  /* 0x0000000109087810 */ /* 0x040fe40007ffe0ff */
[----:B------:R-:W-:Y:S02]  /*dde0*/  IADD3 R11, PT, PT, R9, 0x2, RZ ;  /* 0x00000002090b7810 */ /* 0x000fe40007ffe0ff */
[----:B------:R-:W-:Y:S02]  /*ddf0*/  ISETP.GT.AND P1, PT, R8, UR5, PT ;  /* 0x0000000508007c0c */ /* 0x000fe4000bf24270 */
[----:B------:R-:W-:Y:S02]  /*de00*/  ISETP.GT.AND P2, PT, R11, UR5, PT ;  /* 0x000000050b007c0c */ /* 0x000fe4000bf44270 */
[----:B------:R-:W-:Y:S02]  /*de10*/  ISETP.GT.AND P3, PT, R12, UR5, PT ;  /* 0x000000050c007c0c */ /* 0x000fe4000bf64270 */
[----:B------:R-:W-:-:S02]  /*de20*/  ISETP.GT.AND P0, PT, R9, UR5, PT ;  /* 0x0000000509007c0c */ /* 0x000fc4000bf04270 */
[C---:B------:R-:W-:Y:S02]  /*de30*/  ISETP.GT.OR P1, PT, R18.reuse, UR4, P1 ;  /* 0x0000000412007c0c */ /* 0x040fe40008f24670 */
[C---:B------:R-:W-:Y:S02]  /*de40*/  ISETP.GT.OR P2, PT, R18.reuse, UR4, P2 ;  /* 0x0000000412007c0c */ /* 0x040fe40009744670 */
[C---:B------:R-:W-:Y:S02]  /*de50*/  ISETP.GT.OR P3, PT, R18.reuse, UR4, P3 ;  /* 0x0000000412007c0c */ /* 0x040fe40009f64670 */
[----:B------:R-:W-:Y:S02]  /*de60*/  ISETP.GT.OR P0, PT, R18, UR4, P0 ;  /* 0x0000000412007c0c */ /* 0x000fe40008704670 */
[----:B------:R-:W-:Y:S01]  /*de70*/  IADD3 R8, PT, PT, R19, R10, RZ ;  /* 0x0000000a13087210 */ /* 0x000fe20007ffe0ff */
[----:B------:R-:W-:Y:S01]  /*de80*/  VIADD R10, R10, 0x4 ;  /* 0x000000040a0a7836 */ /* 0x000fe20000000000 */
[----:B------:R-:W-:-:S02]  /*de90*/  IADD3 R9, PT, PT, R4, R9, RZ ;  /* 0x0000000904097210 */ /* 0x000fc40007ffe0ff */
[----:B------:R-:W-:-:S03]  /*dea0*/  LEA R20, R8, R21, 0x3 ;  /* 0x0000001508147211 */ /* 0x000fc600078e18ff */
[----:B-1----:R-:W-:Y:S02]  /*deb0*/  IMAD.WIDE R8, R9, 0x4, R2 ;  /* 0x0000000409087825 */ /* 0x002fe400078e0202 */
[----:B------:R-:W0:Y:S04]  /*dec0*/  @!P1 LDS R12, [R20] ;  /* 0x00000000140c9984 */ /* 0x000e280000000800 */
[----:B------:R-:W1:Y:S04]  /*ded0*/  @!P2 LDS R14, [R20+0x8] ;  /* 0x00000800140ea984 */ /* 0x000e680000000800 */
[----:B------:R-:W2:Y:S04]  /*dee0*/  @!P3 LDS R16, [R20+0x10] ;  /* 0x000010001410b984 */ /* 0x000ea80000000800 */
[----:B------:R-:W3:Y:S01]  /*def0*/  @!P0 LDS R11, [R20+-0x8] ;  /* 0xfffff800140b8984 */ /* 0x000ee20000000800 */
[----:B0-----:R-:W0:Y:S08]  /*df00*/  @!P1 F2I.TRUNC.NTZ R13, R12 ;  /* 0x0000000c000d9305 */ /* 0x001e30000020f100 */
[----:B-1----:R-:W1:Y:S01]  /*df10*/  @!P2 F2I.TRUNC.NTZ R15, R14 ;  /* 0x0000000e000fa305 */ /* 0x002e62000020f100 */
[----:B0-----:R0:W-:Y:S07]  /*df20*/  @!P1 STG.E desc[UR8][R8.64+0x4], R13 ;  /* 0x0000040d08009986 */ /* 0x0011ee000c101908 */
[----:B--2---:R-:W2:Y:S01]  /*df30*/  @!P3 F2I.TRUNC.NTZ R17, R16 ;  /* 0x000000100011b305 */ /* 0x004ea2000020f100 */
[----:B-1----:R0:W-:Y:S07]  /*df40*/  @!P2 STG.E desc[UR8][R8.64+0x8], R15 ;  /* 0x0000080f0800a986 */ /* 0x0021ee000c101908 */
[----:B---3--:R-:W1:Y:S01]  /*df50*/  @!P0 F2I.TRUNC.NTZ R11, R11 ;  /* 0x0000000b000b8305 */ /* 0x008e62000020f100 */
[----:B--2---:R0:W-:Y:S04]  /*df60*/  @!P3 STG.E desc[UR8][R8.64+0xc], R17 ;  /* 0x00000c110800b986 */ /* 0x0041e8000c101908 */
[----:B-1----:R0:W-:Y:S01]  /*df70*/  @!P0 STG.E desc[UR8][R8.64], R11 ;  /* 0x0000000b08008986 */ /* 0x0021e2000c101908 */
[----:B------:R-:W-:-:S13]  /*df80*/  ISETP.NE.AND P0, PT, R10, UR6, PT ;  /* 0x000000060a007c0c */ /* 0x000fda000bf05270 */
[----:B0-----:R-:W-:Y:S05]  /*df90*/  @P0 BRA `(.L_x_249) ;  /* 0xfffffffc00800947 */ /* 0x001fea000383ffff */
[----:B------:R-:W-:-:S07]  /*dfa0*/  MOV R8, UR6 ;  /* 0x0000000600087c02 */ /* 0x000fce0008000f00 */
.L_x_248:
[----:B------:R-:W-:-:S09]  /*dfb0*/  UISETP.NE.AND UP1, UPT, UR12, URZ, UPT ;  /* 0x000000ff0c00728c */ /* 0x000fd2000bf25270 */
[----:B------:R-:W-:Y:S05]  /*dfc0*/  BRA.U !UP1, `(.L_x_250) ;  /* 0x0000000109c07547 */ /* 0x000fea000b800000 */
[----:B------:R-:W-:Y:S01]  /*dfd0*/  UISETP.NE.AND UP1, UPT, UR12, 0x1, UPT ;  /* 0x000000010c00788c */ /* 0x000fe2000bf25270 */
[----:B------:R-:W-:-:S08]  /*dfe0*/  LOP3.LUT P2, RZ, R5, 0x1, RZ, 0xc0, !PT ;  /* 0x0000000105ff7812 */ /* 0x000fd0000784c0ff */
[----:B------:R-:W-:Y:S05]  /*dff0*/  BRA.U !UP1, `(.L_x_251) ;  /* 0x0000000109607547 */ /* 0x000fea000b800000 */
[----:B------:R-:W0:Y:S01]  /*e000*/  LDC R2, c[0x0][0x3b0] ;  /* 0x0000ec00ff027b82 */ /* 0x000e220000000800 */
[----:B------:R-:W0:Y:S01]  /*e010*/  LDCU UR13, c[0x0][0x3a0] ;  /* 0x00007400ff0d77ac */ /* 0x000e220008000800 */
[----:B------:R-:W-:Y:S01]  /*e020*/  IMAD R9, R6, R5, R8 ;  /* 0x0000000506097224 */ /* 0x000fe200078e0208 */
[----:B------:R-:W-:-:S04]  /*e030*/  UMOV UR7, 0x400 ;  /* 0x0000040000077882 */ /* 0x000fc80000000000 */
[C---:B------:R-:W-:Y:S01]  /*e040*/  IADD3 R3, PT, PT, R9.reuse, 0x1, RZ ;  /* 0x0000000109037810 */ /* 0x040fe20007ffe0ff */
[----:B------:R-:W1:Y:S01]  /*e050*/  S2UR UR10, SR_CgaCtaId ;  /* 0x00000000000a79c3 */ /* 0x000e620000008800 */
[----:B------:R-:W-:Y:S01]  /*e060*/  ISETP.GT.AND P0, PT, R9, UR5, PT ;  /* 0x0000000509007c0c */ /* 0x000fe2000bf04270 */
[----:B------:R-:W-:Y:S01]  /*e070*/  IMAD.IADD R9, R4, 0x1, R9 ;  /* 0x0000000104097824 */ /* 0x000fe200078e0209 */
[----:B------:R-:W-:Y:S02]  /*e080*/  ISETP.GT.AND P1, PT, R3, UR5, PT ;  /* 0x0000000503007c0c */ /* 0x000fe4000bf24270 */
[C---:B------:R-:W-:Y:S02]  /*e090*/  ISETP.GT.OR P0, PT, R18.reuse, UR4, P0 ;  /* 0x0000000412007c0c */ /* 0x040fe40008704670 */
[----:B------:R-:W-:Y:S01]  /*e0a0*/  ISETP.GT.OR P1, PT, R18, UR4, P1 ;  /* 0x0000000412007c0c */ /* 0x000fe20008f24670 */
[----:B0-----:R-:W-:-:S05]  /*e0b0*/  IMAD R3, R7, UR13, R2 ;  /* 0x0000000d07037c24 */ /* 0x001fca000f8e0202 */
[C---:B------:R-:W-:Y:S02]  /*e0c0*/  IADD3 R2, PT, PT, R8.reuse, R3, RZ ;  /* 0x0000000308027210 */ /* 0x040fe40007ffe0ff */
[----:B------:R-:W-:Y:S01]  /*e0d0*/  IADD3 R8, PT, PT, R8, 0x2, RZ ;  /* 0x0000000208087810 */ /* 0x000fe20007ffe0ff */
[----:B-1----:R-:W-:-:S06]  /*e0e0*/  ULEA UR7, UR10, UR7, 0x18 ;  /* 0x000000070a077291 */ /* 0x002fcc000f8ec0ff */
[----:B------:R-:W-:Y:S02]  /*e0f0*/  LEA R14, R2, UR7, 0x3 ;  /* 0x00000007020e7c11 */ /* 0x000fe4000f8e18ff */
[----:B------:R-:W0:Y:S03]  /*e100*/  LDC.64 R2, c[0x0][0x398] ;  /* 0x0000e600ff027b82 */ /* 0x000e260000000a00 */
[----:B------:R-:W1:Y:S04]  /*e110*/  @!P0 LDS R10, [R14+-0x8] ;  /* 0xfffff8000e0a8984 */ /* 0x000e680000000800 */
[----:B------:R-:W2:Y:S01]  /*e120*/  @!P1 LDS R12, [R14] ;  /* 0x000000000e0c9984 */ /* 0x000ea20000000800 */
[----:B0-----:R-:W-:Y:S01]  /*e130*/  IMAD.WIDE R2, R9, 0x4, R2 ;  /* 0x0000000409027825 */ /* 0x001fe200078e0202 */
[----:B-1----:R-:W0:Y:S08]  /*e140*/  @!P0 F2I.TRUNC.NTZ R11, R10 ;  /* 0x0000000a000b8305 */ /* 0x002e30000020f100 */
[----:B--2---:R-:W1:Y:S01]  /*e150*/  @!P1 F2I.TRUNC.NTZ R13, R12 ;  /* 0x0000000c000d9305 */ /* 0x004e62000020f100 */
[----:B0-----:R0:W-:Y:S04]  /*e160*/  @!P0 STG.E desc[UR8][R2.64], R11 ;  /* 0x0000000b02008986 */ /* 0x0011e8000c101908 */
[----:B-1----:R0:W-:Y:S02]  /*e170*/  @!P1 STG.E desc[UR8][R2.64+0x4], R13 ;  /* 0x0000040d02009986 */ /* 0x0021e4000c101908 */
.L_x_251:
[----:B------:R-:W-:Y:S04]  /*e180*/  BSSY.RECONVERGENT B0, `(.L_x_250) ;  /* 0x0000014000007945 */ /* 0x000fe80003800200 */
[----:B------:R-:W-:Y:S05]  /*e190*/  @!P2 BRA `(.L_x_252) ;  /* 0x000000000048a947 */ /* 0x000fea0003800000 */
[----:B------:R-:W-:-:S05]  /*e1a0*/  IMAD R9, R6, R5, R8 ;  /* 0x0000000506097224 */ /* 0x000fca00078e0208 */
[----:B------:R-:W-:-:S04]  /*e1b0*/  ISETP.GT.AND P0, PT, R9, UR5, PT ;  /* 0x0000000509007c0c */ /* 0x000fc8000bf04270 */
[----:B------:R-:W-:-:S13]  /*e1c0*/  ISETP.GT.OR P0, PT, R18, UR4, P0 ;  /* 0x0000000412007c0c */ /* 0x000fda0008704670 */
[----:B------:R-:W-:Y:S05]  /*e1d0*/  @P0 BRA `(.L_x_252) ;  /* 0x0000000000380947 */ /* 0x000fea0003800000 */
[----:B0-----:R-:W0:Y:S01]  /*e1e0*/  LDC R2, c[0x0][0x3b0] ;  /* 0x0000ec00ff027b82 */ /* 0x001e220000000800 */
[----:B------:R-:W0:Y:S01]  /*e1f0*/  LDCU UR7, c[0x0][0x3a0] ;  /* 0x00007400ff0777ac */ /* 0x000e220008000800 */
[----:B------:R-:W-:-:S06]  /*e200*/  IADD3 R9, PT, PT, R4, R9, RZ ;  /* 0x0000000904097210 */ /* 0x000fcc0007ffe0ff */
[----:B------:R-:W1:Y:S01]  /*e210*/  S2UR UR10, SR_CgaCtaId ;  /* 0x00000000000a79c3 */ /* 0x000e620000008800 */
[----:B0-----:R-:W-:Y:S01]  /*e220*/  IMAD R7, R7, UR7, R2 ;  /* 0x0000000707077c24 */ /* 0x001fe2000f8e0202 */
[----:B------:R-:W-:-:S06]  /*e230*/  UMOV UR7, 0x400 ;  /* 0x0000040000077882 */ /* 0x000fcc0000000000 */
[----:B------:R-:W0:Y:S01]  /*e240*/  LDC.64 R2, c[0x0][0x398] ;  /* 0x0000e600ff027b82 */ /* 0x000e220000000a00 */
[----:B------:R-:W-:Y:S01]  /*e250*/  IADD3 R8, PT, PT, R8, R7, RZ ;  /* 0x0000000708087210 */ /* 0x000fe20007ffe0ff */
[----:B-1----:R-:W-:-:S06]  /*e260*/  ULEA UR7, UR10, UR7, 0x18 ;  /* 0x000000070a077291 */ /* 0x002fcc000f8ec0ff */
[----:B------:R-:W-:-:S06]  /*e270*/  LEA R8, R8, UR7, 0x3 ;  /* 0x0000000708087c11 */ /* 0x000fcc000f8e18ff */
[----:B------:R-:W1:Y:S01]  /*e280*/  LDS R8, [R8+-0x8] ;  /* 0xfffff80008087984 */ /* 0x000e620000000800 */
[----:B0-----:R-:W-:Y:S01]  /*e290*/  IMAD.WIDE R2, R9, 0x4, R2 ;  /* 0x0000000409027825 */ /* 0x001fe200078e0202 */
[----:B-1----:R-:W0:Y:S04]  /*e2a0*/  F2I.TRUNC.NTZ R7, R8 ;  /* 0x0000000800077305 */ /* 0x002e28000020f100 */
[----:B0-----:R1:W-:Y:S02]  /*e2b0*/  STG.E desc[UR8][R2.64], R7 ;  /* 0x0000000702007986 */ /* 0x0013e4000c101908 */
.L_x_252:
[----:B------:R-:W-:Y:S05]  /*e2c0*/  BSYNC.RECONVERGENT B0 ;  /* 0x0000000000007941 */ /* 0x000fea0003800200 */
.L_x_250:
[----:B------:R-:W2:Y:S02]  /*e2d0*/  LDCU UR7, c[0x0][0x3a0] ;  /* 0x00007400ff0777ac */ /* 0x000ea40008000800 */
[----:B--2---:R-:W-:-:S05]  /*e2e0*/  VIADD R0, R0, UR7 ;  /* 0x0000000700007c36 */ /* 0x004fca0008000000 */
[----:B------:R-:W-:-:S13]  /*e2f0*/  ISETP.GE.AND P0, PT, R0, R5, PT ;  /* 0x000000050000720c */ /* 0x000fda0003f06270 */
[----:B------:R-:W-:Y:S05]  /*e300*/  @!P0 BRA `(.L_x_253) ;  /* 0xfffffff800608947 */ /* 0x000fea000383ffff */
[----:B------:R-:W-:Y:S05]  /*e310*/  EXIT ;  /* 0x000000000000794d */ /* 0x000fea0003800000 */
        .weak           $__internal_0_$__cuda_sm3x_div_rn_noftz_f32_slowpath
        .type           $__internal_0_$__cuda_sm3x_div_rn_noftz_f32_slowpath,@function
        .size           $__internal_0_$__cuda_sm3x_div_rn_noftz_f32_slowpath,(.L_x_329 - $__internal_0_$__cuda_sm3x_div_rn_noftz_f32_slowpath)
$__internal_0_$__cuda_sm3x_div_rn_noftz_f32_slowpath:
[----:B------:R-:W-:Y:S01]  /*e320*/  SHF.R.U32.HI R9, RZ, 0x17, R4 ;  /* 0x00000017ff097819 */ /* 0x000fe20000011604 */
[----:B------:R-:W-:Y:S01]  /*e330*/  BSSY.RECONVERGENT B0, `(.L_x_254) ;  /* 0x0000064000007945 */ /* 0x000fe20003800200 */
[----:B------:R-:W-:Y:S02]  /*e340*/  SHF.R.U32.HI R10, RZ, 0x17, R17 ;  /* 0x00000017ff0a7819 */ /* 0x000fe40000011611 */
[----:B------:R-:W-:Y:S02]  /*e350*/  LOP3.LUT R9, R9, 0xff, RZ, 0xc0, !PT ;  /* 0x000000ff09097812 */ /* 0x000fe400078ec0ff */
[----:B------:R-:W-:Y:S02]  /*e360*/  LOP3.LUT R10, R10, 0xff, RZ, 0xc0, !PT ;  /* 0x000000ff0a0a7812 */ /* 0x000fe400078ec0ff */
[----:B------:R-:W-:Y:S02]  /*e370*/  IADD3 R7, PT, PT, R9, -0x1, RZ ;  /* 0xffffffff09077810 */ /* 0x000fe40007ffe0ff */
[----:B------:R-:W-:-:S02]  /*e380*/  IADD3 R5, PT, PT, R10, -0x1, RZ ;  /* 0xffffffff0a057810 */ /* 0x000fc40007ffe0ff */
[----:B------:R-:W-:-:S04]  /*e390*/  ISETP.GT.U32.AND P1, PT, R7, 0xfd, PT ;  /* 0x000000fd0700780c */ /* 0x000fc80003f24070 */
[----:B------:R-:W-:-:S13]  /*e3a0*/  ISETP.GT.U32.OR P1, PT, R5, 0xfd, P1 ;  /* 0x000000fd0500780c */ /* 0x000fda0000f24470 */
[----:B------:R-:W-:Y:S01]  /*e3b0*/  @!P1 MOV R5, RZ ;  /* 0x000000ff00059202 */ /* 0x000fe20000000f00 */
[----:B------:R-:W-:Y:S06]  /*e3c0*/  @!P1 BRA `(.L_x_255) ;  /* 0x0000000000649947 */ /* 0x000fec0003800000 */
[----:B------:R-:W-:Y:S02]  /*e3d0*/  FSETP.GTU.FTZ.AND P1, PT, |R17|, +INF , PT ;  /* 0x7f8000001100780b */ /* 0x000fe40003f3c200 */
[----:B------:R-:W-:-:S04]  /*e3e0*/  FSETP.GTU.FTZ.AND P2, PT, |R4|, +INF , PT ;  /* 0x7f8000000400780b */ /* 0x000fc80003f5c200 */
[----:B------:R-:W-:-:S13]  /*e3f0*/  PLOP3.LUT P1, PT, P1, P2, PT, 0xf8, 0x8f ;  /* 0x00000000008f781c */ /* 0x000fda0000f25f70 */
[----:B------:R-:W-:Y:S05]  /*e400*/  @P1 BRA `(.L_x_256) ;  /* 0x0000000400541947 */ /* 0x000fea0003800000 */
[----:B------:R-:W-:-:S13]  /*e410*/  LOP3.LUT P1, RZ, R4, 0x7fffffff, R17, 0xc8, !PT ;  /* 0x7fffffff04ff7812 */ /* 0x000fda000782c811 */
[----:B------:R-:W-:Y:S05]  /*e420*/  @!P1 BRA `(.L_x_257) ;  /* 0x0000000400449947 */ /* 0x000fea0003800000 */
[C---:B------:R-:W-:Y:S02]  /*e430*/  FSETP.NEU.FTZ.AND P2, PT, |R17|.reuse, +INF , PT ;  /* 0x7f8000001100780b */ /* 0x040fe40003f5d200 */
[----:B------:R-:W-:Y:S02]  /*e440*/  FSETP.NEU.FTZ.AND P4, PT, |R4|, +INF , PT ;  /* 0x7f8000000400780b */ /* 0x000fe40003f9d200 */
[----:B------:R-:W-:-:S11]  /*e450*/  FSETP.NEU.FTZ.AND P1, PT, |R17|, +INF , PT ;  /* 0x7f8000001100780b */ /* 0x000fd60003f3d200 */
[----:B------:R-:W-:Y:S05]  /*e460*/  @!P4 BRA !P2, `(.L_x_257) ;  /* 0x000000040034c947 */ /* 0x000fea0005000000 */
[----:B------:R-:W-:-:S04]  /*e470*/  LOP3.LUT P2, RZ, R17, 0x7fffffff, RZ, 0xc0, !PT ;  /* 0x7fffffff11ff7812 */ /* 0x000fc8000784c0ff */
[----:B------:R-:W-:-:S13]  /*e480*/  PLOP3.LUT P2, PT, P4, P2, PT, 0x2f, 0xf2 ;  /* 0x0000000000f2781c */ /* 0x000fda0002744577 */
[----:B------:R-:W-:Y:S05]  /*e490*/  @P2 BRA `(.L_x_258) ;  /* 0x0000000400202947 */ /* 0x000fea0003800000 */
[----:B------:R-:W-:-:S04]  /*e4a0*/  LOP3.LUT P2, RZ, R4, 0x7fffffff, RZ, 0xc0, !PT ;  /* 0x7fffffff04ff7812 */ /* 0x000fc8000784c0ff */
[----:B------:R-:W-:-:S13]  /*e4b0*/  PLOP3.LUT P1, PT, P1, P2, PT, 0x2f, 0xf2 ;  /* 0x0000000000f2781c */ /* 0x000fda0000f24577 */
[----:B------:R-:W-:Y:S05]  /*e4c0*/  @P1 BRA `(.L_x_259) ;  /* 0x0000000400081947 */ /* 0x000fea0003800000 */
[----:B------:R-:W-:-:S05]  /*e4d0*/  VIADD R5, R10, 0xffffffff ;  /* 0xffffffff0a057836 */ /* 0x000fca0000000000 */
[----:B------:R-:W-:Y:S02]  /*e4e0*/  ISETP.GE.AND P1, PT, R5, RZ, PT ;  /* 0x000000ff0500720c */ /* 0x000fe40003f26270 */
[----:B------:R-:W-:-:S04]  /*e4f0*/  IADD3 R5, PT, PT, R9, -0x1, RZ ;  /* 0xffffffff09057810 */ /* 0x000fc80007ffe0ff */
[----:B------:R-:W-:-:S07]  /*e500*/  ISETP.GE.AND P2, PT, R5, RZ, PT ;  /* 0x000000ff0500720c */ /* 0x000fce0003f46270 */
[----:B------:R-:W-:Y:S01]  /*e510*/  @P1 MOV R5, RZ ;  /* 0x000000ff00051202 */ /* 0x000fe20000000f00 */
[----:B------:R-:W-:Y:S01]  /*e520*/  @!P1 FFMA R17, R17, 1.84467440737095516160e+19, RZ ;  /* 0x5f80000011119823 */ /* 0x000fe200000000ff */
[----:B------:R-:W-:-:S04]  /*e530*/  @!P1 MOV R5, 0xffffffc0 ;  /* 0xffffffc000059802 */ /* 0x000fc80000000f00 */
[----:B------:R-:W-:Y:S01]  /*e540*/  @!P2 FFMA R4, R4, 1.84467440737095516160e+19, RZ ;  /* 0x5f8000000404a823 */ /* 0x000fe200000000ff */
[----:B------:R-:W-:-:S07]  /*e550*/  @!P2 VIADD R5, R5, 0x40 ;  /* 0x000000400505a836 */ /* 0x000fce0000000000 */
.L_x_255:
[----:B------:R-:W-:Y:S01]  /*e560*/  LEA R7, R9, 0xc0800000, 0x17 ;  /* 0xc080000009077811 */ /* 0x000fe200078eb8ff */
[----:B------:R-:W-:Y:S01]  /*e570*/  BSSY.RECONVERGENT B1, `(.L_x_260) ;  /* 0x0000036000017945 */ /* 0x000fe20003800200 */
[----:B------:R-:W-:Y:S02]  /*e580*/  IADD3 R10, PT, PT, R10, -0x7f, RZ ;  /* 0xffffff810a0a7810 */ /* 0x000fe40007ffe0ff */
[----:B------:R-:W-:-:S03]  /*e590*/  IADD3 R18, PT, PT, -R7, R4, RZ ;  /* 0x0000000407127210 */ /* 0x000fc60007ffe1ff */
[----:B------:R-:W-:Y:S01]  /*e5a0*/  IMAD R4, R10, -0x800000, R17 ;  /* 0xff8000000a047824 */ /* 0x000fe200078e0211 */
[----:B------:R-:W0:Y:S01]  /*e5b0*/  MUFU.RCP R14, R18 ;  /* 0x00000012000e7308 */ /* 0x000e220000001000 */
[----:B------:R-:W-:Y:S01]  /*e5c0*/  FADD.FTZ R15, -R18, -RZ ;  /* 0x800000ff120f7221 */ /* 0x000fe20000010100 */
[----:B------:R-:W-:-:S04]  /*e5d0*/  IADD3 R10, PT, PT, R10, 0x7f, -R9 ;  /* 0x0000007f0a0a7810 */ /* 0x000fc80007ffe809 */
[----:B------:R-:W-:Y:S01]  /*e5e0*/  IADD3 R17, PT, PT, R10, R5, RZ ;  /* 0x000000050a117210 */ /* 0x000fe20007ffe0ff */
[----:B0-----:R-:W-:-:S04]  /*e5f0*/  FFMA R7, R14, R15, 1 ;  /* 0x3f8000000e077423 */ /* 0x001fc8000000000f */
[----:B------:R-:W-:-:S04]  /*e600*/  FFMA R7, R14, R7, R14 ;  /* 0x000000070e077223 */ /* 0x000fc8000000000e */
[----:B------:R-:W-:-:S04]  /*e610*/  FFMA R14, R4, R7, RZ ;  /* 0x00000007040e7223 */ /* 0x000fc800000000ff */
[----:B------:R-:W-:-:S04]  /*e620*/  FFMA R16, R15, R14, R4 ;  /* 0x0000000e0f107223 */ /* 0x000fc80000000004 */
[----:B------:R-:W-:-:S04]  /*e630*/  FFMA R14, R7, R16, R14 ;  /* 0x00000010070e7223 */ /* 0x000fc8000000000e */
[----:B------:R-:W-:-:S04]  /*e640*/  FFMA R15, R15, R14, R4 ;  /* 0x0000000e0f0f7223 */ /* 0x000fc80000000004 */
[----:B------:R-:W-:-:S05]  /*e650*/  FFMA R4, R7, R15, R14 ;  /* 0x0000000f07047223 */ /* 0x000fca000000000e */
[----:B------:R-:W-:-:S04]  /*e660*/  SHF.R.U32.HI R9, RZ, 0x17, R4 ;  /* 0x00000017ff097819 */ /* 0x000fc80000011604 */
[----:B------:R-:W-:-:S05]  /*e670*/  LOP3.LUT R10, R9, 0xff, RZ, 0xc0, !PT ;  /* 0x000000ff090a7812 */ /* 0x000fca00078ec0ff */
[----:B------:R-:W-:-:S05]  /*e680*/  IMAD.IADD R5, R10, 0x1, R17 ;  /* 0x000000010a057824 */ /* 0x000fca00078e0211 */
[----:B------:R-:W-:-:S04]  /*e690*/  IADD3 R9, PT, PT, R5, -0x1, RZ ;  /* 0xffffffff05097810 */ /* 0x000fc80007ffe0ff */
[----:B------:R-:W-:-:S13]  /*e6a0*/  ISETP.GE.U32.AND P1, PT, R9, 0xfe, PT ;  /* 0x000000fe0900780c */ /* 0x000fda0003f26070 */
[----:B------:R-:W-:Y:S05]  /*e6b0*/  @!P1 BRA `(.L_x_261) ;  /* 0x0000000000809947 */ /* 0x000fea0003800000 */
[----:B------:R-:W-:-:S13]  /*e6c0*/  ISETP.GT.AND P1, PT, R5, 0xfe, PT ;  /* 0x000000fe0500780c */ /* 0x000fda0003f24270 */
[----:B------:R-:W-:Y:S05]  /*e6d0*/  @P1 BRA `(.L_x_262) ;  /* 0x00000000006c1947 */ /* 0x000fea0003800000 */
[----:B------:R-:W-:-:S13]  /*e6e0*/  ISETP.GE.AND P1, PT, R5, 0x1, PT ;  /* 0x000000010500780c */ /* 0x000fda0003f26270 */
[----:B------:R-:W-:Y:S05]  /*e6f0*/  @P1 BRA `(.L_x_263) ;  /* 0x0000000000741947 */ /* 0x000fea0003800000 */
[----:B------:R-:W-:Y:S02]  /*e700*/  ISETP.GE.AND P1, PT, R5, -0x18, PT ;  /* 0xffffffe80500780c */ /* 0x000fe40003f26270 */
[----:B------:R-:W-:-:S11]  /*e710*/  LOP3.LUT R4, R4, 0x80000000, RZ, 0xc0, !PT ;  /* 0x8000000004047812 */ /* 0x000fd600078ec0ff */
[----:B------:R-:W-:Y:S05]  /*e720*/  @!P1 BRA `(.L_x_263) ;  /* 0x0000000000689947 */ /* 0x000fea0003800000 */
[CCC-:B------:R-:W-:Y:S01]  /*e730*/  FFMA.RZ R9, R7.reuse, R15.reuse, R14.reuse ;  /* 0x0000000f07097223 */ /* 0x1c0fe2000000c00e */
[CCC-:B------:R-:W-:Y:S01]  /*e740*/  FFMA.RP R10, R7.reuse, R15.reuse, R14.reuse ;  /* 0x0000000f070a7223 */ /* 0x1c0fe2000000800e */
[----:B------:R-:W-:Y:S01]  /*e750*/  FFMA.RM R7, R7, R15, R14 ;  /* 0x0000000f07077223 */ /* 0x000fe2000000400e */
[----:B------:R-:W-:Y:S02]  /*e760*/  IADD3 R14, PT, PT, R5, 0x20, RZ ;  /* 0x00000020050e7810 */ /* 0x000fe40007ffe0ff */
[----:B------:R-:W-:Y:S02]  /*e770*/  LOP3.LUT R9, R9, 0x7fffff, RZ, 0xc0, !PT ;  /* 0x007fffff09097812 */ /* 0x000fe400078ec0ff */
[----:B------:R-:W-:Y:S02]  /*e780*/  ISETP.NE.AND P4, PT, R5, RZ, PT ;  /* 0x000000ff0500720c */ /* 0x000fe40003f85270 */
[----:B------:R-:W-:Y:S02]  /*e790*/  LOP3.LUT R9, R9, 0x800000, RZ, 0xfc, !PT ;  /* 0x0080000009097812 */ /* 0x000fe400078efcff */
[----:B------:R-:W-:-:S02]  /*e7a0*/  ISETP.NE.AND P2, PT, R5, RZ, PT ;  /* 0x000000ff0500720c */ /* 0x000fc40003f45270 */
[----:B------:R-:W-:Y:S02]  /*e7b0*/  IADD3 R5, PT, PT, -R5, RZ, RZ ;  /* 0x000000ff05057210 */ /* 0x000fe40007ffe1ff */
[----:B------:R-:W-:Y:S02]  /*e7c0*/  SHF.L.U32 R14, R9, R14, RZ ;  /* 0x0000000e090e7219 */ /* 0x000fe400000006ff */
[----:B------:R-:W-:Y:S02]  /*e7d0*/  FSETP.NEU.FTZ.AND P1, PT, R10, R7, PT ;  /* 0x000000070a00720b */ /* 0x000fe40003f3d000 */
[----:B------:R-:W-:Y:S02]  /*e7e0*/  SEL R10, R5, RZ, P4 ;  /* 0x000000ff050a7207 */ /* 0x000fe40002000000 */
[----:B------:R-:W-:Y:S02]  /*e7f0*/  ISETP.NE.AND P2, PT, R14, RZ, P2 ;  /* 0x000000ff0e00720c */ /* 0x000fe40001745270 */
[----:B------:R-:W-:-:S02]  /*e800*/  SHF.R.U32.HI R10, RZ, R10, R9 ;  /* 0x0000000aff0a7219 */ /* 0x000fc40000011609 */
[----:B------:R-:W-:Y:S02]  /*e810*/  PLOP3.LUT P1, PT, P1, P2, PT, 0xf8, 0x8f ;  /* 0x00000000008f781c */ /* 0x000fe40000f25f70 */
[----:B------:R-:W-:Y:S02]  /*e820*/  SHF.R.U32.HI R14, RZ, 0x1, R10 ;  /* 0x00000001ff0e7819 */ /* 0x000fe4000001160a */
[----:B------:R-:W-:-:S04]  /*e830*/  SEL R5, RZ, 0x1, !P1 ;  /* 0x00000001ff057807 */ /* 0x000fc80004800000 */
[----:B------:R-:W-:-:S04]  /*e840*/  LOP3.LUT R5, R5, 0x1, R14, 0xf8, !PT ;  /* 0x0000000105057812 */ /* 0x000fc800078ef80e */
[----:B------:R-:W-:-:S05]  /*e850*/  LOP3.LUT R5, R5, R10, RZ, 0xc0, !PT ;  /* 0x0000000a05057212 */ /* 0x000fca00078ec0ff */
[----:B------:R-:W-:-:S05]  /*e860*/  IMAD.IADD R5, R14, 0x1, R5 ;  /* 0x000000010e057824 */ /* 0x000fca00078e0205 */
[----:B------:R-:W-:Y:S01]  /*e870*/  LOP3.LUT R4, R5, R4, RZ, 0xfc, !PT ;  /* 0x0000000405047212 */ /* 0x000fe200078efcff */
[----:B------:R-:W-:Y:S06]  /*e880*/  BRA `(.L_x_263) ;  /* 0x0000000000107947 */ /* 0x000fec0003800000 */
.L_x_262:
[----:B------:R-:W-:-:S04]  /*e890*/  LOP3.LUT R4, R4, 0x80000000, RZ, 0xc0, !PT ;  /* 0x8000000004047812 */ /* 0x000fc800078ec0ff */
[----:B------:R-:W-:Y:S01]  /*e8a0*/  LOP3.LUT R4, R4, 0x7f800000, RZ, 0xfc, !PT ;  /* 0x7f80000004047812 */ /* 0x000fe200078efcff */
[----:B------:R-:W-:Y:S06]  /*e8b0*/  BRA `(.L_x_263) ;  /* 0x0000000000047947 */ /* 0x000fec0003800000 */
.L_x_261:
[----:B------:R-:W-:-:S07]  /*e8c0*/  LEA R4, R17, R4, 0x17 ;  /* 0x0000000411047211 */ /* 0x000fce00078eb8ff */
.L_x_263:
[----:B------:R-:W-:Y:S05]  /*e8d0*/  BSYNC.RECONVERGENT B1 ;  /* 0x0000000000017941 */ /* 0x000fea0003800200 */
.L_x_260:
[----:B------:R-:W-:Y:S05]  /*e8e0*/  BRA `(.L_x_264) ;  /* 0x0000000000207947 */ /* 0x000fea0003800000 */
.L_x_259:
[----:B------:R-:W-:-:S04]  /*e8f0*/  LOP3.LUT R4, R4, 0x80000000, R17, 0x48, !PT ;  /* 0x8000000004047812 */ /* 0x000fc800078e4811 */
[----:B------:R-:W-:Y:S01]  /*e900*/  LOP3.LUT R4, R4, 0x7f800000, RZ, 0xfc, !PT ;  /* 0x7f80000004047812 */ /* 0x000fe200078efcff */
[----:B------:R-:W-:Y:S06]  /*e910*/  BRA `(.L_x_264) ;  /* 0x0000000000147947 */ /* 0x000fec0003800000 */
.L_x_258:
[----:B------:R-:W-:Y:S01]  /*e920*/  LOP3.LUT R4, R4, 0x80000000, R17, 0x48, !PT ;  /* 0x8000000004047812 */ /* 0x000fe200078e4811 */
[----:B------:R-:W-:Y:S06]  /*e930*/  BRA `(.L_x_264) ;  /* 0x00000000000c7947 */ /* 0x000fec0003800000 */
.L_x_257:
[----:B------:R-:W0:Y:S01]  /*e940*/  MUFU.RSQ R4, -QNAN ;  /* 0xffc0000000047908 */ /* 0x000e220000001400 */
[----:B------:R-:W-:Y:S05]  /*e950*/  BRA `(.L_x_264) ;  /* 0x0000000000047947 */ /* 0x000fea0003800000 */
.L_x_256:
[----:B------:R-:W-:-:S07]  /*e960*/  FADD.FTZ R4, R17, R4 ;  /* 0x0000000411047221 */ /* 0x000fce0000010000 */
.L_x_264:
[----:B------:R-:W-:Y:S05]  /*e970*/  BSYNC.RECONVERGENT B0 ;  /* 0x0000000000007941 */ /* 0x000fea0003800200 */
.L_x_254:
[----:B------:R-:W-:Y:S01]  /*e980*/  HFMA2 R7, -RZ, RZ, 0, 0 ;  /* 0x00000000ff077431 */ /* 0x000fe200000001ff */
[----:B0-----:R-:W-:-:S03]  /*e990*/  MOV R5, R4 ;  /* 0x0000000400057202 */ /* 0x001fc60000000f00 */
[----:B------:R-:W-:Y:S05]  /*e9a0*/  RET.REL.NODEC R6 `(_Z7Conv_2DP7ComplexS0_PiS1_iiiii) ;  /* 0xffffff1406947950 */ /* 0x000fea0003c3ffff */
.L_x_265:
[----:B------:R-:W-:-:S00]  /*e9b0*/  BRA `(.L_x_265) ;  /* 0xfffffffc00fc7947 */ /* 0x000fc0000383ffff */
[----:B------:R-:W-:-:S00]  /*e9c0*/  NOP ;  /* 0x0000000000007918 */ /* 0x000fc00000000000 */
        /* <DEDUP_REMOVED lines=11> */
.L_x_329:


//--------------------- .text._Z8FFT_CoreP7ComplexPii --------------------------
	.section	.text._Z8FFT_CoreP7ComplexPii,"ax",@progbits
	.align	128
        .global         _Z8FFT_CoreP7ComplexPii
        .type           _Z8FFT_CoreP7ComplexPii,@function
        .size           _Z8FFT_CoreP7ComplexPii,(.L_x_330 - _Z8FFT_CoreP7ComplexPii)
        .other          _Z8FFT_CoreP7ComplexPii,@"STO_CUDA_ENTRY STV_DEFAULT"
_Z8FFT_CoreP7ComplexPii:
.text._Z8FFT_CoreP7ComplexPii:
[----:B------:R-:W0:Y:S01]  /*0000*/  LDC R1, c[0x0][0x37c] ;  /* 0x0000df00ff017b82 */ /* 0x000e220000000800 */
[----:B------:R-:W1:Y:S01]  /*0010*/  S2R R5, SR_TID.X ;  /* 0x0000000000057919 */ /* 0x000e620000002100 */
[----:B------:R-:W2:Y:S06]  /*0020*/  LDCU UR4, c[0x0][0x390] ;  /* 0x00007200ff0477ac */ /* 0x000eac0008000800 */
[----:B------:R-:W3:Y:S01]  /*0030*/  LDC.64 R6, c[0x0][0x380] ;  /* 0x0000e000ff067b82 */ /* 0x000ee20000000a00 */
[----:B0-----:R-:W-:Y:S01]  /*0040*/  IADD3 R1, PT, PT, R1, -0x20, RZ ;  /* 0xffffffe001017810 */ /* 0x001fe20007ffe0ff */
[----:B------:R-:W0:Y:S01]  /*0050*/  LDCU.64 UR8, c[0x0][0x358] ;  /* 0x00006b00ff0877ac */ /* 0x000e220008000a00 */
[----:B--2---:R-:W-:-:S02]  /*0060*/  UISETP.GE.AND UP0, UPT, UR4, 0x1, UPT ;  /* 0x000000010400788c */ /* 0x004fc4000bf06270 */
[----:B-1----:R-:W-:-:S04]  /*0070*/  IMAD R3, R5, UR4, RZ ;  /* 0x0000000405037c24 */ /* 0x002fc8000f8e02ff */
[----:B---3--:R-:W-:-:S03]  /*0080*/  IMAD.WIDE.U32 R6, R3, 0x8, R6 ;  /* 0x0000000803067825 */ /* 0x008fc600078e0006 */
[----:B------:R-:W-:Y:S05]  /*0090*/  BRA.U !UP0, `(.L_x_266) ;  /* 0x0000000d08687547 */ /* 0x000fea000b800000 */
[----:B------:R-:W-:Y:S01]  /*00a0*/  UIADD3 UR5, UPT, UPT, UR4, -0x1, URZ ;  /* 0xffffffff04057890 */ /* 0x000fe2000fffe0ff */
[----:B------:R-:W-:Y:S01]  /*00b0*/  HFMA2 R3, -RZ, RZ, 0, 0 ;  /* 0x00000000ff037431 */ /* 0x000fe200000001ff */
[----:B------:R-:W-:Y:S02]  /*00c0*/  ULOP3.LUT UR6, UR4, 0x7, URZ, 0xc0, !UPT ;  /* 0x0000000704067892 */ /* 0x000fe4000f8ec0ff */
[----:B------:R-:W-:-:S09]  /*00d0*/  UISETP.GE.U32.AND UP0, UPT, UR5, 0x7, UPT ;  /* 0x000000070500788c */ /* 0x000fd2000bf06070 */
[----:B------:R-:W-:Y:S05]  /*00e0*/  BRA.U !UP0, `(.L_x_267) ;  /* 0x0000000508a47547 */ /* 0x000fea000b800000 */
[----:B------:R-:W1:Y:S01]  /*00f0*/  LDC.64 R8, c[0x0][0x388] ;  /* 0x0000e200ff087b82 */ /* 0x000e620000000a00 */
[----:B------:R-:W-:Y:S01]  /*0100*/  ULOP3.LUT UR4, UR4, 0x7ffffff8, URZ, 0xc0, !UPT ;  /* 0x7ffffff804047892 */ /* 0x000fe2000f8ec0ff */
[----:B------:R-:W-:-:S05]  /*0110*/  IMAD.MOV.U32 R15, RZ, RZ, RZ ;  /* 0x000000ffff0f7224 */ /* 0x000fca00078e00ff */
[----:B------:R-:W-:-:S07]  /*0120*/  MOV R3, UR4 ;  /* 0x0000000400037c02 */ /* 0x000fce0008000f00 */
.L_x_269:
[----:B01----:R-:W-:-:S05]  /*0130*/  IMAD.WIDE.U32 R12, R15, 0x4, R8 ;  /* 0x000000040f0c7825 */ /* 0x003fca00078e0008 */
[----:B0-----:R-:W2:Y:S01]  /*0140*/  LDG.E R16, desc[UR8][R12.64] ;  /* 0x000000080c107981 */ /* 0x001ea2000c1e1900 */
[C---:B------:R-:W-:Y:S01]  /*0150*/  IMAD.WIDE.U32 R10, R15.reuse, 0x8, R6 ;  /* 0x000000080f0a7825 */ /* 0x040fe200078e0006 */
[----:B--2---:R-:W-:-:S13]  /*0160*/  ISETP.GE.AND P0, PT, R15, R16, PT ;  /* 0x000000100f00720c */ /* 0x004fda0003f06270 */
[----:B------:R-:W-:Y:S01]  /*0170*/  @!P0 IMAD.WIDE R16, R16, 0x8, R6 ;  /* 0x0000000810108825 */ /* 0x000fe200078e0206 */
[----:B------:R-:W2:Y:S04]  /*0180*/  @!P0 LDG.E R21, desc[UR8][R10.64] ;  /* 0x000000080a158981 */ /* 0x000ea8000c1e1900 */
[----:B------:R-:W3:Y:S04]  /*0190*/  @!P0 LDG.E R25, desc[UR8][R16.64] ;  /* 0x0000000810198981 */ /* 0x000ee8000c1e1900 */
[----:B------:R-:W4:Y:S04]  /*01a0*/  @!P0 LDG.E R27, desc[UR8][R16.64+0x4] ;  /* 0x00000408101b8981 */ /* 0x000f28000c1e1900 */
[----:B------:R-:W5:Y:S04]  /*01b0*/  @!P0 LDG.E R23, desc[UR8][R10.64+0x4] ;  /* 0x000004080a178981 */ /* 0x000f68000c1e1900 */
[----:B---3--:R0:W-:Y:S04]  /*01c0*/  @!P0 STG.E desc[UR8][R10.64], R25 ;  /* 0x000000190a008986 */ /* 0x0081e8000c101908 */
[----:B----4-:R-:W-:Y:S04]  /*01d0*/  @!P0 STG.E desc[UR8][R10.64+0x4], R27 ;  /* 0x0000041b0a008986 */ /* 0x010fe8000c101908 */
[----:B--2---:R-:W-:Y:S04]  /*01e0*/  @!P0 STG.E desc[UR8][R16.64], R21 ;  /* 0x0000001510008986 */ /* 0x004fe8000c101908 */
[----:B-----5:R1:W-:Y:S04]  /*01f0*/  @!P0 STG.E desc[UR8][R16.64+0x4], R23 ;  /* 0x0000041710008986 */ /* 0x0203e8000c101908 */
[----:B------:R-:W2:Y:S01]  /*0200*/  LDG.E R19, desc[UR8][R12.64+0x4] ;  /* 0x000004080c137981 */ /* 0x000ea2000c1e1900 */
[----:B------:R-:W-:-:S04]  /*0210*/  IADD3 R0, PT, PT, R15, 0x1, RZ ;  /* 0x000000010f007810 */ /* 0x000fc80007ffe0ff */
[----:B--2---:R-:W-:-:S13]  /*0220*/  ISETP.GE.AND P0, PT, R0, R19, PT ;  /* 0x000000130000720c */ /* 0x004fda0003f06270 */
[----:B------:R-:W-:Y:S01]  /*0230*/  @!P0 IMAD.WIDE R18, R19, 0x8, R6 ;  /* 0x0000000813128825 */ /* 0x000fe200078e0206 */
[----:B------:R-:W2:Y:S04]  /*0240*/  @!P0 LDG.E R29, desc[UR8][R10.64+0x8] ;  /* 0x000008080a1d8981 */ /* 0x000ea8000c1e1900 */
[----:B------:R-:W3:Y:S04]  /*0250*/  @!P0 LDG.E R0, desc[UR8][R18.64] ;  /* 0x0000000812008981 */ /* 0x000ee8000c1e1900 */
[----:B------:R-:W4:Y:S04]  /*0260*/  @!P0 LDG.E R2, desc[UR8][R18.64+0x4] ;  /* 0x0000040812028981 */ /* 0x000f28000c1e1900 */
[----:B0-----:R-:W5:Y:S04]  /*0270*/  @!P0 LDG.E R25, desc[UR8][R10.64+0xc] ;  /* 0x00000c080a198981 */ /* 0x001f68000c1e1900 */
[----:B---3--:R-:W-:Y:S04]  /*0280*/  @!P0 STG.E desc[UR8][R10.64+0x8], R0 ;  /* 0x000008000a008986 */ /* 0x008fe8000c101908 */
[----:B----4-:R-:W-:Y:S04]  /*0290*/  @!P0 STG.E desc[UR8][R10.64+0xc], R2 ;  /* 0x00000c020a008986 */ /* 0x010fe8000c101908 */
[----:B--2---:R-:W-:Y:S04]  /*02a0*/  @!P0 STG.E desc[UR8][R18.64], R29 ;  /* 0x0000001d12008986 */ /* 0x004fe8000c101908 */
[----:B-----5:R0:W-:Y:S04]  /*02b0*/  @!P0 STG.E desc[UR8][R18.64+0x4], R25 ;  /* 0x0000041912008986 */ /* 0x0201e8000c101908 */
[----:B-1----:R-:W2:Y:S01]  /*02c0*/  LDG.E R17, desc[UR8][R12.64+0x8] ;  /* 0x000008080c117981 */ /* 0x002ea2000c1e1900 */
[----:B------:R-:W-:-:S05]  /*02d0*/  VIADD R4, R15, 0x2 ;  /* 0x000000020f047836 */ /* 0x000fca0000000000 */
        /* <DEDUP_REMOVED lines=10> */
[----:B0-----:R-:W3:Y:S01]  /*0380*/  LDG.E R19, desc[UR8][R12.64+0xc] ;  /* 0x00000c080c137981 */ /* 0x001ee2000c1e1900 */
[----:B------:R-:W-:-:S04]  /*0390*/  IADD3 R0, PT, PT, R15, 0x3, RZ ;  /* 0x000000030f007810 */ /* 0x000fc80007ffe0ff */
[----:B---3--:R-:W-:-:S13]  /*03a0*/  ISETP.GE.AND P0, PT, R0, R19, PT ;  /* 0x000000130000720c */ /* 0x008fda0003f06270 */
[----:B------:R-:W-:Y:S01]  /*03b0*/  @!P0 IMAD.WIDE R18, R19, 0x8, R6 ;  /* 0x0000000813128825 */ /* 0x000fe200078e0206 */
[----:B------:R-:W3:Y:S04]  /*03c0*/  @!P0 LDG.E R25, desc[UR8][R10.64+0x18] ;  /* 0x000018080a198981 */ /* 0x000ee8000c1e1900 */
[----:B------:R-:W4:Y:S04]  /*03d0*/  @!P0 LDG.E R29, desc[UR8][R18.64] ;  /* 0x00000008121d8981 */ /* 0x000f28000c1e1900 */
[----:B------:R-:W5:Y:S04]  /*03e0*/  @!P0 LDG.E R0, desc[UR8][R18.64+0x4] ;  /* 0x0000040812008981 */ /* 0x000f68000c1e1900 */
[----:B-1----:R-:W2:Y:S04]  /*03f0*/  @!P0 LDG.E R27, desc[UR8][R10.64+0x1c] ;  /* 0x00001c080a1b8981 */ /* 0x002ea8000c1e1900 */
[----:B----4-:R-:W-:Y:S04]  /*0400*/  @!P0 STG.E desc[UR8][R10.64+0x18], R29 ;  /* 0x0000181d0a008986 */ /* 0x010fe8000c101908 */
[----:B-----5:R-:W-:Y:S04]  /*0410*/  @!P0 STG.E desc[UR8][R10.64+0x1c], R0 ;  /* 0x00001c000a008986 */ /* 0x020fe8000c101908 */
[----:B---3--:R-:W-:Y:S04]  /*0420*/  @!P0 STG.E desc[UR8][R18.64], R25 ;  /* 0x0000001912008986 */ /* 0x008fe8000c101908 */
[----:B--2---:R0:W-:Y:S04]  /*0430*/  @!P0 STG.E desc[UR8][R18.64+0x4], R27 ;  /* 0x0000041b12008986 */ /* 0x0041e8000c101908 */
[----:B------:R-:W2:Y:S01]  /*0440*/  LDG.E R17, desc[UR8][R12.64+0x10] ;  /* 0x000010080c117981 */ /* 0x000ea2000c1e1900 */
[----:B------:R-:W-:-:S04]  /*0450*/  IADD3 R2, PT, PT, R15, 0x4, RZ ;  /* 0x000000040f027810 */ /* 0x000fc80007ffe0ff */
[----:B--2---:R-:W-:-:S13]  /*0460*/  ISETP.GE.AND P0, PT, R2, R17, PT ;  /* 0x000000110200720c */ /* 0x004fda0003f06270 */
[----:B------:R-:W-:Y:S01]  /*0470*/  @!P0 IMAD.WIDE R16, R17, 0x8, R6 ;  /* 0x0000000811108825 */ /* 0x000fe200078e0206 */
[----:B------:R-:W2:Y:S04]  /*0480*/  @!P0 LDG.E R21, desc[UR8][R10.64+0x20] ;  /* 0x000020080a158981 */ /* 0x000ea8000c1e1900 */
[----:B------:R-:W3:Y:S04]  /*0490*/  @!P0 LDG.E R2, desc[UR8][R16.64] ;  /* 0x0000000810028981 */ /* 0x000ee8000c1e1900 */
[----:B------:R-:W4:Y:S04]  /*04a0*/  @!P0 LDG.E R4, desc[UR8][R16.64+0x4] ;  /* 0x0000040810048981 */ /* 0x000f28000c1e1900 */
[----:B------:R-:W5:Y:S04]  /*04b0*/  @!P0 LDG.E R23, desc[UR8][R10.64+0x24] ;  /* 0x000024080a178981 */ /* 0x000f68000c1e1900 */
[----:B---3--:R-:W-:Y:S04]  /*04c0*/  @!P0 STG.E desc[UR8][R10.64+0x20], R2 ;  /* 0x000020020a008986 */ /* 0x008fe8000c101908 */
[----:B----4-:R-:W-:Y:S04]  /*04d0*/  @!P0 STG.E desc[UR8][R10.64+0x24], R4 ;  /* 0x000024040a008986 */ /* 0x010fe8000c101908 */
[----:B--2---:R-:W-:Y:S04]  /*04e0*/  @!P0 STG.E desc[UR8][R16.64], R21 ;  /* 0x0000001510008986 */ /* 0x004fe8000c101908 */
[----:B-----5:R1:W-:Y:S04]  /*04f0*/  @!P0 STG.E desc[UR8][R16.64+0x4], R23 ;  /* 0x0000041710008986 */ /* 0x0203e8000c101908 */
[----:B0-----:R-:W2:Y:S01]  /*0500*/  LDG.E R19, desc[UR8][R12.64+0x14] ;  /* 0x000014080c137981 */ /* 0x001ea2000c1e1900 */
[----:B------:R-:W-:-:S05]  /*0510*/  VIADD R0, R15, 0x5 ;  /* 0x000000050f007836 */ /* 0x000fca0000000000 */
[----:B--2---:R-:W-:-:S13]  /*0520*/  ISETP.GE.AND P0, PT, R0, R19, PT ;  /* 0x000000130000720c */ /* 0x004fda0003f06270 */
[----:B------:R-:W-:Y:S01]  /*0530*/  @!P0 IMAD.WIDE R18, R19, 0x8, R6 ;  /* 0x0000000813128825 */ /* 0x000fe200078e0206 */
[----:B------:R-:W2:Y:S04]  /*0540*/  @!P0 LDG.E R25, desc[UR8][R10.64+0x28] ;  /* 0x000028080a198981 */ /* 0x000ea8000c1e1900 */
[----:B------:R-:W3:Y:S04]  /*0550*/  @!P0 LDG.E R29, desc[UR8][R18.64] ;  /* 0x00000008121d8981 */ /* 0x000ee8000c1e1900 */
[----:B------:R-:W4:Y:S04]  /*0560*/  @!P0 LDG.E R0, desc[UR8][R18.64+0x4] ;  /* 0x0000040812008981 */ /* 0x000f28000c1e1900 */
[----:B------:R-:W5:Y:S04]  /*0570*/  @!P0 LDG.E R27, desc[UR8][R10.64+0x2c] ;  /* 0x00002c080a1b8981 */ /* 0x000f68000c1e1900 */
[----:B---3--:R-:W-:Y:S04]  /*0580*/  @!P0 STG.E desc[UR8][R10.64+0x28], R29 ;  /* 0x0000281d0a008986 */ /* 0x008fe8000c101908 */
[----:B----4-:R0:W-:Y:S04]  /*0590*/  @!P0 STG.E desc[UR8][R10.64+0x2c], R0 ;  /* 0x00002c000a008986 */ /* 0x0101e8000c101908 */
[----:B--2---:R2:W-:Y:S04]  /*05a0*/  @!P0 STG.E desc[UR8][R18.64], R25 ;  /* 0x0000001912008986 */ /* 0x0045e8000c101908 */
[----:B-----5:R2:W-:Y:S04]  /*05b0*/  @!P0 STG.E desc[UR8][R18.64+0x4], R27 ;  /* 0x0000041b12008986 */ /* 0x0205e8000c101908 */
[----:B-1----:R-:W3:Y:S01]  /*05c0*/  LDG.E R17, desc[UR8][R12.64+0x18] ;  /* 0x000018080c117981 */ /* 0x002ee2000c1e1900 */
[----:B------:R-:W-:-:S04]  /*05d0*/  IADD3 R2, PT, PT, R15, 0x6, RZ ;  /* 0x000000060f027810 */ /* 0x000fc80007ffe0ff */
[----:B---3--:R-:W-:-:S13]  /*05e0*/  ISETP.GE.AND P0, PT, R2, R17, PT ;  /* 0x000000110200720c */ /* 0x008fda0003f06270 */
[----:B------:R-:W-:Y:S01]  /*05f0*/  @!P0 IMAD.WIDE R16, R17, 0x8, R6 ;  /* 0x0000000811108825 */ /* 0x000fe200078e0206 */
[----:B------:R-:W3:Y:S04]  /*0600*/  @!P0 LDG.E R21, desc[UR8][R10.64+0x30] ;  /* 0x000030080a158981 */ /* 0x000ee8000c1e1900 */
[----:B------:R-:W4:Y:S04]  /*0610*/  @!P0 LDG.E R2, desc[UR8][R16.64] ;  /* 0x0000000810028981 */ /* 0x000f28000c1e1900 */
[----:B------:R-:W5:Y:S04]  /*0620*/  @!P0 LDG.E R4, desc[UR8][R16.64+0x4] ;  /* 0x0000040810048981 */ /* 0x000f68000c1e1900 */
[----:B------:R-:W2:Y:S04]  /*0630*/  @!P0 LDG.E R23, desc[UR8][R10.64+0x34] ;  /* 0x000034080a178981 */ /* 0x000ea8000c1e1900 */
[----:B----4-:R1:W-:Y:S04]  /*0640*/  @!P0 STG.E desc[UR8][R10.64+0x30], R2 ;  /* 0x000030020a008986 */ /* 0x0103e8000c101908 */
[----:B-----5:R1:W-:Y:S04]  /*0650*/  @!P0 STG.E desc[UR8][R10.64+0x34], R4 ;  /* 0x000034040a008986 */ /* 0x0203e8000c101908 */
[----:B---3--:R1:W-:Y:S04]  /*0660*/  @!P0 STG.E desc[UR8][R16.64], R21 ;  /* 0x0000001510008986 */ /* 0x0083e8000c101908 */
[----:B--2---:R1:W-:Y:S04]  /*0670*/  @!P0 STG.E desc[UR8][R16.64+0x4], R23 ;  /* 0x0000041710008986 */ /* 0x0043e8000c101908 */
[----:B------:R-:W2:Y:S01]  /*0680*/  LDG.E R13, desc[UR8][R12.64+0x1c] ;  /* 0x00001c080c0d7981 */ /* 0x000ea2000c1e1900 */
[C---:B0-----:R-:W-:Y:S01]  /*0690*/  IADD3 R0, PT, PT, R15.reuse, 0x7, RZ ;  /* 0x000000070f007810 */ /* 0x041fe20007ffe0ff */
[----:B------:R-:W-:-:S05]  /*06a0*/  VIADD R15, R15, 0x8 ;  /* 0x000000080f0f7836 */ /* 0x000fca0000000000 */
[----:B------:R-:W-:Y:S02]  /*06b0*/  ISETP.NE.AND P1, PT, R15, R3, PT ;  /* 0x000000030f00720c */ /* 0x000fe40003f25270 */
[----:B--2---:R-:W-:-:S13]  /*06c0*/  ISETP.GE.AND P0, PT, R0, R13, PT ;  /* 0x0000000d0000720c */ /* 0x004fda0003f06270 */
[----:B-1----:R-:W-:Y:S05]  /*06d0*/  @P0 BRA `(.L_x_268) ;  /* 0x0000000000240947 */ /* 0x002fea0003800000 */
[----:B------:R-:W-:Y:S01]  /*06e0*/  IMAD.WIDE R12, R13, 0x8, R6 ;  /* 0x000000080d0c7825 */ /* 0x000fe200078e0206 */
[----:B------:R-:W2:Y:S04]  /*06f0*/  LDG.E R17, desc[UR8][R10.64+0x38] ;  /* 0x000038080a117981 */ /* 0x000ea8000c1e1900 */
[----:B------:R-:W3:Y:S04]  /*0700*/  LDG.E R21, desc[UR8][R12.64] ;  /* 0x000000080c157981 */ /* 0x000ee8000c1e1900 */
[----:B------:R-:W4:Y:S04]  /*0710*/  LDG.E R23, desc[UR8][R12.64+0x4] ;  /* 0x000004080c177981 */ /* 0x000f28000c1e1900 */
[----:B------:R-:W5:Y:S04]  /*0720*/  LDG.E R19, desc[UR8][R10.64+0x3c] ;  /* 0x00003c080a137981 */ /* 0x000f68000c1e1900 */
[----:B---3--:R0:W-:Y:S04]  /*0730*/  STG.E desc[UR8][R10.64+0x38], R21 ;  /* 0x000038150a007986 */ /* 0x0081e8000c101908 */
[----:B----4-:R0:W-:Y:S04]  /*0740*/  STG.E desc[UR8][R10.64+0x3c], R23 ;  /* 0x00003c170a007986 */ /* 0x0101e8000c101908 */
[----:B--2---:R0:W-:Y:S04]  /*0750*/  STG.E desc[UR8][R12.64], R17 ;  /* 0x000000110c007986 */ /* 0x0041e8000c101908 */
[----:B-----5:R0:W-:Y:S02]  /*0760*/  STG.E desc[UR8][R12.64+0x4], R19 ;  /* 0x000004130c007986 */ /* 0x0201e4000c101908 */
.L_x_268:
[----:B------:R-:W-:Y:S05]  /*0770*/  @P1 BRA `(.L_x_269) ;  /* 0xfffffff8006c1947 */ /* 0x000fea000383ffff */
.L_x_267:
[----:B------:R-:W-:-:S09]  /*0780*/  UISETP.NE.AND UP0, UPT, UR6, URZ, UPT ;  /* 0x000000ff0600728c */ /* 0x000fd2000bf05270 */
[----:B------:R-:W-:Y:S05]  /*0790*/  BRA.U !UP0, `(.L_x_266) ;  /* 0x0000000508a87547 */ /* 0x000fea000b800000 */
[----:B------:R-:W1:Y:S01]  /*07a0*/  LDCU UR4, c[0x0][0x390] ;  /* 0x00007200ff0477ac */ /* 0x000e620008000800 */
[----:B------:R-:W-:Y:S02]  /*07b0*/  UISETP.GE.U32.AND UP0, UPT, UR6, 0x4, UPT ;  /* 0x000000040600788c */ /* 0x000fe4000bf06070 */
[----:B-1----:R-:W-:-:S07]  /*07c0*/  ULOP3.LUT UR5, UR4, 0x3, URZ, 0xc0, !UPT ;  /* 0x0000000304057892 */ /* 0x002fce000f8ec0ff */
[----:B------:R-:W-:Y:S05]  /*07d0*/  BRA.U !UP0, `(.L_x_270) ;  /* 0x0000000108d07547 */ /* 0x000fea000b800000 */
[----:B0-----:R-:W0:Y:S02]  /*07e0*/  LDC.64 R10, c[0x0][0x388] ;  /* 0x0000e200ff0a7b82 */ /* 0x001e240000000a00 */
[----:B0-----:R-:W-:-:S05]  /*07f0*/  IMAD.WIDE.U32 R10, R3, 0x4, R10 ;  /* 0x00000004030a7825 */ /* 0x001fca00078e000a */
[----:B------:R-:W2:Y:S01]  /*0800*/  LDG.E R12, desc[UR8][R10.64] ;  /* 0x000000080a0c7981 */ /* 0x000ea2000c1e1900 */
        /* <DEDUP_REMOVED lines=19> */
[----:B---3--:R0:W-:Y:S04]  /*0940*/  @!P0 STG.E desc[UR8][R8.64+0x8], R27 ;  /* 0x0000081b08008986 */ /* 0x0081e8000c101908 */
[----:B----4-:R0:W-:Y:S04]  /*0950*/  @!P0 STG.E desc[UR8][R8.64+0xc], R29 ;  /* 0x00000c1d08008986 */ /* 0x0101e8000c101908 */
[----:B--2---:R0:W-:Y:S04]  /*0960*/  @!P0 STG.E desc[UR8][R14.64], R25 ;  /* 0x000000190e008986 */ /* 0x0041e8000c101908 */
[----:B-----5:R0:W-:Y:S04]  /*0970*/  @!P0 STG.E desc[UR8][R14.64+0x4], R21 ;  /* 0x000004150e008986 */ /* 0x0201e8000c101908 */
[----:B-1----:R-:W2:Y:S01]  /*0980*/  LDG.E R13, desc[UR8][R10.64+0x8] ;  /* 0x000008080a0d7981 */ /* 0x002ea2000c1e1900 */
[----:B------:R-:W-:-:S04]  /*0990*/  IADD3 R0, PT, PT, R3, 0x2, RZ ;  /* 0x0000000203007810 */ /* 0x000fc80007ffe0ff */
[----:B--2---:R-:W-:-:S13]  /*09a0*/  ISETP.GE.AND P0, PT, R0, R13, PT ;  /* 0x0000000d0000720c */ /* 0x004fda0003f06270 */
[----:B------:R-:W-:Y:S01]  /*09b0*/  @!P0 IMAD.WIDE R12, R13, 0x8, R6 ;  /* 0x000000080d0c8825 */ /* 0x000fe200078e0206 */
[----:B------:R-:W2:Y:S04]  /*09c0*/  @!P0 LDG.E R17, desc[UR8][R8.64+0x10] ;  /* 0x0000100808118981 */ /* 0x000ea8000c1e1900 */
[----:B------:R-:W3:Y:S04]  /*09d0*/  @!P0 LDG.E R23, desc[UR8][R12.64] ;  /* 0x000000080c178981 */ /* 0x000ee8000c1e1900 */
[----:B------:R-:W4:Y:S04]  /*09e0*/  @!P0 LDG.E R0, desc[UR8][R12.64+0x4] ;  /* 0x000004080c008981 */ /* 0x000f28000c1e1900 */
[----:B------:R-:W5:Y:S04]  /*09f0*/  @!P0 LDG.E R19, desc[UR8][R8.64+0x14] ;  /* 0x0000140808138981 */ /* 0x000f68000c1e1900 */
[----:B---3--:R0:W-:Y:S04]  /*0a00*/  @!P0 STG.E desc[UR8][R8.64+0x10], R23 ;  /* 0x0000101708008986 */ /* 0x0081e8000c101908 */
[----:B----4-:R0:W-:Y:S04]  /*0a10*/  @!P0 STG.E desc[UR8][R8.64+0x14], R0 ;  /* 0x0000140008008986 */ /* 0x0101e8000c101908 */
[----:B--2---:R0:W-:Y:S04]  /*0a20*/  @!P0 STG.E desc[UR8][R12.64], R17 ;  /* 0x000000110c008986 */ /* 0x0041e8000c101908 */
[----:B-----5:R0:W-:Y:S04]  /*0a30*/  @!P0 STG.E desc[UR8][R12.64+0x4], R19 ;  /* 0x000004130c008986 */ /* 0x0201e8000c101908 */
[----:B------:R-:W2:Y:S01]  /*0a40*/  LDG.E R11, desc[UR8][R10.64+0xc] ;  /* 0x00000c080a0b7981 */ /* 0x000ea2000c1e1900 */
[----:B------:R-:W-:-:S05]  /*0a50*/  VIADD R2, R3, 0x3 ;  /* 0x0000000303027836 */ /* 0x000fca0000000000 */
[----:B--2---:R-:W-:-:S13]  /*0a60*/  ISETP.GE.AND P0, PT, R2, R11, PT ;  /* 0x0000000b0200720c */ /* 0x004fda0003f06270 */
[----:B0-----:R-:W-:Y:S05]  /*0a70*/  @P0 BRA `(.L_x_271) ;  /* 0x0000000000240947 */ /* 0x001fea0003800000 */
        /* <DEDUP_REMOVED lines=9> */
.L_x_271:
[----:B------:R-:W-:-:S07]  /*0b10*/  IADD3 R3, PT, PT, R3, 0x4, RZ ;  /* 0x0000000403037810 */ /* 0x000fce0007ffe0ff */
.L_x_270:
[----:B------:R-:W-:-:S09]  /*0b20*/  UISETP.NE.AND UP0, UPT, UR5, URZ, UPT ;  /* 0x000000ff0500728c */ /* 0x000fd2000bf05270 */
[----:B------:R-:W-:Y:S05]  /*0b30*/  BRA.U !UP0, `(.L_x_266) ;  /* 0x0000000108c07547 */ /* 0x000fea000b800000 */
[----:B------:R-:W-:-:S09]  /*0b40*/  UISETP.NE.AND UP0, UPT, UR5, 0x1, UPT ;  /* 0x000000010500788c */ /* 0x000fd2000bf05270 */
        /* <DEDUP_REMOVED lines=16> */
[----:B------:R-:W-:-:S04]  /*0c50*/  IADD3 R0, PT, PT, R3, 0x1, RZ ;  /* 0x0000000103007810 */ /* 0x000fc80007ffe0ff */
        /* <DEDUP_REMOVED lines=9> */
[----:B-----5:R0:W-:Y:S04]  /*0cf0*/  STG.E desc[UR8][R10.64], R13 ;  /* 0x0000000d0a007986 */ /* 0x0201e8000c101908 */
[----:B--2---:R0:W-:Y:S02]  /*0d00*/  STG.E desc[UR8][R10.64+0x4], R15 ;  /* 0x0000040f0a007986 */ /* 0x0041e4000c101908 */
.L_x_273:
[----:B------:R-:W-:-:S07]  /*0d10*/  VIADD R3, R3, 0x2 ;  /* 0x0000000203037836 */ /* 0x000fce0000000000 */
.L_x_272:
[----:B------:R-:W-:-:S04]  /*0d20*/  ULOP3.LUT UR4, UR4, 0x1, URZ, 0xc0, !UPT ;  /* 0x0000000104047892 */ /* 0x000fc8000f8ec0ff */
[----:B------:R-:W-:-:S09]  /*0d30*/  UISETP.NE.U32.AND UP0, UPT, UR4, 0x1, UPT ;  /* 0x000000010400788c */ /* 0x000fd2000bf05070 */
[----:B------:R-:W-:Y:S05]  /*0d40*/  BRA.U UP0, `(.L_x_266) ;  /* 0x00000001003c7547 */ /* 0x000fea000b800000 */
[----:B0-----:R-:W0:Y:S02]  /*0d50*/  LDC.64 R8, c[0x0][0x388] ;  /* 0x0000e200ff087b82 */ /* 0x001e240000000a00 */
[----:B0-----:R-:W-:-:S06]  /*0d60*/  IMAD.WIDE.U32 R8, R3, 0x4, R8 ;  /* 0x0000000403087825 */ /* 0x001fcc00078e0008 */
[----:B------:R-:W2:Y:S02]  /*0d70*/  LDG.E R8, desc[UR8][R8.64] ;  /* 0x0000000808087981 */ /* 0x000ea4000c1e1900 */
[----:B--2---:R-:W-:-:S13]  /*0d80*/  ISETP.GE.AND P0, PT, R3, R8, PT ;  /* 0x000000080300720c */ /* 0x004fda0003f06270 */
[----:B------:R-:W-:Y:S05]  /*0d90*/  @P0 BRA `(.L_x_266) ;  /* 0x0000000000280947 */ /* 0x000fea0003800000 */
[----:B------:R-:W-:-:S04]  /*0da0*/  IMAD.WIDE R8, R8, 0x8, R6 ;  /* 0x0000000808087825 */ /* 0x000fc800078e0206 */
[----:B------:R-:W-:Y:S01]  /*0db0*/  IMAD.WIDE.U32 R2, R3, 0x8, R6 ;  /* 0x0000000803027825 */ /* 0x000fe200078e0006 */
[----:B------:R-:W2:Y:S04]  /*0dc0*/  LDG.E R15, desc[UR8][R8.64] ;  /* 0x00000008080f7981 */ /* 0x000ea8000c1e1900 */
[----:B------:R-:W3:Y:S04]  /*0dd0*/  LDG.E R17, desc[UR8][R8.64+0x4] ;  /* 0x0000040808117981 */ /* 0x000ee8000c1e1900 */
[----:B------:R-:W4:Y:S04]  /*0de0*/  LDG.E R11, desc[UR8][R2.64] ;  /* 0x00000008020b7981 */ /* 0x000f28000c1e1900 */
[----:B------:R-:W5:Y:S04]  /*0df0*/  LDG.E R13, desc[UR8][R2.64+0x4] ;  /* 0x00000408020d7981 */ /* 0x000f68000c1e1900 */
[----:B--2---:R1:W-:Y:S04]  /*0e00*/  STG.E desc[UR8][R2.64], R15 ;  /* 0x0000000f02007986 */ /* 0x0043e8000c101908 */
[----:B---3--:R1:W-:Y:S04]  /*0e10*/  STG.E desc[UR8][R2.64+0x4], R17 ;  /* 0x0000041102007986 */ /* 0x0083e8000c101908 */
[----:B----4-:R1:W-:Y:S04]  /*0e20*/  STG.E desc[UR8][R8.64], R11 ;  /* 0x0000000b08007986 */ /* 0x0103e8000c101908 */
[----:B-----5:R1:W-:Y:S02]  /*0e30*/  STG.E desc[UR8][R8.64+0x4], R13 ;  /* 0x0000040d08007986 */ /* 0x0203e4000c101908 */
.L_x_266:
[----:B------:R-:W2:Y:S01]  /*0e40*/  LDCU UR6, c[0x0][0x390] ;  /* 0x00007200ff0677ac */ /* 0x000ea20008000800 */
[----:B-1----:R-:W-:Y:S01]  /*0e50*/  DMUL R2, RZ, 1 ;  /* 0x3ff00000ff027828 */ /* 0x002fe20000000000 */
[----:B------:R-:W-:Y:S01]  /*0e60*/  UMOV UR4, 0x33145c07 ;  /* 0x33145c0700047882 */ /* 0x000fe20000000000 */
[----:B------:R-:W-:-:S06]  /*0e70*/  UMOV UR5, 0x3ca1a626 ;  /* 0x3ca1a62600057882 */ /* 0x000fcc0000000000 */
[----:B------:R-:W-:Y:S01]  /*0e80*/  DADD R2, R2, -UR4 ;  /* 0x8000000402027e29 */ /* 0x000fe20008000000 */
[----:B------:R-:W-:Y:S01]  /*0e90*/  UMOV UR4, 0x54442d18 ;  /* 0x54442d1800047882 */ /* 0x000fe20000000000 */
[----:B------:R-:W-:-:S06]  /*0ea0*/  UMOV UR5, 0x400921fb ;  /* 0x400921fb00057882 */ /* 0x000fcc0000000000 */
[----:B------:R-:W-:Y:S01]  /*0eb0*/  DADD R2, -R2, UR4 ;  /* 0x0000000402027e29 */ /* 0x000fe20008000100 */
[----:B--2---:R-:W-:-:S04]  /*0ec0*/  MOV R0, UR6 ;  /* 0x0000000600007c02 */ /* 0x004fc80008000f00 */
[----:B------:R-:W-:Y:S01]  /*0ed0*/  ISETP.GE.AND P0, PT, R0, 0x2, PT ;  /* 0x000000020000780c */ /* 0x000fe20003f06270 */
[----:B0-----:R0:W1:-:S12]  /*0ee0*/  F2F.F32.F64 R9, R2 ;  /* 0x0000000200097310 */ /* 0x0010580000301000 */
[----:B0-----:R-:W-:Y:S05]  /*0ef0*/  @!P0 BRA `(.L_x_274) ;  /* 0x0000001400488947 */ /* 0x001fea0003800000 */
[----:B------:R-:W-:-:S05]  /*0f00*/  UMOV UR5, 0x1 ;  /* 0x0000000100057882 */ /* 0x000fca0000000000 */
.L_x_286:
[----:B------:R-:W-:Y:S02]  /*0f10*/  I2FP.F32.S32 R4, UR5 ;  /* 0x0000000500047c45 */ /* 0x000fe40008201400 */
[----:B------:R-:W-:Y:S02]  /*0f20*/  MOV R12, UR5 ;  /* 0x00000005000c7c02 */ /* 0x000fe40008000f00 */
[----:B0-----:R-:W0:Y:S08]  /*0f30*/  MUFU.RCP R0, R4 ;  /* 0x0000000400007308 */ /* 0x001e300000001000 */
[----:B-1----:R-:W1:Y:S01]  /*0f40*/  FCHK P0, R9, R4 ;  /* 0x0000000409007302 */ /* 0x002e620000000000 */
[----:B0---4-:R-:W-:-:S04]  /*0f50*/  FFMA R3, -R4, R0, 1 ;  /* 0x3f80000004037423 */ /* 0x011fc80000000100 */
[----:B------:R-:W-:-:S04]  /*0f60*/  FFMA R0, R0, R3, R0 ;  /* 0x0000000300007223 */ /* 0x000fc80000000000 */
[----:B------:R-:W-:-:S04]  /*0f70*/  FFMA R13, R0, R9, RZ ;  /* 0x00000009000d7223 */ /* 0x000fc800000000ff */
[----:B------:R-:W-:-:S04]  /*0f80*/  FFMA R2, -R4, R13, R9 ;  /* 0x0000000d04027223 */ /* 0x000fc80000000109 */
[----:B------:R-:W-:Y:S01]  /*0f90*/  FFMA R13, R0, R2, R13 ;  /* 0x00000002000d7223 */ /* 0x000fe2000000000d */
[----:B-1----:R-:W-:Y:S06]  /*0fa0*/  @!P0 BRA `(.L_x_275) ;  /* 0x00000000000c8947 */ /* 0x002fec0003800000 */
[----:B------:R-:W-:Y:S01]  /*0fb0*/  IMAD.MOV.U32 R0, RZ, RZ, R4 ;  /* 0x000000ffff007224 */ /* 0x000fe200078e0004 */
[----:B------:R-:W-:-:S07]  /*0fc0*/  MOV R2, 0xfe0 ;  /* 0x00000fe000027802 */ /* 0x000fce0000000f00 */
[----:B------:R-:W-:Y:S05]  /*0fd0*/  CALL.REL.NOINC `($__internal_1_$__cuda_sm3x_div_rn_noftz_f32_slowpath) ;  /* 0x0000004000847944 */ /* 0x000fea0003c00000 */
.L_x_275:
[C---:B------:R-:W-:Y:S01]  /*0fe0*/  FMUL R0, R13.reuse, 0.63661974668502807617 ;  /* 0x3f22f9830d007820 */ /* 0x040fe20000400000 */
[----:B------:R-:W-:-:S05]  /*0ff0*/  FSETP.GE.AND P0, PT, |R13|, 105615, PT ;  /* 0x47ce47800d00780b */ /* 0x000fca0003f06200 */
        /* <DEDUP_REMOVED lines=13> */
[----:B------:R-:W-:Y:S01]  /*10d0*/  SHF.L.U32 R0, R13, 0x8, RZ ;  /* 0x000000080d007819 */ /* 0x000fe200000006ff */
[----:B------:R-:W-:Y:S02]  /*10e0*/  HFMA2 R8, -RZ, RZ, 0, 0 ;  /* 0x00000000ff087431 */ /* 0x000fe400000001ff */
[----:B------:R-:W-:Y:S01]  /*10f0*/  IMAD.MOV.U32 R21, RZ, RZ, RZ ;  /* 0x000000ffff157224 */ /* 0x000fe200078e00ff */
[----:B------:R-:W-:Y:S02]  /*1100*/  MOV R4, RZ ;  /* 0x000000ff00047202 */ /* 0x000fe40000000f00 */
[----:B------:R-:W-:-:S07]  /*1110*/  LOP3.LUT R23, R0, 0x80000000, RZ, 0xfc, !PT ;  /* 0x8000000000177812 */ /* 0x000fce00078efcff */
.L_x_277:
[----:B0-----:R-:W-:-:S05]  /*1120*/  IMAD.WIDE.U32 R14, R4, 0x4, R2 ;  /* 0x00000004040e7825 */ /* 0x001fca00078e0002 */
[----:B------:R-:W2:Y:S01]  /*1130*/  LDG.E.CONSTANT R10, desc[UR8][R14.64] ;  /* 0x000000080e0a7981 */ /* 0x000ea2000c1e9900 */
[C---:B-1----:R-:W-:Y:S01]  /*1140*/  LEA R0, R4.reuse, R1, 0x2 ;  /* 0x0000000104007211 */ /* 0x042fe200078e10ff */
[----:B------:R-:W-:-:S05]  /*1150*/  VIADD R4, R4, 0x1 ;  /* 0x0000000104047836 */ /* 0x000fca0000000000 */
[----:B------:R-:W-:Y:S01]  /*1160*/  ISETP.NE.AND P0, PT, R4, 0x6, PT ;  /* 0x000000060400780c */ /* 0x000fe20003f05270 */
[----:B--2---:R-:W-:-:S03]  /*1170*/  IMAD.WIDE.U32 R10, R10, R23, RZ ;  /* 0x000000170a0a7225 */ /* 0x004fc600078e00ff */
[----:B------:R-:W-:-:S04]  /*1180*/  IADD3 R17, P1, PT, R10, R8, RZ ;  /* 0x000000080a117210 */ /* 0x000fc80007f3e0ff */
[----:B------:R-:W-:Y:S01]  /*1190*/  IADD3.X R8, PT, PT, R11, R21, RZ, P1, !PT ;  /* 0x000000150b087210 */ /* 0x000fe20000ffe4ff */
[----:B------:R1:W-:Y:S04]  /*11a0*/  STL [R0], R17 ;  /* 0x0000001100007387 */ /* 0x0003e80000100800 */
[----:B------:R-:W-:Y:S05]  /*11b0*/  @P0 BRA `(.L_x_277) ;  /* 0xfffffffc00d80947 */ /* 0x000fea000383ffff */
[----:B------:R-:W-:Y:S01]  /*11c0*/  SHF.R.U32.HI R4, RZ, 0x17, R13 ;  /* 0x00000017ff047819 */ /* 0x000fe2000001160d */
[----:B------:R0:W-:Y:S03]  /*11d0*/  STL [R1+0x18], R8 ;  /* 0x0000180801007387 */ /* 0x0001e60000100800 */
[C---:B-1----:R-:W-:Y:S02]  /*11e0*/  LOP3.LUT R0, R4.reuse, 0xe0, RZ, 0xc0, !PT ;  /* 0x000000e004007812 */ /* 0x042fe400078ec0ff */
        /* <DEDUP_REMOVED lines=20> */
[----:B------:R-:W1:Y:S01]  /*1330*/  I2F.F64.S64 R10, R10 ;  /* 0x0000000a000a7312 */ /* 0x000e620000301c00 */
[----:B------:R-:W-:Y:S02]  /*1340*/  LEA.HI R0, R2, R3, RZ, 0x1 ;  /* 0x0000000302007211 */ /* 0x000fe400078f08ff */
[----:B------:R-:W-:-:S02]  /*1350*/  ISETP.GE.AND P1, PT, R4, RZ, PT ;  /* 0x000000ff0400720c */ /* 0x000fc40003f26270 */
[----:B------:R-:W-:-:S04]  /*1360*/  IADD3 R2, PT, PT, -R0, RZ, RZ ;  /* 0x000000ff00027210 */ /* 0x000fc80007ffe1ff */
[----:B------:R-:W-:Y:S01]  /*1370*/  @!P0 MOV R0, R2 ;  /* 0x0000000200008202 */ /* 0x000fe20000000f00 */
[----:B-1----:R-:W-:-:S10]  /*1380*/  DMUL R14, R10, UR6 ;  /* 0x000000060a0e7c28 */ /* 0x002fd40008000000 */
[----:B------:R-:W1:Y:S02]  /*1390*/  F2F.F32.F64 R14, R14 ;  /* 0x0000000e000e7310 */ /* 0x000e640000301000 */
[----:B01----:R-:W-:-:S07]  /*13a0*/  FSEL R2, -R14, R14, !P1 ;  /* 0x0000000e0e027208 */ /* 0x003fce0004800100 */
.L_x_276:
[----:B------:R-:W-:Y:S02]  /*13b0*/  IMAD.MOV.U32 R16, RZ, RZ, 0x37cbac00 ;  /* 0x37cbac00ff107424 */ /* 0x000fe400078e00ff */
[----:B------:R-:W-:Y:S01]  /*13c0*/  FMUL R3, R2, R2 ;  /* 0x0000000202037220 */ /* 0x000fe20000400000 */
[----:B------:R-:W-:Y:S01]  /*13d0*/  LOP3.LUT R8, R0, 0x1, RZ, 0xc0, !PT ;  /* 0x0000000100087812 */ /* 0x000fe200078ec0ff */
[----:B------:R-:W-:Y:S01]  /*13e0*/  IMAD.MOV.U32 R15, RZ, RZ, 0x3e2aaaa8 ;  /* 0x3e2aaaa8ff0f7424 */ /* 0x000fe200078e00ff */
[----:B------:R-:W-:Y:S01]  /*13f0*/  MOV R17, 0x3c0885e4 ;  /* 0x3c0885e400117802 */ /* 0x000fe20000000f00 */
[----:B------:R-:W-:Y:S01]  /*1400*/  FFMA R4, R3, R16, -0.0013887860113754868507 ;  /* 0xbab607ed03047423 */ /* 0x000fe20000000010 */
[----:B------:R-:W-:Y:S02]  /*1410*/  ISETP.NE.U32.AND P0, PT, R8, 0x1, PT ;  /* 0x000000010800780c */ /* 0x000fe40003f05070 */
[----:B------:R-:W-:Y:S02]  /*1420*/  IADD3 R0, PT, PT, R0, 0x1, RZ ;  /* 0x0000000100007810 */ /* 0x000fe40007ffe0ff */
[----:B------:R-:W-:-:S02]  /*1430*/  FSEL R4, R4, -0.00019574658654164522886, P0 ;  /* 0xb94d415304047808 */ /* 0x000fc40000000000 */
[----:B------:R-:W-:Y:S02]  /*1440*/  FSEL R8, R17, 0.041666727513074874878, !P0 ;  /* 0x3d2aaabb11087808 */ /* 0x000fe40004000000 */
[----:B------:R-:W-:Y:S02]  /*1450*/  LOP3.LUT P1, RZ, R0, 0x2, RZ, 0xc0, !PT ;  /* 0x0000000200ff7812 */ /* 0x000fe4000782c0ff */
[----:B------:R-:W-:Y:S01]  /*1460*/  FSEL R0, R2, 1, !P0 ;  /* 0x3f80000002007808 */ /* 0x000fe20004000000 */
[----:B------:R-:W-:Y:S01]  /*1470*/  FFMA R4, R3, R4, R8 ;  /* 0x0000000403047223 */ /* 0x000fe20000000008 */
[----:B------:R-:W-:Y:S02]  /*1480*/  FSEL R21, -R15, -0.4999999701976776123, !P0 ;  /* 0xbeffffff0f157808 */ /* 0x000fe40004000100 */
        /* <DEDUP_REMOVED lines=11> */
[----:B------:R-:W-:Y:S01]  /*1540*/  SHF.L.U32 R4, R13, 0x8, RZ ;  /* 0x000000080d047819 */ /* 0x000fe200000006ff */
[----:B------:R-:W-:Y:S02]  /*1550*/  HFMA2 R23, -RZ, RZ, 0, 0 ;  /* 0x00000000ff177431 */ /* 0x000fe400000001ff */
[----:B------:R-:W-:Y:S01]  /*1560*/  IMAD.MOV.U32 R8, RZ, RZ, RZ ;  /* 0x000000ffff087224 */ /* 0x000fe200078e00ff */
[----:B------:R-:W-:Y:S02]  /*1570*/  MOV R0, RZ ;  /* 0x000000ff00007202 */ /* 0x000fe40000000f00 */
[----:B------:R-:W-:-:S07]  /*1580*/  LOP3.LUT R25, R4, 0x80000000, RZ, 0xfc, !PT ;  /* 0x8000000004197812 */ /* 0x000fce00078efcff */
.L_x_279:
[----:B0-----:R-:W-:-:S05]  /*1590*/  IMAD.WIDE.U32 R18, R0, 0x4, R2 ;  /* 0x0000000400127825 */ /* 0x001fca00078e0002 */
[----:B------:R-:W2:Y:S01]  /*15a0*/  LDG.E.CONSTANT R10, desc[UR8][R18.64] ;  /* 0x00000008120a7981 */ /* 0x000ea2000c1e9900 */
[C---:B-1----:R-:W-:Y:S01]  /*15b0*/  IMAD R4, R0.reuse, 0x4, R1 ;  /* 0x0000000400047824 */ /* 0x042fe200078e0201 */
[----:B------:R-:W-:-:S04]  /*15c0*/  IADD3 R0, PT, PT, R0, 0x1, RZ ;  /* 0x0000000100007810 */ /* 0x000fc80007ffe0ff */
[----:B------:R-:W-:Y:S01]  /*15d0*/  ISETP.NE.AND P0, PT, R0, 0x6, PT ;  /* 0x000000060000780c */ /* 0x000fe20003f05270 */
[----:B--2---:R-:W-:-:S03]  /*15e0*/  IMAD.WIDE.U32 R10, R10, R25, RZ ;  /* 0x000000190a0a7225 */ /* 0x004fc600078e00ff */
[----:B------:R-:W-:-:S04]  /*15f0*/  IADD3 R21, P1, PT, R10, R8, RZ ;  /* 0x000000080a157210 */ /* 0x000fc80007f3e0ff */
[----:B------:R-:W-:Y:S01]  /*1600*/  IADD3.X R8, PT, PT, R11, R23, RZ, P1, !PT ;  /* 0x000000170b087210 */ /* 0x000fe20000ffe4ff */
[----:B------:R1:W-:Y:S04]  /*1610*/  STL [R4], R21 ;  /* 0x0000001504007387 */ /* 0x0003e80000100800 */
[----:B------:R-:W-:Y:S05]  /*1620*/  @P0 BRA `(.L_x_279) ;  /* 0xfffffffc00d80947 */ /* 0x000fea000383ffff */
[----:B-1----:R-:W-:Y:S01]  /*1630*/  SHF.R.U32.HI R4, RZ, 0x17, R13 ;  /* 0x00000017ff047819 */ /* 0x002fe2000001160d */
        /* <DEDUP_REMOVED lines=14> */
[----:B---3--:R-:W-:Y:S02]  /*1720*/  @P0 SHF.L.W.U32.HI R3, R2, R4, R3 ;  /* 0x0000000402030219 */ /* 0x008fe40000010e03 */
[--C-:B------:R-:W-:Y:S02]  /*1730*/  SHF.R.U32.HI R19, RZ, 0x1e, R0.reuse ;  /* 0x0000001eff137819 */ /* 0x100fe40000011600 */
[C---:B------:R-:W-:Y:S01]  /*1740*/  SHF.L.W.U32.HI R2, R3.reuse, 0x2, R0 ;  /* 0x0000000203027819 */ /* 0x040fe20000010e00 */
[----:B------:R-:W-:-:S03]  /*1750*/  IMAD.SHL.U32 R3, R3, 0x4, RZ ;  /* 0x0000000403037824 */ /* 0x000fc600078e00ff */
[----:B------:R-:W-:Y:S02]  /*1760*/  SHF.R.S32.HI R4, RZ, 0x1f, R2 ;  /* 0x0000001fff047819 */ /* 0x000fe40000011402 */
[----:B------:R-:W-:Y:S02]  /*1770*/  LOP3.LUT R13, R2, R13, RZ, 0x3c, !PT ;  /* 0x0000000d020d7212 */ /* 0x000fe400078e3cff */
[C---:B------:R-:W-:Y:S02]  /*1780*/  LOP3.LUT R10, R4.reuse, R3, RZ, 0x3c, !PT ;  /* 0x00000003040a7212 */ /* 0x040fe400078e3cff */
[----:B------:R-:W-:Y:S02]  /*1790*/  LOP3.LUT R11, R4, R2, RZ, 0x3c, !PT ;  /* 0x00000002040b7212 */ /* 0x000fe400078e3cff */
[----:B------:R-:W-:Y:S02]  /*17a0*/  LEA.HI R19, R2, R19, RZ, 0x1 ;  /* 0x0000001302137211 */ /* 0x000fe400078f08ff */
[----:B------:R-:W-:-:S02]  /*17b0*/  ISETP.GE.AND P0, PT, R13, RZ, PT ;  /* 0x000000ff0d00720c */ /* 0x000fc40003f06270 */
[----:B------:R-:W1:Y:S01]  /*17c0*/  I2F.F64.S64 R10, R10 ;  /* 0x0000000a000a7312 */ /* 0x000e620000301c00 */
[----:B------:R-:W-:-:S04]  /*17d0*/  IADD3 R0, PT, PT, -R19, RZ, RZ ;  /* 0x000000ff13007210 */ /* 0x000fc80007ffe1ff */
[----:B------:R-:W-:Y:S01]  /*17e0*/  @!P1 MOV R19, R0 ;  /* 0x0000000000139202 */ /* 0x000fe20000000f00 */
[----:B-1----:R-:W-:-:S10]  /*17f0*/  DMUL R20, R10, UR6 ;  /* 0x000000060a147c28 */ /* 0x002fd40008000000 */
[----:B------:R-:W1:Y:S02]  /*1800*/  F2F.F32.F64 R20, R20 ;  /* 0x0000001400147310 */ /* 0x000e640000301000 */
[----:B01----:R-:W-:-:S07]  /*1810*/  FSEL R18, -R20, R20, !P0 ;  /* 0x0000001414127208 */ /* 0x003fce0004000100 */
.L_x_278:
        /* <DEDUP_REMOVED lines=18> */
[----:B------:R-:W-:Y:S01]  /*1940*/  LOP3.LUT R4, R12, 0x7ffffffc, RZ, 0xc0, !PT ;  /* 0x7ffffffc0c047812 */ /* 0x000fe200078ec0ff */
[----:B------:R-:W-:-:S06]  /*1950*/  UMOV UR4, URZ ;  /* 0x000000ff00047c82 */ /* 0x000fcc0008000000 */
.L_x_285:
[----:B------:R-:W-:Y:S01]  /*1960*/  ISETP.GE.U32.AND P0, PT, R12, 0x4, PT ;  /* 0x000000040c00780c */ /* 0x000fe20003f06070 */
[----:B0-----:R-:W-:Y:S02]  /*1970*/  HFMA2 R13, -RZ, RZ, 1.875, 0 ;  /* 0x3f800000ff0d7431 */ /* 0x001fe400000001ff */
[----:B------:R-:W-:Y:S01]  /*1980*/  IMAD.MOV.U32 R15, RZ, RZ, RZ ;  /* 0x000000ffff0f7224 */ /* 0x000fe200078e00ff */
[----:B------:R-:W-:-:S09]  /*1990*/  MOV R8, RZ ;  /* 0x000000ff00087202 */ /* 0x000fd20000000f00 */
[----:B----4-:R-:W-:Y:S05]  /*19a0*/  @!P0 BRA `(.L_x_281) ;  /* 0x0000000400688947 */ /* 0x010fea0003800000 */
[----:B------:R-:W-:Y:S01]  /*19b0*/  MOV R13, 0x3f800000 ;  /* 0x3f800000000d7802 */ /* 0x000fe20000000f00 */
[----:B------:R-:W-:Y:S01]  /*19c0*/  IMAD.MOV.U32 R17, RZ, RZ, RZ ;  /* 0x000000ffff117224 */ /* 0x000fe200078e00ff */
[----:B------:R-:W-:-:S07]  /*19d0*/  MOV R15, RZ ;  /* 0x000000ff000f7202 */ /* 0x000fce0000000f00 */
.L_x_282:
[----:B0-----:R-:W-:-:S05]  /*19e0*/  IADD3 R3, PT, PT, R17, UR4, RZ ;  /* 0x0000000411037c10 */ /* 0x001fca000fffe0ff */
[----:B------:R-:W-:-:S05]  /*19f0*/  IMAD.WIDE R2, R3, 0x8, R6 ;  /* 0x0000000803027825 */ /* 0x000fca00078e0206 */
[----:B------:R-:W2:Y:S01]  /*1a00*/  LDG.E R16, desc[UR8][R2.64] ;  /* 0x0000000802107981 */ /* 0x000ea2000c1e1900 */
[----:B------:R-:W-:-:S03]  /*1a10*/  IMAD.WIDE.U32 R10, R12, 0x8, R2 ;  /* 0x000000080c0a7825 */ /* 0x000fc600078e0002 */
[----:B------:R-:W3:Y:S04]  /*1a20*/  LDG.E R18, desc[UR8][R2.64+0x4] ;  /* 0x0000040802127981 */ /* 0x000ee8000c1e1900 */
[----:B------:R-:W4:Y:S04]  /*1a30*/  LDG.E R20, desc[UR8][R10.64+0x4] ;  /* 0x000004080a147981 */ /* 0x000f28000c1e1900 */
[----:B------:R-:W5:Y:S01]  /*1a40*/  LDG.E R8, desc[UR8][R10.64] ;  /* 0x000000080a087981 */ /* 0x000f62000c1e1900 */
[C---:B----4-:R-:W-:Y:S01]  /*1a50*/  FMUL R19, R20.reuse, R15 ;  /* 0x0000000f14137220 */ /* 0x050fe20000400000 */
[----:B------:R-:W-:-:S03]  /*1a60*/  FMUL R20, R20, R13 ;  /* 0x0000000d14147220 */ /* 0x000fc60000400000 */
[C---:B-----5:R-:W-:Y:S01]  /*1a70*/  FFMA R19, R8.reuse, R13, -R19 ;  /* 0x0000000d08137223 */ /* 0x060fe20000000813 */
[----:B------:R-:W-:-:S03]  /*1a80*/  FFMA R21, R8, R15, R20 ;  /* 0x0000000f08157223 */ /* 0x000fc60000000014 */
[----:B--2---:R-:W-:Y:S01]  /*1a90*/  FADD R23, R16, R19 ;  /* 0x0000001310177221 */ /* 0x004fe20000000000 */
[----:B---3--:R-:W-:-:S04]  /*1aa0*/  FADD R25, R18, R21 ;  /* 0x0000001512197221 */ /* 0x008fc80000000000 */
[----:B------:R0:W-:Y:S04]  /*1ab0*/  STG.E desc[UR8][R2.64], R23 ;  /* 0x0000001702007986 */ /* 0x0001e8000c101908 */
[----:B------:R-:W-:Y:S01]  /*1ac0*/  STG.E desc[UR8][R2.64+0x4], R25 ;  /* 0x0000041902007986 */ /* 0x000fe2000c101908 */
[----:B------:R-:W-:-:S03]  /*1ad0*/  FADD R19, R16, -R19 ;  /* 0x8000001310137221 */ /* 0x000fc60000000000 */
[----:B------:R-:W2:Y:S01]  /*1ae0*/  LDG.E R8, desc[UR8][R10.64+0xc] ;  /* 0x00000c080a087981 */ /* 0x000ea2000c1e1900 */
[----:B------:R-:W-:-:S03]  /*1af0*/  FADD R21, R18, -R21 ;  /* 0x8000001512157221 */ /* 0x000fc60000000000 */
[----:B------:R-:W3:Y:S04]  /*1b00*/  LDG.E R20, desc[UR8][R10.64+0x8] ;  /* 0x000008080a147981 */ /* 0x000ee8000c1e1900 */
[----:B------:R1:W-:Y:S04]  /*1b10*/  STG.E desc[UR8][R10.64], R19 ;  /* 0x000000130a007986 */ /* 0x0003e8000c101908 */
[----:B------:R4:W-:Y:S04]  /*1b20*/  STG.E desc[UR8][R10.64+0x4], R21 ;  /* 0x000004150a007986 */ /* 0x0009e8000c101908 */
[----:B------:R-:W4:Y:S04]  /*1b30*/  LDG.E R18, desc[UR8][R2.64+0x8] ;  /* 0x0000080802127981 */ /* 0x000f28000c1e1900 */
[----:B------:R-:W5:Y:S01]  /*1b40*/  LDG.E R16, desc[UR8][R2.64+0xc] ;  /* 0x00000c0802107981 */ /* 0x000f62000c1e1900 */
[-C--:B------:R-:W-:Y:S01]  /*1b50*/  FMUL R27, R14, R15.reuse ;  /* 0x0000000f0e1b7220 */ /* 0x080fe20000400000 */
[----:B0-----:R-:W-:-:S03]  /*1b60*/  FMUL R23, R0, R15 ;  /* 0x0000000f00177220 */ /* 0x001fc60000400000 */
[-C--:B------:R-:W-:Y:S01]  /*1b70*/  FFMA R15, R0, R13.reuse, R27 ;  /* 0x0000000d000f7223 */ /* 0x080fe2000000001b */
[----:B------:R-:W-:-:S03]  /*1b80*/  FFMA R13, R14, R13, -R23 ;  /* 0x0000000d0e0d7223 */ /* 0x000fc60000000817 */
[-C--:B--2---:R-:W-:Y:S01]  /*1b90*/  FMUL R22, R15, R8.reuse ;  /* 0x000000080f167220 */ /* 0x084fe20000400000 */
[----:B------:R-:W-:-:S03]  /*1ba0*/  FMUL R8, R13, R8 ;  /* 0x000000080d087220 */ /* 0x000fc60000400000 */
[-C--:B---3--:R-:W-:Y:S01]  /*1bb0*/  FFMA R23, R13, R20.reuse, -R22 ;  /* 0x000000140d177223 */ /* 0x088fe20000000816 */
[----:B-1----:R-:W-:-:S03]  /*1bc0*/  FFMA R19, R15, R20, R8 ;  /* 0x000000140f137223 */ /* 0x002fc60000000008 */
[----:B----4-:R-:W-:Y:S01]  /*1bd0*/  FADD R21, R18, R23 ;  /* 0x0000001712157221 */ /* 0x010fe20000000000 */
[----:B-----5:R-:W-:-:S04]  /*1be0*/  FADD R25, R16, R19 ;  /* 0x0000001310197221 */ /* 0x020fc80000000000 */
        /* <DEDUP_REMOVED lines=33> */
[----:B------:R-:W-:Y:S01]  /*1e00*/  FFMA R19, R14, R13, -R19 ;  /* 0x0000000d0e137223 */ /* 0x000fe20000000813 */
[----:B------:R-:W-:-:S04]  /*1e10*/  IADD3 R17, PT, PT, R17, 0x4, RZ ;  /* 0x0000000411117810 */ /* 0x000fc80007ffe0ff */
[----:B------:R-:W-:Y:S01]  /*1e20*/  ISETP.NE.AND P0, PT, R17, R4, PT ;  /* 0x000000041100720c */ /* 0x000fe20003f05270 */
[-C--:B--2---:R-:W-:Y:S01]  /*1e30*/  FMUL R22, R15, R8.reuse ;  /* 0x000000080f167220 */ /* 0x084fe20000400000 */
[----:B------:R-:W-:-:S03]  /*1e40*/  FMUL R8, R19, R8 ;  /* 0x0000000813087220 */ /* 0x000fc60000400000 */
[-C--:B---3--:R-:W-:Y:S01]  /*1e50*/  FFMA R13, R19, R20.reuse, -R22 ;  /* 0x00000014130d7223 */ /* 0x088fe20000000816 */
[----:B-1----:R-:W-:-:S03]  /*1e60*/  FFMA R21, R15, R20, R8 ;  /* 0x000000140f157223 */ /* 0x002fc60000000008 */
[C-C-:B----4-:R-:W-:Y:S01]  /*1e70*/  FADD R23, R18.reuse, R13.reuse ;  /* 0x0000000d12177221 */ /* 0x150fe20000000000 */
[----:B------:R-:W-:Y:S01]  /*1e80*/  FADD R27, R18, -R13 ;  /* 0x8000000d121b7221 */ /* 0x000fe20000000000 */
[C-C-:B-----5:R-:W-:Y:S01]  /*1e90*/  FADD R25, R16.reuse, R21.reuse ;  /* 0x0000001510197221 */ /* 0x160fe20000000000 */
[----:B------:R-:W-:Y:S02]  /*1ea0*/  FADD R21, R16, -R21 ;  /* 0x8000001510157221 */ /* 0x000fe40000000000 */
[----:B------:R0:W-:Y:S04]  /*1eb0*/  STG.E desc[UR8][R2.64+0x18], R23 ;  /* 0x0000181702007986 */ /* 0x0001e8000c101908 */
[----:B------:R0:W-:Y:S04]  /*1ec0*/  STG.E desc[UR8][R2.64+0x1c], R25 ;  /* 0x00001c1902007986 */ /* 0x0001e8000c101908 */
[----:B------:R0:W-:Y:S04]  /*1ed0*/  STG.E desc[UR8][R10.64+0x18], R27 ;  /* 0x0000181b0a007986 */ /* 0x0001e8000c101908 */
[----:B------:R0:W-:Y:S01]  /*1ee0*/  STG.E desc[UR8][R10.64+0x1c], R21 ;  /* 0x00001c150a007986 */ /* 0x0001e2000c101908 */
[-C--:B------:R-:W-:Y:S01]  /*1ef0*/  FMUL R13, R0, R15.reuse ;  /* 0x0000000f000d7220 */ /* 0x080fe20000400000 */
[----:B------:R-:W-:-:S03]  /*1f00*/  FMUL R15, R14, R15 ;  /* 0x0000000f0e0f7220 */ /* 0x000fc60000400000 */
[-C--:B------:R-:W-:Y:S01]  /*1f10*/  FFMA R13, R14, R19.reuse, -R13 ;  /* 0x000000130e0d7223 */ /* 0x080fe2000000080d */
[----:B------:R-:W-:Y:S01]  /*1f20*/  FFMA R15, R0, R19, R15 ;  /* 0x00000013000f7223 */ /* 0x000fe2000000000f */
[----:B------:R-:W-:Y:S06]  /*1f30*/  @P0 BRA `(.L_x_282) ;  /* 0xfffffff800a80947 */ /* 0x000fec000383ffff */
[----:B------:R-:W-:-:S07]  /*1f40*/  MOV R8, R4 ;  /* 0x0000000400087202 */ /* 0x000fce0000000f00 */
.L_x_281:
[----:B0-----:R-:W-:-:S13]  /*1f50*/  LOP3.LUT P0, R3, R12, 0x3, RZ, 0xc0, !PT ;  /* 0x000000030c037812 */ /* 0x001fda000780c0ff */
[----:B------:R-:W-:Y:S05]  /*1f60*/  @!P0 BRA `(.L_x_283) ;  /* 0x0000000400108947 */ /* 0x000fea0003800000 */
[----:B------:R-:W-:Y:S02]  /*1f70*/  ISETP.NE.AND P0, PT, R3, 0x1, PT ;  /* 0x000000010300780c */ /* 0x000fe40003f05270 */
[----:B------:R-:W-:-:S04]  /*1f80*/  LOP3.LUT R2, R12, 0x1, RZ, 0xc0, !PT ;  /* 0x000000010c027812 */ /* 0x000fc800078ec0ff */
[----:B------:R-:W-:-:S07]  /*1f90*/  ISETP.NE.U32.AND P1, PT, R2, 0x1, PT ;  /* 0x000000010200780c */ /* 0x000fce0003f25070 */
[----:B------:R-:W-:Y:S06]  /*1fa0*/  @!P0 BRA `(.L_x_284) ;  /* 0x0000000000b08947 */ /* 0x000fec0003800000 */
[----:B------:R-:W-:-:S04]  /*1fb0*/  VIADD R11, R8, UR4 ;  /* 0x00000004080b7c36 */ /* 0x000fc80008000000 */
[----:B------:R-:W-:-:S05]  /*1fc0*/  IMAD.WIDE R10, R11, 0x8, R6 ;  /* 0x000000080b0a7825 */ /* 0x000fca00078e0206 */
[----:B------:R-:W2:Y:S01]  /*1fd0*/  LDG.E R17, desc[UR8][R10.64] ;  /* 0x000000080a117981 */ /* 0x000ea2000c1e1900 */
[----:B------:R-:W-:-:S03]  /*1fe0*/  IMAD.WIDE.U32 R2, R12, 0x8, R10 ;  /* 0x000000080c027825 */ /* 0x000fc600078e000a */
[----:B------:R-:W3:Y:S04]  /*1ff0*/  LDG.E R18, desc[UR8][R10.64+0x4] ;  /* 0x000004080a127981 */ /* 0x000ee8000c1e1900 */
[----:B------:R-:W4:Y:S04]  /*2000*/  LDG.E R20, desc[UR8][R2.64+0x4] ;  /* 0x0000040802147981 */ /* 0x000f28000c1e1900 */
[----:B------:R-:W5:Y:S01]  /*2010*/  LDG.E R16, desc[UR8][R2.64] ;  /* 0x0000000802107981 */ /* 0x000f62000c1e1900 */
[-C--:B----4-:R-:W-:Y:S01]  /*2020*/  FMUL R22, R15, R20.reuse ;  /* 0x000000140f167220 */ /* 0x090fe20000400000 */
[----:B------:R-:W-:-:S03]  /*2030*/  FMUL R20, R13, R20 ;  /* 0x000000140d147220 */ /* 0x000fc60000400000 */
[-C--:B-----5:R-:W-:Y:S01]  /*2040*/  FFMA R22, R13, R16.reuse, -R22 ;  /* 0x000000100d167223 */ /* 0x0a0fe20000000816 */
        /* <DEDUP_REMOVED lines=11> */
[----:B------:R-:W0:Y:S04]  /*2100*/  LDG.E R18, desc[UR8][R10.64+0x8] ;  /* 0x000008080a127981 */ /* 0x000e28000c1e1900 */
[----:B------:R-:W5:Y:S01]  /*2110*/  LDG.E R17, desc[UR8][R10.64+0xc] ;  /* 0x00000c080a117981 */ /* 0x000f62000c1e1900 */
[-C--:B------:R-:W-:Y:S01]  /*2120*/  FMUL R29, R14, R15.reuse ;  /* 0x0000000f0e1d7220 */ /* 0x080fe20000400000 */
[----:B------:R-:W-:-:S03]  /*2130*/  FMUL R19, R0, R15 ;  /* 0x0000000f00137220 */ /* 0x000fc60000400000 */
[-C--:B------:R-:W-:Y:S01]  /*2140*/  FFMA R15, R0, R13.reuse, R29 ;  /* 0x0000000d000f7223 */ /* 0x080fe2000000001d */
[----:B------:R-:W-:Y:S01]  /*2150*/  FFMA R19, R14, R13, -R19 ;  /* 0x0000000d0e137223 */ /* 0x000fe20000000813 */
[----:B------:R-:W-:Y:S02]  /*2160*/  IADD3 R8, PT, PT, R8, 0x2, RZ ;  /* 0x0000000208087810 */ /* 0x000fe40007ffe0ff */
[-C--:B--2---:R-:W-:Y:S01]  /*2170*/  FMUL R22, R15, R16.reuse ;  /* 0x000000100f167220 */ /* 0x084fe20000400000 */
[----:B------:R-:W-:-:S03]  /*2180*/  FMUL R16, R19, R16 ;  /* 0x0000001013107220 */ /* 0x000fc60000400000 */
[-C--:B---3--:R-:W-:Y:S01]  /*2190*/  FFMA R13, R19, R20.reuse, -R22 ;  /* 0x00000014130d7223 */ /* 0x088fe20000000816 */
[----:B------:R-:W-:-:S03]  /*21a0*/  FFMA R16, R15, R20, R16 ;  /* 0x000000140f107223 */ /* 0x000fc60000000010 */
[C-C-:B0-----:R-:W-:Y:S01]  /*21b0*/  FADD R21, R18.reuse, R13.reuse ;  /* 0x0000000d12157221 */ /* 0x141fe20000000000 */
[----:B-1----:R-:W-:Y:S01]  /*21c0*/  FADD R25, R18, -R13 ;  /* 0x8000000d12197221 */ /* 0x002fe20000000000 */
        /* <DEDUP_REMOVED lines=9> */
[----:B------:R-:W-:-:S07]  /*2260*/  FFMA R15, R0, R19, R15 ;  /* 0x00000013000f7223 */ /* 0x000fce000000000f */
.L_x_284:
[----:B------:R-:W-:Y:S05]  /*2270*/  @P1 BRA `(.L_x_283) ;  /* 0x00000000004c1947 */ /* 0x000fea0003800000 */
[----:B----4-:R-:W-:-:S05]  /*2280*/  IADD3 R11, PT, PT, R8, UR4, RZ ;  /* 0x00000004080b7c10 */ /* 0x010fca000fffe0ff */
        /* <DEDUP_REMOVED lines=11> */
[----:B---3--:R-:W-:Y:S01]  /*2340*/  FADD R19, R16, R15 ;  /* 0x0000000f10137221 */ /* 0x008fe20000000000 */
[----:B------:R-:W-:Y:S01]  /*2350*/  FADD R17, R8, -R17 ;  /* 0x8000001108117221 */ /* 0x000fe20000000000 */
[----:B------:R-:W-:Y:S02]  /*2360*/  FADD R15, R16, -R15 ;  /* 0x8000000f100f7221 */ /* 0x000fe40000000000 */
[----:B------:R0:W-:Y:S04]  /*2370*/  STG.E desc[UR8][R10.64], R13 ;  /* 0x0000000d0a007986 */ /* 0x0001e8000c101908 */
[----:B------:R0:W-:Y:S04]  /*2380*/  STG.E desc[UR8][R10.64+0x4], R19 ;  /* 0x000004130a007986 */ /* 0x0001e8000c101908 */
[----:B------:R0:W-:Y:S04]  /*2390*/  STG.E desc[UR8][R2.64], R17 ;  /* 0x0000001102007986 */ /* 0x0001e8000c101908 */
[----:B------:R0:W-:Y:S02]  /*23a0*/  STG.E desc[UR8][R2.64+0x4], R15 ;  /* 0x0000040f02007986 */ /* 0x0001e4000c101908 */
.L_x_283:
[----:B------:R-:W1:Y:S01]  /*23b0*/  LDCU UR6, c[0x0][0x390] ;  /* 0x00007200ff0677ac */ /* 0x000e620008000800 */
[----:B------:R-:W-:-:S04]  /*23c0*/  UIADD3 UR4, UPT, UPT, UR5, UR4, URZ ;  /* 0x0000000405047290 */ /* 0x000fc8000fffe0ff */
[----:B-1----:R-:W-:-:S09]  /*23d0*/  UISETP.GE.AND UP0, UPT, UR4, UR6, UPT ;  /* 0x000000060400728c */ /* 0x002fd2000bf06270 */
[----:B------:R-:W-:Y:S05]  /*23e0*/  BRA.U !UP0, `(.L_x_285) ;  /* 0xfffffff5085c7547 */ /* 0x000fea000b83ffff */
.L_x_280:
[----:B------:R-:W1:Y:S02]  /*23f0*/  LDC R0, c[0x0][0x390] ;  /* 0x0000e400ff007b82 */ /* 0x000e640000000800 */
[----:B-1----:R-:W-:-:S13]  /*2400*/  ISETP.LE.AND P0, PT, R0, UR5, PT ;  /* 0x0000000500007c0c */ /* 0x002fda000bf03270 */
[----:B------:R-:W-:Y:S05]  /*2410*/  @!P0 BRA `(.L_x_286) ;  /* 0xffffffe800bc8947 */ /* 0x000fea000383ffff */
.L_x_274:
[----:B------:R-:W-:Y:S01]  /*2420*/  BAR.SYNC.DEFER_BLOCKING 0x0 ;  /* 0x0000000000007b1d */ /* 0x000fe20000010000 */
[----:B------:R-:W-:-:S04]  /*2430*/  ISETP.NE.AND P0, PT, R5, RZ, PT ;  /* 0x000000ff0500720c */ /* 0x000fc80003f05270 */
[----:B------:R-:W-:Y:S01]  /*2440*/  ISETP.GE.OR P0, PT, R5, R0, !P0 ;  /* 0x000000000500720c */ /* 0x000fe20004706670 */
[----:B------:R-:W-:-:S12]  /*2450*/  BSSY.RECONVERGENT B0, `(.L_x_287) ;  /* 0x0000049000007945 */ /* 0x000fd80003800200 */
[----:B------:R-:W-:Y:S05]  /*2460*/  @P0 BRA `(.L_x_288) ;  /* 0x00000004001c0947 */ /* 0x000fea0003800000 */
[C---:B------:R-:W-:Y:S01]  /*2470*/  ISETP.GE.U32.AND P1, PT, R5.reuse, 0x4, PT ;  /* 0x000000040500780c */ /* 0x040fe20003f26070 */
[----:B------:R-:W-:Y:S01]  /*2480*/  BSSY.RECONVERGENT B1, `(.L_x_289) ;  /* 0x0000032000017945 */ /* 0x000fe20003800200 */
[----:B0---4-:R-:W-:Y:S01]  /*2490*/  LOP3.LUT R2, R5, 0x3, RZ, 0xc0, !PT ;  /* 0x0000000305027812 */ /* 0x011fe200078ec0ff */
[----:B------:R-:W-:-:S03]  /*24a0*/  HFMA2 R3, -RZ, RZ, 0, 0 ;  /* 0x00000000ff037431 */ /* 0x000fc600000001ff */
[----:B------:R-:W-:-:S07]  /*24b0*/  ISETP.NE.AND P2, PT, R2, RZ, PT ;  /* 0x000000ff0200720c */ /* 0x000fce0003f45270 */
[----:B------:R-:W-:Y:S06]  /*24c0*/  @!P1 BRA `(.L_x_290) ;  /* 0x0000000000b49947 */ /* 0x000fec0003800000 */
[----:B------:R-:W-:Y:S01]  /*24d0*/  LOP3.LUT R3, R5, 0x3fc, RZ, 0xc0, !PT ;  /* 0x000003fc05037812 */ /* 0x000fe200078ec0ff */
[----:B------:R-:W-:-:S07]  /*24e0*/  IMAD.MOV.U32 R4, RZ, RZ, RZ ;  /* 0x000000ffff047224 */ /* 0x000fce00078e00ff */
.L_x_291:
[----:B0-----:R-:W0:Y:S01]  /*24f0*/  LDC.64 R10, c[0x0][0x380] ;  /* 0x0000e000ff0a7b82 */ /* 0x001e220000000a00 */
[-C--:B------:R-:W-:Y:S02]  /*2500*/  IMAD R13, R4, R0.reuse, R5 ;  /* 0x00000000040d7224 */ /* 0x080fe400078e0205 */
[----:B------:R-:W-:Y:S02]  /*2510*/  IMAD R15, R5, R0, R4 ;  /* 0x00000000050f7224 */ /* 0x000fe400078e0204 */
[----:B0-----:R-:W-:-:S04]  /*2520*/  IMAD.WIDE R12, R13, 0x8, R10 ;  /* 0x000000080d0c7825 */ /* 0x001fc800078e020a */
[----:B------:R-:W-:Y:S01]  /*2530*/  IMAD.WIDE R10, R15, 0x8, R10 ;  /* 0x000000080f0a7825 */ /* 0x000fe200078e020a */
[----:B------:R-:W2:Y:S04]  /*2540*/  LDG.E R23, desc[UR8][R12.64] ;  /* 0x000000080c177981 */ /* 0x000ea8000c1e1900 */
[----:B------:R-:W3:Y:S04]  /*2550*/  LDG.E R25, desc[UR8][R12.64+0x4] ;  /* 0x000004080c197981 */ /* 0x000ee8000c1e1900 */
[----:B------:R-:W4:Y:S04]  /*2560*/  LDG.E R19, desc[UR8][R10.64] ;  /* 0x000000080a137981 */ /* 0x000f28000c1e1900 */
[----:B------:R-:W5:Y:S01]  /*2570*/  LDG.E R21, desc[UR8][R10.64+0x4] ;  /* 0x000004080a157981 */ /* 0x000f62000c1e1900 */
[----:B------:R-:W-:-:S03]  /*2580*/  IMAD.WIDE R14, R0, 0x8, R12 ;  /* 0x00000008000e7825 */ /* 0x000fc600078e020c */
[----:B--2---:R0:W-:Y:S04]  /*2590*/  STG.E desc[UR8][R10.64], R23 ;  /* 0x000000170a007986 */ /* 0x0041e8000c101908 */
[----:B---3--:R2:W-:Y:S04]  /*25a0*/  STG.E desc[UR8][R10.64+0x4], R25 ;  /* 0x000004190a007986 */ /* 0x0085e8000c101908 */
[----:B----4-:R3:W-:Y:S04]  /*25b0*/  STG.E desc[UR8][R12.64], R19 ;  /* 0x000000130c007986 */ /* 0x0107e8000c101908 */
[----:B-----5:R4:W-:Y:S04]  /*25c0*/  STG.E desc[UR8][R12.64+0x4], R21 ;  /* 0x000004150c007986 */ /* 0x0209e8000c101908 */
[----:B------:R-:W5:Y:S04]  /*25d0*/  LDG.E R8, desc[UR8][R14.64] ;  /* 0x000000080e087981 */ /* 0x000f68000c1e1900 */
[----:B------:R-:W2:Y:S04]  /*25e0*/  LDG.E R18, desc[UR8][R14.64+0x4] ;  /* 0x000004080e127981 */ /* 0x000ea8000c1e1900 */
[----:B------:R-:W3:Y:S04]  /*25f0*/  LDG.E R27, desc[UR8][R10.64+0x8] ;  /* 0x000008080a1b7981 */ /* 0x000ee8000c1e1900 */
[----:B------:R-:W4:Y:S01]  /*2600*/  LDG.E R29, desc[UR8][R10.64+0xc] ;  /* 0x00000c080a1d7981 */ /* 0x000f22000c1e1900 */
[----:B------:R-:W-:-:S03]  /*2610*/  IMAD.WIDE R16, R0, 0x8, R14 ;  /* 0x0000000800107825 */ /* 0x000fc600078e020e */
[----:B-----5:R5:W-:Y:S04]  /*2620*/  STG.E desc[UR8][R10.64+0x8], R8 ;  /* 0x000008080a007986 */ /* 0x020be8000c101908 */
[----:B--2---:R-:W-:Y:S04]  /*2630*/  STG.E desc[UR8][R10.64+0xc], R18 ;  /* 0x00000c120a007986 */ /* 0x004fe8000c101908 */
[----:B---3--:R-:W-:Y:S04]  /*2640*/  STG.E desc[UR8][R14.64], R27 ;  /* 0x0000001b0e007986 */ /* 0x008fe8000c101908 */
[----:B----4-:R2:W-:Y:S04]  /*2650*/  STG.E desc[UR8][R14.64+0x4], R29 ;  /* 0x0000041d0e007986 */ /* 0x0105e8000c101908 */
[----:B0-----:R-:W3:Y:S04]  /*2660*/  LDG.E R23, desc[UR8][R16.64] ;  /* 0x0000000810177981 */ /* 0x001ee8000c1e1900 */
[----:B------:R-:W4:Y:S04]  /*2670*/  LDG.E R25, desc[UR8][R16.64+0x4] ;  /* 0x0000040810197981 */ /* 0x000f28000c1e1900 */
[----:B------:R-:W5:Y:S04]  /*2680*/  LDG.E R19, desc[UR8][R10.64+0x10] ;  /* 0x000010080a137981 */ /* 0x000f68000c1e1900 */
[----:B------:R-:W2:Y:S01]  /*2690*/  LDG.E R21, desc[UR8][R10.64+0x14] ;  /* 0x000014080a157981 */ /* 0x000ea2000c1e1900 */
[----:B------:R-:W-:-:S03]  /*26a0*/  IMAD.WIDE R12, R0, 0x8, R16 ;  /* 0x00000008000c7825 */ /* 0x000fc600078e0210 */
[----:B---3--:R0:W-:Y:S04]  /*26b0*/  STG.E desc[UR8][R10.64+0x10], R23 ;  /* 0x000010170a007986 */ /* 0x0081e8000c101908 */
[----:B----4-:R0:W-:Y:S04]  /*26c0*/  STG.E desc[UR8][R10.64+0x14], R25 ;  /* 0x000014190a007986 */ /* 0x0101e8000c101908 */
[----:B-----5:R0:W-:Y:S04]  /*26d0*/  STG.E desc[UR8][R16.64], R19 ;  /* 0x0000001310007986 */ /* 0x0201e8000c101908 */
[----:B--2---:R0:W-:Y:S04]  /*26e0*/  STG.E desc[UR8][R16.64+0x4], R21 ;  /* 0x0000041510007986 */ /* 0x0041e8000c101908 */
[----:B------:R-:W2:Y:S04]  /*26f0*/  LDG.E R8, desc[UR8][R12.64] ;  /* 0x000000080c087981 */ /* 0x000ea8000c1e1900 */
[----:B------:R-:W3:Y:S04]  /*2700*/  LDG.E R29, desc[UR8][R12.64+0x4] ;  /* 0x000004080c1d7981 */ /* 0x000ee8000c1e1900 */
[----:B------:R-:W4:Y:S04]  /*2710*/  LDG.E R15, desc[UR8][R10.64+0x18] ;  /* 0x000018080a0f7981 */ /* 0x000f28000c1e1900 */
[----:B------:R-:W5:Y:S01]  /*2720*/  LDG.E R27, desc[UR8][R10.64+0x1c] ;  /* 0x00001c080a1b7981 */ /* 0x000f62000c1e1900 */
[----:B------:R-:W-:-:S04]  /*2730*/  IADD3 R4, PT, PT, R4, 0x4, RZ ;  /* 0x0000000404047810 */ /* 0x000fc80007ffe0ff */
[----:B------:R-:W-:Y:S01]  /*2740*/  ISETP.NE.AND P1, PT, R4, R3, PT ;  /* 0x000000030400720c */ /* 0x000fe20003f25270 */
[----:B--2---:R0:W-:Y:S04]  /*2750*/  STG.E desc[UR8][R10.64+0x18], R8 ;  /* 0x000018080a007986 */ /* 0x0041e8000c101908 */
[----:B---3--:R0:W-:Y:S04]  /*2760*/  STG.E desc[UR8][R10.64+0x1c], R29 ;  /* 0x00001c1d0a007986 */ /* 0x0081e8000c101908 */
[----:B----4-:R0:W-:Y:S04]  /*2770*/  STG.E desc[UR8][R12.64], R15 ;  /* 0x0000000f0c007986 */ /* 0x0101e8000c101908 */
[----:B-----5:R0:W-:Y:S01]  /*2780*/  STG.E desc[UR8][R12.64+0x4], R27 ;  /* 0x0000041b0c007986 */ /* 0x0201e2000c101908 */
[----:B------:R-:W-:Y:S05]  /*2790*/  @P1 BRA `(.L_x_291) ;  /* 0xfffffffc00541947 */ /* 0x000fea000383ffff */
.L_x_290:
[----:B------:R-:W-:Y:S05]  /*27a0*/  BSYNC.RECONVERGENT B1 ;  /* 0x0000000000017941 */ /* 0x000fea0003800200 */
.L_x_289:
[----:B------:R-:W-:Y:S05]  /*27b0*/  @!P2 BRA `(.L_x_288) ;  /* 0x000000000048a947 */ /* 0x000fea0003800000 */
[----:B0-----:R-:W-:-:S07]  /*27c0*/  MOV R15, RZ ;  /* 0x000000ff000f7202 */ /* 0x001fce0000000f00 */
.L_x_292:
[----:B--2---:R-:W0:Y:S01]  /*27d0*/  LDC.64 R12, c[0x0][0x380] ;  /* 0x0000e000ff0c7b82 */ /* 0x004e220000000a00 */
        /* <DEDUP_REMOVED lines=8> */
[----:B------:R-:W-:Y:S01]  /*2860*/  IADD3 R15, PT, PT, R15, 0x1, RZ ;  /* 0x000000010f0f7810 */ /* 0x000fe20007ffe0ff */
[----:B------:R-:W-:-:S03]  /*2870*/  VIADD R3, R3, 0x1 ;  /* 0x0000000103037836 */ /* 0x000fc60000000000 */
[----:B------:R-:W-:Y:S01]  /*2880*/  ISETP.NE.AND P1, PT, R15, R2, PT ;  /* 0x000000020f00720c */ /* 0x000fe20003f25270 */
[----:B--2---:R2:W-:Y:S04]  /*2890*/  STG.E desc[UR8][R12.64], R21 ;  /* 0x000000150c007986 */ /* 0x0045e8000c101908 */
[----:B---3--:R2:W-:Y:S04]  /*28a0*/  STG.E desc[UR8][R12.64+0x4], R23 ;  /* 0x000004170c007986 */ /* 0x0085e8000c101908 */
[----:B----4-:R2:W-:Y:S04]  /*28b0*/  STG.E desc[UR8][R10.64], R17 ;  /* 0x000000110a007986 */ /* 0x0105e8000c101908 */
[----:B-----5:R2:W-:Y:S01]  /*28c0*/  STG.E desc[UR8][R10.64+0x4], R19 ;  /* 0x000004130a007986 */ /* 0x0205e2000c101908 */
[----:B------:R-:W-:Y:S05]  /*28d0*/  @P1 BRA `(.L_x_292) ;  /* 0xfffffffc00bc1947 */ /* 0x000fea000383ffff */
.L_x_288:
[----:B------:R-:W-:Y:S05]  /*28e0*/  BSYNC.RECONVERGENT B0 ;  /* 0x0000000000007941 */ /* 0x000fea0003800200 */
.L_x_287:
[----:B------:R-:W-:Y:S01]  /*28f0*/  BAR.SYNC.DEFER_BLOCKING 0x0 ;  /* 0x0000000000007b1d */ /* 0x000fe20000010000 */
[----:B------:R-:W-:-:S13]  /*2900*/  ISETP.GE.AND P1, PT, R0, 0x1, PT ;  /* 0x000000010000780c */ /* 0x000fda0003f26270 */
[----:B------:R-:W-:Y:S05]  /*2910*/  @!P1 BRA `(.L_x_293) ;  /* 0x0000000c00649947 */ /* 0x000fea0003800000 */
[----:B0---4-:R-:W-:Y:S01]  /*2920*/  IADD3 R2, PT, PT, R0, -0x1, RZ ;  /* 0xffffffff00027810 */ /* 0x011fe20007ffe0ff */
[----:B------:R-:W-:-:S03]  /*2930*/  HFMA2 R3, -RZ, RZ, 0, 0 ;  /* 0x00000000ff037431 */ /* 0x000fc600000001ff */
[----:B------:R-:W-:Y:S02]  /*2940*/  ISETP.GE.U32.AND P1, PT, R2, 0x7, PT ;  /* 0x000000070200780c */ /* 0x000fe40003f26070 */
[----:B------:R-:W-:-:S11]  /*2950*/  LOP3.LUT R2, R0, 0x7, RZ, 0xc0, !PT ;  /* 0x0000000700027812 */ /* 0x000fd600078ec0ff */
[----:B------:R-:W-:Y:S05]  /*2960*/  @!P1 BRA `(.L_x_294) ;  /* 0x0000000400a09947 */ /* 0x000fea0003800000 */
[----:B--2---:R-:W0:Y:S01]  /*2970*/  LDC.64 R10, c[0x0][0x388] ;  /* 0x0000e200ff0a7b82 */ /* 0x004e220000000a00 */
[----:B------:R-:W-:Y:S02]  /*2980*/  LOP3.LUT R3, R0, 0x7ffffff8, RZ, 0xc0, !PT ;  /* 0x7ffffff800037812 */ /* 0x000fe400078ec0ff */
[----:B------:R-:W-:-:S07]  /*2990*/  MOV R17, RZ ;  /* 0x000000ff00117202 */ /* 0x000fce0000000f00 */
.L_x_296:
        /* <DEDUP_REMOVED lines=13> */
[----:B------:R-:W3:Y:S01]  /*2a70*/  LDG.E R21, desc[UR8][R14.64+0x4] ;  /* 0x000004080e157981 */ /* 0x000ee2000c1e1900 */
[----:B------:R-:W-:-:S05]  /*2a80*/  VIADD R0, R17, 0x1 ;  /* 0x0000000111007836 */ /* 0x000fca0000000000 */
[----:B---3--:R-:W-:-:S13]  /*2a90*/  ISETP.GE.AND P1, PT, R0, R21, PT ;  /* 0x000000150000720c */ /* 0x008fda0003f26270 */
[----:B------:R-:W-:Y:S01]  /*2aa0*/  @!P1 IMAD.WIDE R20, R21, 0x8, R6 ;  /* 0x0000000815149825 */ /* 0x000fe200078e0206 */
[----:B------:R-:W3:Y:S04]  /*2ab0*/  @!P1 LDG.E R0, desc[UR8][R12.64+0x8] ;  /* 0x000008080c009981 */ /* 0x000ee8000c1e1900 */
[----:B------:R-:W4:Y:S04]  /*2ac0*/  @!P1 LDG.E R4, desc[UR8][R20.64] ;  /* 0x0000000814049981 */ /* 0x000f28000c1e1900 */
[----:B------:R-:W5:Y:S04]  /*2ad0*/  @!P1 LDG.E R8, desc[UR8][R20.64+0x4] ;  /* 0x0000040814089981 */ /* 0x000f68000c1e1900 */
[----:B0-----:R-:W2:Y:S04]  /*2ae0*/  @!P1 LDG.E R27, desc[UR8][R12.64+0xc] ;  /* 0x00000c080c1b9981 */ /* 0x001ea8000c1e1900 */
        /* <DEDUP_REMOVED lines=16> */
[----:B0-----:R-:W4:Y:S01]  /*2bf0*/  LDG.E R21, desc[UR8][R14.64+0xc] ;  /* 0x00000c080e157981 */ /* 0x001f22000c1e1900 */
[----:B------:R-:W-:-:S04]  /*2c00*/  IADD3 R0, PT, PT, R17, 0x3, RZ ;  /* 0x0000000311007810 */ /* 0x000fc80007ffe0ff */
[----:B----4-:R-:W-:-:S13]  /*2c10*/  ISETP.GE.AND P1, PT, R0, R21, PT ;  /* 0x000000150000720c */ /* 0x010fda0003f26270 */
[----:B------:R-:W-:Y:S01]  /*2c20*/  @!P1 IMAD.WIDE R20, R21, 0x8, R6 ;  /* 0x0000000815149825 */ /* 0x000fe200078e0206 */
[----:B------:R-:W4:Y:S04]  /*2c30*/  @!P1 LDG.E R27, desc[UR8][R12.64+0x18] ;  /* 0x000018080c1b9981 */ /* 0x000f28000c1e1900 */
[----:B------:R-:W5:Y:S04]  /*2c40*/  @!P1 LDG.E R0, desc[UR8][R20.64] ;  /* 0x0000000814009981 */ /* 0x000f68000c1e1900 */
[----:B------:R-:W2:Y:S04]  /*2c50*/  @!P1 LDG.E R4, desc[UR8][R20.64+0x4] ;  /* 0x0000040814049981 */ /* 0x000ea8000c1e1900 */
[----:B---3--:R-:W3:Y:S04]  /*2c60*/  @!P1 LDG.E R29, desc[UR8][R12.64+0x1c] ;  /* 0x00001c080c1d9981 */ /* 0x008ee8000c1e1900 */
[----:B-----5:R-:W-:Y:S04]  /*2c70*/  @!P1 STG.E desc[UR8][R12.64+0x18], R0 ;  /* 0x000018000c009986 */ /* 0x020fe8000c101908 */
[----:B--2---:R-:W-:Y:S04]  /*2c80*/  @!P1 STG.E desc[UR8][R12.64+0x1c], R4 ;  /* 0x00001c040c009986 */ /* 0x004fe8000c101908 */
[----:B----4-:R-:W-:Y:S04]  /*2c90*/  @!P1 STG.E desc[UR8][R20.64], R27 ;  /* 0x0000001b14009986 */ /* 0x010fe8000c101908 */
[----:B---3--:R0:W-:Y:S04]  /*2ca0*/  @!P1 STG.E desc[UR8][R20.64+0x4], R29 ;  /* 0x0000041d14009986 */ /* 0x0081e8000c101908 */
        /* <DEDUP_REMOVED lines=12> */
[----:B0-----:R-:W3:Y:S01]  /*2d70*/  LDG.E R21, desc[UR8][R14.64+0x14] ;  /* 0x000014080e157981 */ /* 0x001ee2000c1e1900 */
[----:B------:R-:W-:-:S05]  /*2d80*/  VIADD R0, R17, 0x5 ;  /* 0x0000000511007836 */ /* 0x000fca0000000000 */
        /* <DEDUP_REMOVED lines=11> */
[----:B------:R-:W-:-:S04]  /*2e40*/  IADD3 R8, PT, PT, R17, 0x6, RZ ;  /* 0x0000000611087810 */ /* 0x000fc80007ffe0ff */
[----:B--2---:R-:W-:-:S13]  /*2e50*/  ISETP.GE.AND P1, PT, R8, R19, PT ;  /* 0x000000130800720c */ /* 0x004fda0003f26270 */
[----:B------:R-:W-:Y:S01]  /*2e60*/  @!P1 IMAD.WIDE R18, R19, 0x8, R6 ;  /* 0x0000000813129825 */ /* 0x000fe200078e0206 */
[----:B------:R-:W2:Y:S04]  /*2e70*/  @!P1 LDG.E R23, desc[UR8][R12.64+0x30] ;  /* 0x000030080c179981 */ /* 0x000ea8000c1e1900 */
[----:B------:R-:W3:Y:S04]  /*2e80*/  @!P1 LDG.E R8, desc[UR8][R18.64] ;  /* 0x0000000812089981 */ /* 0x000ee8000c1e1900 */
[----:B------:R-:W5:Y:S04]  /*2e90*/  @!P1 LDG.E R16, desc[UR8][R18.64+0x4] ;  /* 0x0000040812109981 */ /* 0x000f68000c1e1900 */
[----:B------:R-:W4:Y:S04]  /*2ea0*/  @!P1 LDG.E R25, desc[UR8][R12.64+0x34] ;  /* 0x000034080c199981 */ /* 0x000f28000c1e1900 */
[----:B---3--:R3:W-:Y:S04]  /*2eb0*/  @!P1 STG.E desc[UR8][R12.64+0x30], R8 ;  /* 0x000030080c009986 */ /* 0x0087e8000c101908 */
[----:B-----5:R3:W-:Y:S04]  /*2ec0*/  @!P1 STG.E desc[UR8][R12.64+0x34], R16 ;  /* 0x000034100c009986 */ /* 0x0207e8000c101908 */
[----:B--2---:R3:W-:Y:S04]  /*2ed0*/  @!P1 STG.E desc[UR8][R18.64], R23 ;  /* 0x0000001712009986 */ /* 0x0047e8000c101908 */
[----:B----4-:R3:W-:Y:S04]  /*2ee0*/  @!P1 STG.E desc[UR8][R18.64+0x4], R25 ;  /* 0x0000041912009986 */ /* 0x0107e8000c101908 */
[----:B------:R-:W2:Y:S01]  /*2ef0*/  LDG.E R15, desc[UR8][R14.64+0x1c] ;  /* 0x00001c080e0f7981 */ /* 0x000ea2000c1e1900 */
[----:B0-----:R-:W-:-:S02]  /*2f00*/  IADD3 R0, PT, PT, R17, 0x7, RZ ;  /* 0x0000000711007810 */ /* 0x001fc40007ffe0ff */
[----:B------:R-:W-:-:S04]  /*2f10*/  IADD3 R17, PT, PT, R17, 0x8, RZ ;  /* 0x0000000811117810 */ /* 0x000fc80007ffe0ff */
[----:B------:R-:W-:Y:S02]  /*2f20*/  ISETP.NE.AND P2, PT, R17, R3, PT ;  /* 0x000000031100720c */ /* 0x000fe40003f45270 */
[----:B--2---:R-:W-:-:S13]  /*2f30*/  ISETP.GE.AND P1, PT, R0, R15, PT ;  /* 0x0000000f0000720c */ /* 0x004fda0003f26270 */
[----:B---3--:R-:W-:Y:S05]  /*2f40*/  @P1 BRA `(.L_x_295) ;  /* 0x0000000000241947 */ /* 0x008fea0003800000 */
        /* <DEDUP_REMOVED lines=9> */
.L_x_295:
[----:B------:R-:W-:Y:S05]  /*2fe0*/  @P2 BRA `(.L_x_296) ;  /* 0xfffffff8006c2947 */ /* 0x000fea000383ffff */
.L_x_294:
[----:B------:R-:W-:-:S13]  /*2ff0*/  ISETP.NE.AND P1, PT, R2, RZ, PT ;  /* 0x000000ff0200720c */ /* 0x000fda0003f25270 */
[----:B------:R-:W-:Y:S05]  /*3000*/  @!P1 BRA `(.L_x_293) ;  /* 0x0000000400a89947 */ /* 0x000fea0003800000 */
[----:B------:R-:W3:Y:S01]  /*3010*/  LDCU UR4, c[0x0][0x390] ;  /* 0x00007200ff0477ac */ /* 0x000ee20008000800 */
[----:B------:R-:W-:Y:S01]  /*3020*/  ISETP.GE.U32.AND P1, PT, R2, 0x4, PT ;  /* 0x000000040200780c */ /* 0x000fe20003f26070 */
[----:B---3--:R-:W-:-:S12]  /*3030*/  ULOP3.LUT UR5, UR4, 0x3, URZ, 0xc0, !UPT ;  /* 0x0000000304057892 */ /* 0x008fd8000f8ec0ff */
[----:B------:R-:W-:Y:S05]  /*3040*/  @!P1 BRA `(.L_x_297) ;  /* 0x0000000000d09947 */ /* 0x000fea0003800000 */
[----:B0-2---:R-:W0:Y:S02]  /*3050*/  LDC.64 R12, c[0x0][0x388] ;  /* 0x0000e200ff0c7b82 */ /* 0x005e240000000a00 */
        /* <DEDUP_REMOVED lines=30> */
[----:B------:R-:W4:Y:S04]  /*3240*/  @!P1 LDG.E R25, desc[UR8][R14.64] ;  /* 0x000000080e199981 */ /* 0x000f28000c1e1900 */
[----:B------:R-:W5:Y:S04]  /*3250*/  @!P1 LDG.E R2, desc[UR8][R14.64+0x4] ;  /* 0x000004080e029981 */ /* 0x000f68000c1e1900 */
[----:B------:R-:W3:Y:S04]  /*3260*/  @!P1 LDG.E R21, desc[UR8][R10.64+0x14] ;  /* 0x000014080a159981 */ /* 0x000ee8000c1e1900 */
[----:B----4-:R4:W-:Y:S04]  /*3270*/  @!P1 STG.E desc[UR8][R10.64+0x10], R25 ;  /* 0x000010190a009986 */ /* 0x0109e8000c101908 */
[----:B-----5:R4:W-:Y:S04]  /*3280*/  @!P1 STG.E desc[UR8][R10.64+0x14], R2 ;  /* 0x000014020a009986 */ /* 0x0209e8000c101908 */
[----:B--2---:R4:W-:Y:S04]  /*3290*/  @!P1 STG.E desc[UR8][R14.64], R19 ;  /* 0x000000130e009986 */ /* 0x0049e8000c101908 */
[----:B---3--:R4:W-:Y:S04]  /*32a0*/  @!P1 STG.E desc[UR8][R14.64+0x4], R21 ;  /* 0x000004150e009986 */ /* 0x0089e8000c101908 */
[----:B------:R-:W2:Y:S01]  /*32b0*/  LDG.E R13, desc[UR8][R12.64+0xc] ;  /* 0x00000c080c0d7981 */ /* 0x000ea2000c1e1900 */
[----:B0-----:R-:W-:-:S04]  /*32c0*/  IADD3 R0, PT, PT, R3, 0x3, RZ ;  /* 0x0000000303007810 */ /* 0x001fc80007ffe0ff */
[----:B--2---:R-:W-:-:S13]  /*32d0*/  ISETP.GE.AND P1, PT, R0, R13, PT ;  /* 0x0000000d0000720c */ /* 0x004fda0003f26270 */
[----:B----4-:R-:W-:Y:S05]  /*32e0*/  @P1 BRA `(.L_x_298) ;  /* 0x0000000000241947 */ /* 0x010fea0003800000 */
        /* <DEDUP_REMOVED lines=9> */
.L_x_298:
[----:B------:R-:W-:-:S07]  /*3380*/  IADD3 R3, PT, PT, R3, 0x4, RZ ;  /* 0x0000000403037810 */ /* 0x000fce0007ffe0ff */
.L_x_297:
[----:B------:R-:W-:-:S09]  /*3390*/  UISETP.NE.AND UP0, UPT, UR5, URZ, UPT ;  /* 0x000000ff0500728c */ /* 0x000fd2000bf05270 */
[----:B------:R-:W-:Y:S05]  /*33a0*/  BRA.U !UP0, `(.L_x_293) ;  /* 0x0000000108c07547 */ /* 0x000fea000b800000 */
[----:B------:R-:W-:-:S09]  /*33b0*/  UISETP.NE.AND UP0, UPT, UR5, 0x1, UPT ;  /* 0x000000010500788c */ /* 0x000fd2000bf05270 */
[----:B------:R-:W-:Y:S05]  /*33c0*/  BRA.U !UP0, `(.L_x_299) ;  /* 0x0000000108707547 */ /* 0x000fea000b800000 */
        /* <DEDUP_REMOVED lines=27> */
.L_x_300:
[----:B------:R-:W-:-:S07]  /*3580*/  IADD3 R3, PT, PT, R3, 0x2, RZ ;  /* 0x0000000203037810 */ /* 0x000fce0007ffe0ff */
.L_x_299:
[----:B------:R-:W-:-:S04]  /*3590*/  ULOP3.LUT UR4, UR4, 0x1, URZ, 0xc0, !UPT ;  /* 0x0000000104047892 */ /* 0x000fc8000f8ec0ff */
[----:B------:R-:W-:-:S09]  /*35a0*/  UISETP.NE.U32.AND UP0, UPT, UR4, 0x1, UPT ;  /* 0x000000010400788c */ /* 0x000fd2000bf05070 */
[----:B------:R-:W-:Y:S05]  /*35b0*/  BRA.U UP0, `(.L_x_293) ;  /* 0x00000001003c7547 */ /* 0x000fea000b800000 */
[----:B0-2---:R-:W0:Y:S02]  /*35c0*/  LDC.64 R10, c[0x0][0x388] ;  /* 0x0000e200ff0a7b82 */ /* 0x005e240000000a00 */
        /* <DEDUP_REMOVED lines=14> */
.L_x_293:
[----:B------:R-:W3:Y:S02]  /*36b0*/  LDCU UR4, c[0x0][0x390] ;  /* 0x00007200ff0477ac */ /* 0x000ee40008000800 */
[----:B---3--:R-:W-:-:S04]  /*36c0*/  MOV R0, UR4 ;  /* 0x0000000400007c02 */ /* 0x008fc80008000f00 */
[----:B------:R-:W-:-:S13]  /*36d0*/  ISETP.GE.AND P1, PT, R0, 0x2, PT ;  /* 0x000000020000780c */ /* 0x000fda0003f26270 */
[----:B------:R-:W-:Y:S05]  /*36e0*/  @!P1 BRA `(.L_x_301) ;  /* 0x0000001400589947 */ /* 0x000fea0003800000 */
[----:B------:R-:W-:-:S05]  /*36f0*/  UMOV UR5, 0x1 ;  /* 0x0000000100057882 */ /* 0x000fca0000000000 */
.L_x_313:
[----:B------:R-:W-:Y:S02]  /*3700*/  I2FP.F32.S32 R4, UR5 ;  /* 0x0000000500047c45 */ /* 0x000fe40008201400 */
[----:B0-2---:R-:W-:Y:S02]  /*3710*/  MOV R12, UR5 ;  /* 0x00000005000c7c02 */ /* 0x005fe40008000f00 */
[----:B----4-:R-:W4:Y:S08]  /*3720*/  MUFU.RCP R0, R4 ;  /* 0x0000000400007308 */ /* 0x010f300000001000 */
[----:B-1----:R-:W0:Y:S01]  /*3730*/  FCHK P1, R9, R4 ;  /* 0x0000000409007302 */ /* 0x002e220000020000 */
[----:B----4-:R-:W-:-:S04]  /*3740*/  FFMA R3, -R4, R0, 1 ;  /* 0x3f80000004037423 */ /* 0x010fc80000000100 */
[----:B------:R-:W-:-:S04]  /*3750*/  FFMA R0, R0, R3, R0 ;  /* 0x0000000300007223 */ /* 0x000fc80000000000 */
[----:B------:R-:W-:-:S04]  /*3760*/  FFMA R13, R0, R9, RZ ;  /* 0x00000009000d7223 */ /* 0x000fc800000000ff */
[----:B------:R-:W-:-:S04]  /*3770*/  FFMA R2, -R4, R13, R9 ;  /* 0x0000000d04027223 */ /* 0x000fc80000000109 */
[----:B------:R-:W-:Y:S01]  /*3780*/  FFMA R13, R0, R2, R13 ;  /* 0x00000002000d7223 */ /* 0x000fe2000000000d */
[----:B0-----:R-:W-:Y:S06]  /*3790*/  @!P1 BRA `(.L_x_302) ;  /* 0x00000000000c9947 */ /* 0x001fec0003800000 */
[----:B------:R-:W-:Y:S01]  /*37a0*/  IMAD.MOV.U32 R0, RZ, RZ, R4 ;  /* 0x000000ffff007224 */ /* 0x000fe200078e0004 */
[----:B------:R-:W-:-:S07]  /*37b0*/  MOV R2, 0x37d0 ;  /* 0x000037d000027802 */ /* 0x000fce0000000f00 */
[----:B------:R-:W-:Y:S05]  /*37c0*/  CALL.REL.NOINC `($__internal_1_$__cuda_sm3x_div_rn_noftz_f32_slowpath) ;  /* 0x0000001800887944 */ /* 0x000fea0003c00000 */
.L_x_302:
        /* <DEDUP_REMOVED lines=14> */
[----:B------:R-:W-:Y:S02]  /*38b0*/  IMAD.SHL.U32 R2, R13, 0x100, RZ ;  /* 0x000001000d027824 */ /* 0x000fe400078e00ff */
[----:B------:R-:W-:Y:S01]  /*38c0*/  HFMA2 R8, -RZ, RZ, 0, 0 ;  /* 0x00000000ff087431 */ /* 0x000fe200000001ff */
[----:B------:R-:W-:Y:S01]  /*38d0*/  MOV R17, RZ ;  /* 0x000000ff00117202 */ /* 0x000fe20000000f00 */
[----:B------:R-:W0:Y:S01]  /*38e0*/  LDCU.64 UR6, c[0x4][URZ] ;  /* 0x01000000ff0677ac */ /* 0x000e220008000a00 */
[----:B------:R-:W-:Y:S02]  /*38f0*/  MOV R0, R1 ;  /* 0x0000000100007202 */ /* 0x000fe40000000f00 */
[----:B------:R-:W-:Y:S01]  /*3900*/  LOP3.LUT R21, R2, 0x80000000, RZ, 0xfc, !PT ;  /* 0x8000000002157812 */ /* 0x000fe200078efcff */
[----:B------:R-:W-:-:S06]  /*3910*/  UMOV UR4, URZ ;  /* 0x000000ff00047c82 */ /* 0x000fcc0008000000 */
.L_x_304:
[----:B0-----:R-:W-:Y:S01]  /*3920*/  IMAD.U32 R10, RZ, RZ, UR6 ;  /* 0x00000006ff0a7e24 */ /* 0x001fe2000f8e00ff */
[----:B------:R-:W-:-:S05]  /*3930*/  MOV R11, UR7 ;  /* 0x00000007000b7c02 */ /* 0x000fca0008000f00 */
[----:B------:R-:W2:Y:S01]  /*3940*/  LDG.E.CONSTANT R2, desc[UR8][R10.64] ;  /* 0x000000080a027981 */ /* 0x000ea2000c1e9900 */
[----:B------:R-:W-:Y:S02]  /*3950*/  UIADD3 UR6, UP0, UPT, UR6, 0x4, URZ ;  /* 0x0000000406067890 */ /* 0x000fe4000ff1e0ff */
[----:B------:R-:W-:Y:S02]  /*3960*/  UIADD3 UR4, UPT, UPT, UR4, 0x1, URZ ;  /* 0x0000000104047890 */ /* 0x000fe4000fffe0ff */
[----:B------:R-:W-:Y:S02]  /*3970*/  UIADD3.X UR7, UPT, UPT, URZ, UR7, URZ, UP0, !UPT ;  /* 0x00000007ff077290 */ /* 0x000fe400087fe4ff */
[----:B------:R-:W-:Y:S01]  /*3980*/  UISETP.NE.AND UP0, UPT, UR4, 0x6, UPT ;  /* 0x000000060400788c */ /* 0x000fe2000bf05270 */
[----:B--2---:R-:W-:-:S03]  /*3990*/  IMAD.WIDE.U32 R2, R2, R21, RZ ;  /* 0x0000001502027225 */ /* 0x004fc600078e00ff */
[----:B------:R-:W-:-:S04]  /*39a0*/  IADD3 R15, P1, PT, R2, R8, RZ ;  /* 0x00000008020f7210 */ /* 0x000fc80007f3e0ff */
[----:B------:R-:W-:Y:S01]  /*39b0*/  IADD3.X R8, PT, PT, R3, R17, RZ, P1, !PT ;  /* 0x0000001103087210 */ /* 0x000fe20000ffe4ff */
[----:B------:R0:W-:Y:S02]  /*39c0*/  STL [R0], R15 ;  /* 0x0000000f00007387 */ /* 0x0001e40000100800 */
[----:B0-----:R-:W-:Y:S01]  /*39d0*/  IADD3 R0, PT, PT, R0, 0x4, RZ ;  /* 0x0000000400007810 */ /* 0x001fe20007ffe0ff */
[----:B------:R-:W-:Y:S06]  /*39e0*/  BRA.U UP0, `(.L_x_304) ;  /* 0xfffffffd00cc7547 */ /* 0x000fec000b83ffff */
        /* <DEDUP_REMOVED lines=31> */
.L_x_303:
[----:B------:R-:W-:Y:S02]  /*3be0*/  IMAD.MOV.U32 R16, RZ, RZ, 0x37cbac00 ;  /* 0x37cbac00ff107424 */ /* 0x000fe400078e00ff */
[----:B------:R-:W-:Y:S01]  /*3bf0*/  FMUL R3, R2, R2 ;  /* 0x0000000202037220 */ /* 0x000fe20000400000 */
[----:B------:R-:W-:Y:S02]  /*3c00*/  LOP3.LUT R8, R0, 0x1, RZ, 0xc0, !PT ;  /* 0x0000000100087812 */ /* 0x000fe400078ec0ff */
[----:B------:R-:W-:Y:S01]  /*3c10*/  MOV R17, 0x3c0885e4 ;  /* 0x3c0885e400117802 */ /* 0x000fe20000000f00 */
[----:B------:R-:W-:Y:S01]  /*3c20*/  FFMA R4, R3, R16, -0.0013887860113754868507 ;  /* 0xbab607ed03047423 */ /* 0x000fe20000000010 */
[----:B------:R-:W-:Y:S02]  /*3c30*/  ISETP.NE.U32.AND P1, PT, R8, 0x1, PT ;  /* 0x000000010800780c */ /* 0x000fe40003f25070 */
[----:B------:R-:W-:Y:S02]  /*3c40*/  IADD3 R0, PT, PT, R0, 0x1, RZ ;  /* 0x0000000100007810 */ /* 0x000fe40007ffe0ff */
[----:B------:R-:W-:-:S02]  /*3c50*/  MOV R15, 0x3e2aaaa8 ;  /* 0x3e2aaaa8000f7802 */ /* 0x000fc40000000f00 */
[----:B------:R-:W-:Y:S02]  /*3c60*/  FSEL R4, R4, -0.00019574658654164522886, P1 ;  /* 0xb94d415304047808 */ /* 0x000fe40000800000 */
[----:B------:R-:W-:Y:S02]  /*3c70*/  FSEL R8, R17, 0.041666727513074874878, !P1 ;  /* 0x3d2aaabb11087808 */ /* 0x000fe40004800000 */
[----:B------:R-:W-:Y:S02]  /*3c80*/  LOP3.LUT P2, RZ, R0, 0x2, RZ, 0xc0, !PT ;  /* 0x0000000200ff7812 */ /* 0x000fe4000784c0ff */
[----:B------:R-:W-:Y:S01]  /*3c90*/  FSEL R0, R2, 1, !P1 ;  /* 0x3f80000002007808 */ /* 0x000fe20004800000 */
[----:B------:R-:W-:Y:S01]  /*3ca0*/  FFMA R4, R3, R4, R8 ;  /* 0x0000000403047223 */ /* 0x000fe20000000008 */
[----:B------:R-:W-:Y:S02]  /*3cb0*/  FSEL R21, -R15, -0.4999999701976776123, !P1 ;  /* 0xbeffffff0f157808 */ /* 0x000fe40004800100 */
        /* <DEDUP_REMOVED lines=14> */
[----:B------:R-:W-:Y:S01]  /*3da0*/  IMAD.MOV.U32 R0, RZ, RZ, RZ ;  /* 0x000000ffff007224 */ /* 0x000fe200078e00ff */
[----:B------:R-:W-:-:S07]  /*3db0*/  LOP3.LUT R25, R4, 0x80000000, RZ, 0xfc, !PT ;  /* 0x8000000004197812 */ /* 0x000fce00078efcff */
.L_x_306:
[----:B0-----:R-:W-:-:S05]  /*3dc0*/  IMAD.WIDE.U32 R18, R0, 0x4, R2 ;  /* 0x0000000400127825 */ /* 0x001fca00078e0002 */
[----:B------:R-:W2:Y:S01]  /*3dd0*/  LDG.E.CONSTANT R10, desc[UR8][R18.64] ;  /* 0x00000008120a7981 */ /* 0x000ea2000c1e9900 */
[C---:B-1----:R-:W-:Y:S02]  /*3de0*/  LEA R4, R0.reuse, R1, 0x2 ;  /* 0x0000000100047211 */ /* 0x042fe400078e10ff */
        /* <DEDUP_REMOVED lines=24> */
[C---:B------:R-:W-:Y:S02]  /*3f70*/  SHF.L.W.U32.HI R2, R3.reuse, 0x2, R0 ;  /* 0x0000000203027819 */ /* 0x040fe40000010e00 */
[----:B------:R-:W-:Y:S02]  /*3f80*/  SHF.L.U32 R3, R3, 0x2, RZ ;  /* 0x0000000203037819 */ /* 0x000fe400000006ff */
[----:B------:R-:W-:-:S02]  /*3f90*/  SHF.R.S32.HI R4, RZ, 0x1f, R2 ;  /* 0x0000001fff047819 */ /* 0x000fc40000011402 */
[----:B------:R-:W-:Y:S02]  /*3fa0*/  LOP3.LUT R13, R2, R13, RZ, 0x3c, !PT ;  /* 0x0000000d020d7212 */ /* 0x000fe400078e3cff */
[C---:B------:R-:W-:Y:S02]  /*3fb0*/  LOP3.LUT R10, R4.reuse, R3, RZ, 0x3c, !PT ;  /* 0x00000003040a7212 */ /* 0x040fe400078e3cff */
[----:B------:R-:W-:Y:S02]  /*3fc0*/  LOP3.LUT R11, R4, R2, RZ, 0x3c, !PT ;  /* 0x00000002040b7212 */ /* 0x000fe400078e3cff */
[----:B------:R-:W-:Y:S02]  /*3fd0*/  LEA.HI R19, R2, R19, RZ, 0x1 ;  /* 0x0000001302137211 */ /* 0x000fe400078f08ff */
[----:B------:R-:W-:Y:S02]  /*3fe0*/  ISETP.GE.AND P1, PT, R13, RZ, PT ;  /* 0x000000ff0d00720c */ /* 0x000fe40003f26270 */
[----:B------:R-:W1:Y:S01]  /*3ff0*/  I2F.F64.S64 R10, R10 ;  /* 0x0000000a000a7312 */ /* 0x000e620000301c00 */
[----:B------:R-:W-:-:S04]  /*4000*/  IADD3 R0, PT, PT, -R19, RZ, RZ ;  /* 0x000000ff13007210 */ /* 0x000fc80007ffe1ff */
[----:B------:R-:W-:Y:S01]  /*4010*/  @!P2 MOV R19, R0 ;  /* 0x000000000013a202 */ /* 0x000fe20000000f00 */
[----:B-1----:R-:W-:-:S10]  /*4020*/  DMUL R20, R10, UR6 ;  /* 0x000000060a147c28 */ /* 0x002fd40008000000 */
[----:B------:R-:W1:Y:S02]  /*4030*/  F2F.F32.F64 R20, R20 ;  /* 0x0000001400147310 */ /* 0x000e640000301000 */
[----:B01----:R-:W-:-:S07]  /*4040*/  FSEL R18, -R20, R20, !P1 ;  /* 0x0000001414127208 */ /* 0x003fce0004800100 */
.L_x_305:
        /* <DEDUP_REMOVED lines=20> */
.L_x_312:
[----:B------:R-:W-:Y:S01]  /*4190*/  ISETP.GE.U32.AND P1, PT, R12, 0x4, PT ;  /* 0x000000040c00780c */ /* 0x000fe20003f26070 */
[----:B0-----:R-:W-:Y:S02]  /*41a0*/  HFMA2 R15, -RZ, RZ, 0, 0 ;  /* 0x00000000ff0f7431 */ /* 0x001fe400000001ff */
[----:B------:R-:W-:Y:S01]  /*41b0*/  IMAD.MOV.U32 R13, RZ, RZ, 0x3f800000 ;  /* 0x3f800000ff0d7424 */ /* 0x000fe200078e00ff */
[----:B------:R-:W-:-:S09]  /*41c0*/  MOV R8, RZ ;  /* 0x000000ff00087202 */ /* 0x000fd20000000f00 */
[----:B----4-:R-:W-:Y:S05]  /*41d0*/  @!P1 BRA `(.L_x_308) ;  /* 0x0000000400689947 */ /* 0x010fea0003800000 */
[----:B------:R-:W-:Y:S01]  /*41e0*/  MOV R13, 0x3f800000 ;  /* 0x3f800000000d7802 */ /* 0x000fe20000000f00 */
[----:B------:R-:W-:Y:S01]  /*41f0*/  IMAD.MOV.U32 R15, RZ, RZ, RZ ;  /* 0x000000ffff0f7224 */ /* 0x000fe200078e00ff */
[----:B------:R-:W-:-:S07]  /*4200*/  MOV R17, RZ ;  /* 0x000000ff00117202 */ /* 0x000fce0000000f00 */
.L_x_309:
        /* <DEDUP_REMOVED lines=86> */
[----:B------:R-:W-:-:S07]  /*4770*/  IMAD.MOV.U32 R8, RZ, RZ, R4 ;  /* 0x000000ffff087224 */ /* 0x000fce00078e0004 */
.L_x_308:
[----:B0-----:R-:W-:-:S13]  /*4780*/  LOP3.LUT P1, R3, R12, 0x3, RZ, 0xc0, !PT ;  /* 0x000000030c037812 */ /* 0x001fda000782c0ff */
[----:B------:R-:W-:Y:S05]  /*4790*/  @!P1 BRA `(.L_x_310) ;  /* 0x0000000400109947 */ /* 0x000fea0003800000 */
[----:B------:R-:W-:Y:S02]  /*47a0*/  ISETP.NE.AND P1, PT, R3, 0x1, PT ;  /* 0x000000010300780c */ /* 0x000fe40003f25270 */
[----:B------:R-:W-:-:S04]  /*47b0*/  LOP3.LUT R2, R12, 0x1, RZ, 0xc0, !PT ;  /* 0x000000010c027812 */ /* 0x000fc800078ec0ff */
[----:B------:R-:W-:-:S07]  /*47c0*/  ISETP.NE.U32.AND P2, PT, R2, 0x1, PT ;  /* 0x000000010200780c */ /* 0x000fce0003f45070 */
[----:B------:R-:W-:Y:S06]  /*47d0*/  @!P1 BRA `(.L_x_311) ;  /* 0x0000000000b09947 */ /* 0x000fec0003800000 */
[----:B------:R-:W-:-:S05]  /*47e0*/  IADD3 R11, PT, PT, R8, UR4, RZ ;  /* 0x00000004080b7c10 */ /* 0x000fca000fffe0ff */
        /* <DEDUP_REMOVED lines=43> */
.L_x_311:
        /* <DEDUP_REMOVED lines=20> */
.L_x_310:
[----:B------:R-:W1:Y:S01]  /*4be0*/  LDCU UR6, c[0x0][0x390] ;  /* 0x00007200ff0677ac */ /* 0x000e620008000800 */
[----:B------:R-:W-:-:S04]  /*4bf0*/  UIADD3 UR4, UPT, UPT, UR5, UR4, URZ ;  /* 0x0000000405047290 */ /* 0x000fc8000fffe0ff */
[----:B-1----:R-:W-:-:S09]  /*4c00*/  UISETP.GE.AND UP0, UPT, UR4, UR6, UPT ;  /* 0x000000060400728c */ /* 0x002fd2000bf06270 */
[----:B------:R-:W-:Y:S05]  /*4c10*/  BRA.U !UP0, `(.L_x_312) ;  /* 0xfffffff5085c7547 */ /* 0x000fea000b83ffff */
.L_x_307:
[----:B------:R-:W1:Y:S02]  /*4c20*/  LDC R0, c[0x0][0x390] ;  /* 0x0000e400ff007b82 */ /* 0x000e640000000800 */
[----:B-1----:R-:W-:-:S13]  /*4c30*/  ISETP.LE.AND P1, PT, R0, UR5, PT ;  /* 0x0000000500007c0c */ /* 0x002fda000bf23270 */
[----:B------:R-:W-:Y:S05]  /*4c40*/  @!P1 BRA `(.L_x_313) ;  /* 0xffffffe800ac9947 */ /* 0x000fea000383ffff */
.L_x_301:
[----:B------:R-:W-:Y:S06]  /*4c50*/  BAR.SYNC.DEFER_BLOCKING 0x0 ;  /* 0x0000000000007b1d */ /* 0x000fec0000010000 */
[----:B------:R-:W-:Y:S04]  /*4c60*/  BSSY.RECONVERGENT B0, `(.L_x_314) ;  /* 0x0000056000007945 */ /* 0x000fe80003800200 */
[----:B------:R-:W-:Y:S05]  /*4c70*/  @P0 BRA `(.L_x_315) ;  /* 0x0000000400500947 */ /* 0x000fea0003800000 */
[----:B------:R-:W3:Y:S01]  /*4c80*/  LDC.64 R6, c[0x0][0x380] ;  /* 0x0000e000ff067b82 */ /* 0x000ee20000000a00 */
[C---:B------:R-:W-:Y:S01]  /*4c90*/  ISETP.GE.U32.AND P0, PT, R5.reuse, 0x4, PT ;  /* 0x000000040500780c */ /* 0x040fe20003f06070 */
[----:B------:R-:W-:Y:S01]  /*4ca0*/  BSSY.RECONVERGENT B1, `(.L_x_316) ;  /* 0x000003b000017945 */ /* 0x000fe20003800200 */
[C---:B0-----:R-:W-:Y:S01]  /*4cb0*/  LOP3.LUT R16, R5.reuse, 0x3, RZ, 0xc0, !PT ;  /* 0x0000000305107812 */ /* 0x041fe200078ec0ff */
[----:B--2-4-:R-:W-:Y:S02]  /*4cc0*/  IMAD R17, R5, R0, RZ ;  /* 0x0000000005117224 */ /* 0x014fe400078e02ff */
[----:B------:R-:W-:Y:S01]  /*4cd0*/  IMAD.MOV.U32 R4, RZ, RZ, RZ ;  /* 0x000000ffff047224 */ /* 0x000fe200078e00ff */
[----:B------:R-:W-:-:S07]  /*4ce0*/  ISETP.NE.AND P1, PT, R16, RZ, PT ;  /* 0x000000ff1000720c */ /* 0x000fce0003f25270 */
[----:B------:R-:W-:Y:S06]  /*4cf0*/  @!P0 BRA `(.L_x_317) ;  /* 0x0000000000d48947 */ /* 0x000fec0003800000 */
[----:B------:R-:W-:Y:S01]  /*4d00*/  HFMA2 R2, -RZ, RZ, 0, 9.5367431640625e-07 ;  /* 0x00000010ff027431 */ /* 0x000fe200000001ff */
[----:B------:R-:W-:Y:S01]  /*4d10*/  MOV R3, 0x0 ;  /* 0x0000000000037802 */ /* 0x000fe20000000f00 */
[----:B------:R-:W-:Y:S01]  /*4d20*/  IMAD.MOV.U32 R19, RZ, RZ, R5 ;  /* 0x000000ffff137224 */ /* 0x000fe200078e0005 */
[----:B------:R-:W-:Y:S02]  /*4d30*/  LOP3.LUT R4, R5, 0x3fc, RZ, 0xc0, !PT ;  /* 0x000003fc05047812 */ /* 0x000fe400078ec0ff */
[----:B------:R-:W-:Y:S02]  /*4d40*/  MOV R18, R17 ;  /* 0x0000001100127202 */ /* 0x000fe40000000f00 */
[----:B------:R-:W-:Y:S01]  /*4d50*/  IADD3 R20, PT, PT, -R4, RZ, RZ ;  /* 0x000000ff04147210 */ /* 0x000fe20007ffe1ff */
[----:B---3--:R-:W-:-:S05]  /*4d60*/  IMAD.WIDE.U32 R2, R6, 0x1, R2 ;  /* 0x0000000106027825 */ /* 0x008fca00078e0002 */
[----:B------:R-:W-:-:S07]  /*4d70*/  IADD3 R21, PT, PT, R3, R7, RZ ;  /* 0x0000000703157210 */ /* 0x000fce0007ffe0ff */
.L_x_318:
[----:B0-----:R-:W0:Y:S01]  /*4d80*/  LDC.64 R14, c[0x0][0x380] ;  /* 0x0000e000ff0e7b82 */ /* 0x001e220000000a00 */
[----:B------:R-:W-:Y:S01]  /*4d90*/  MOV R8, R2 ;  /* 0x0000000200087202 */ /* 0x000fe20000000f00 */
[----:B-1----:R-:W-:-:S04]  /*4da0*/  IMAD.MOV.U32 R9, RZ, RZ, R21 ;  /* 0x000000ffff097224 */ /* 0x002fc800078e0015 */
[----:B------:R-:W-:-:S05]  /*4db0*/  IMAD.WIDE R8, R18, 0x8, R8 ;  /* 0x0000000812087825 */ /* 0x000fca00078e0208 */
[----:B------:R-:W2:Y:S04]  /*4dc0*/  LDG.E R23, desc[UR8][R8.64+-0x10] ;  /* 0xfffff00808177981 */ /* 0x000ea8000c1e1900 */
[----:B------:R-:W3:Y:S01]  /*4dd0*/  LDG.E R25, desc[UR8][R8.64+-0xc] ;  /* 0xfffff40808197981 */ /* 0x000ee2000c1e1900 */
[----:B0-----:R-:W-:-:S05]  /*4de0*/  IMAD.WIDE R14, R19, 0x8, R14 ;  /* 0x00000008130e7825 */ /* 0x001fca00078e020e */
[----:B------:R-:W4:Y:S04]  /*4df0*/  LDG.E R27, desc[UR8][R14.64] ;  /* 0x000000080e1b7981 */ /* 0x000f28000c1e1900 */
[----:B------:R-:W5:Y:S01]  /*4e00*/  LDG.E R29, desc[UR8][R14.64+0x4] ;  /* 0x000004080e1d7981 */ /* 0x000f62000c1e1900 */
[----:B------:R-:W-:-:S03]  /*4e10*/  IMAD.WIDE R10, R0, 0x8, R14 ;  /* 0x00000008000a7825 */ /* 0x000fc600078e020e */
[----:B----4-:R0:W-:Y:S04]  /*4e20*/  STG.E desc[UR8][R8.64+-0x10], R27 ;  /* 0xfffff01b08007986 */ /* 0x0101e8000c101908 */
[----:B-----5:R1:W-:Y:S04]  /*4e30*/  STG.E desc[UR8][R8.64+-0xc], R29 ;  /* 0xfffff41d08007986 */ /* 0x0203e8000c101908 */
[----:B--2---:R2:W-:Y:S04]  /*4e40*/  STG.E desc[UR8][R14.64], R23 ;  /* 0x000000170e007986 */ /* 0x0045e8000c101908 */
[----:B---3--:R3:W-:Y:S04]  /*4e50*/  STG.E desc[UR8][R14.64+0x4], R25 ;  /* 0x000004190e007986 */ /* 0x0087e8000c101908 */
[----:B------:R-:W4:Y:S04]  /*4e60*/  LDG.E R26, desc[UR8][R10.64] ;  /* 0x000000080a1a7981 */ /* 0x000f28000c1e1900 */
[----:B------:R-:W5:Y:S04]  /*4e70*/  LDG.E R28, desc[UR8][R10.64+0x4] ;  /* 0x000004080a1c7981 */ /* 0x000f68000c1e1900 */
[----:B------:R-:W2:Y:S04]  /*4e80*/  LDG.E R22, desc[UR8][R8.64+-0x8] ;  /* 0xfffff80808167981 */ /* 0x000ea8000c1e1900 */
[----:B------:R-:W3:Y:S01]  /*4e90*/  LDG.E R24, desc[UR8][R8.64+-0x4] ;  /* 0xfffffc0808187981 */ /* 0x000ee2000c1e1900 */
[----:B------:R-:W-:-:S03]  /*4ea0*/  IMAD.WIDE R12, R0, 0x8, R10 ;  /* 0x00000008000c7825 */ /* 0x000fc600078e020a */
[----:B----4-:R-:W-:Y:S04]  /*4eb0*/  STG.E desc[UR8][R8.64+-0x8], R26 ;  /* 0xfffff81a08007986 */ /* 0x010fe8000c101908 */
[----:B-----5:R-:W-:Y:S04]  /*4ec0*/  STG.E desc[UR8][R8.64+-0x4], R28 ;  /* 0xfffffc1c08007986 */ /* 0x020fe8000c101908 */
[----:B--2---:R2:W-:Y:S04]  /*4ed0*/  STG.E desc[UR8][R10.64], R22 ;  /* 0x000000160a007986 */ /* 0x0045e8000c101908 */
[----:B---3--:R3:W-:Y:S04]  /*4ee0*/  STG.E desc[UR8][R10.64+0x4], R24 ;  /* 0x000004180a007986 */ /* 0x0087e8000c101908 */
[----:B0-----:R-:W4:Y:S04]  /*4ef0*/  LDG.E R27, desc[UR8][R12.64] ;  /* 0x000000080c1b7981 */ /* 0x001f28000c1e1900 */
[----:B-1----:R-:W5:Y:S04]  /*4f00*/  LDG.E R29, desc[UR8][R12.64+0x4] ;  /* 0x000004080c1d7981 */ /* 0x002f68000c1e1900 */
[----:B------:R-:W2:Y:S04]  /*4f10*/  LDG.E R23, desc[UR8][R8.64] ;  /* 0x0000000808177981 */ /* 0x000ea8000c1e1900 */
[----:B------:R-:W3:Y:S01]  /*4f20*/  LDG.E R25, desc[UR8][R8.64+0x4] ;  /* 0x0000040808197981 */ /* 0x000ee2000c1e1900 */
[----:B------:R-:W-:-:S03]  /*4f30*/  IMAD.WIDE R14, R0, 0x8, R12 ;  /* 0x00000008000e7825 */ /* 0x000fc600078e020c */
[----:B----4-:R0:W-:Y:S04]  /*4f40*/  STG.E desc[UR8][R8.64], R27 ;  /* 0x0000001b08007986 */ /* 0x0101e8000c101908 */
[----:B-----5:R0:W-:Y:S04]  /*4f50*/  STG.E desc[UR8][R8.64+0x4], R29 ;  /* 0x0000041d08007986 */ /* 0x0201e8000c101908 */
[----:B--2---:R0:W-:Y:S04]  /*4f60*/  STG.E desc[UR8][R12.64], R23 ;  /* 0x000000170c007986 */ /* 0x0041e8000c101908 */
[----:B---3--:R0:W-:Y:S04]  /*4f70*/  STG.E desc[UR8][R12.64+0x4], R25 ;  /* 0x000004190c007986 */ /* 0x0081e8000c101908 */
[----:B------:R-:W2:Y:S04]  /*4f80*/  LDG.E R22, desc[UR8][R14.64] ;  /* 0x000000080e167981 */ /* 0x000ea8000c1e1900 */
[----:B------:R-:W3:Y:S04]  /*4f90*/  LDG.E R24, desc[UR8][R14.64+0x4] ;  /* 0x000004080e187981 */ /* 0x000ee8000c1e1900 */
[----:B------:R-:W4:Y:S04]  /*4fa0*/  LDG.E R11, desc[UR8][R8.64+0x8] ;  /* 0x00000808080b7981 */ /* 0x000f28000c1e1900 */
[----:B------:R-:W5:Y:S01]  /*4fb0*/  LDG.E R10, desc[UR8][R8.64+0xc] ;  /* 0x00000c08080a7981 */ /* 0x000f62000c1e1900 */
[----:B------:R-:W-:-:S04]  /*4fc0*/  IADD3 R20, PT, PT, R20, 0x4, RZ ;  /* 0x0000000414147810 */ /* 0x000fc80007ffe0ff */
[----:B------:R-:W-:Y:S02]  /*4fd0*/  ISETP.NE.AND P0, PT, R20, RZ, PT ;  /* 0x000000ff1400720c */ /* 0x000fe40003f05270 */
[----:B------:R-:W-:Y:S02]  /*4fe0*/  IADD3 R18, PT, PT, R18, 0x4, RZ ;  /* 0x0000000412127810 */ /* 0x000fe40007ffe0ff */
[----:B------:R-:W-:Y:S01]  /*4ff0*/  LEA R19, R0, R19, 0x2 ;  /* 0x0000001300137211 */ /* 0x000fe200078e10ff */
[----:B--2---:R0:W-:Y:S04]  /*5000*/  STG.E desc[UR8][R8.64+0x8], R22 ;  /* 0x0000081608007986 */ /* 0x0041e8000c101908 */
[----:B---3--:R0:W-:Y:S04]  /*5010*/  STG.E desc[UR8][R8.64+0xc], R24 ;  /* 0x00000c1808007986 */ /* 0x0081e8000c101908 */
[----:B----4-:R0:W-:Y:S04]  /*5020*/  STG.E desc[UR8][R14.64], R11 ;  /* 0x0000000b0e007986 */ /* 0x0101e8000c101908 */
[----:B-----5:R0:W-:Y:S01]  /*5030*/  STG.E desc[UR8][R14.64+0x4], R10 ;  /* 0x0000040a0e007986 */ /* 0x0201e2000c101908 */
[----:B------:R-:W-:Y:S05]  /*5040*/  @P0 BRA `(.L_x_318) ;  /* 0xfffffffc004c0947 */ /* 0x000fea000383ffff */
.L_x_317:
[----:B------:R-:W-:Y:S05]  /*5050*/  BSYNC.RECONVERGENT B1 ;  /* 0x0000000000017941 */ /* 0x000fea0003800200 */
.L_x_316:
[----:B------:R-:W-:Y:S05]  /*5060*/  @!P1 BRA `(.L_x_315) ;  /* 0x0000000000549947 */ /* 0x000fea0003800000 */
[----:B------:R-:W2:Y:S01]  /*5070*/  LDC.64 R2, c[0x0][0x380] ;  /* 0x0000e000ff027b82 */ /* 0x000ea20000000a00 */
[----:B---3--:R-:W-:Y:S01]  /*5080*/  IADD3 R6, P0, PT, R6, 0x4, RZ ;  /* 0x0000000406067810 */ /* 0x008fe20007f1e0ff */
[----:B0-----:R-:W-:Y:S01]  /*5090*/  IMAD R11, R4, R0, R5 ;  /* 0x00000000040b7224 */ /* 0x001fe200078e0205 */
[----:B------:R-:W-:Y:S01]  /*50a0*/  IADD3 R16, PT, PT, -R16, RZ, RZ ;  /* 0x000000ff10107210 */ /* 0x000fe20007ffe1ff */
[----:B------:R-:W-:Y:S01]  /*50b0*/  IMAD.IADD R17, R17, 0x1, R4 ;  /* 0x0000000111117824 */ /* 0x000fe200078e0204 */
[----:B------:R-:W-:-:S09]  /*50c0*/  IADD3.X R7, PT, PT, RZ, R7, RZ, P0, !PT ;  /* 0x00000007ff077210 */ /* 0x000fd200007fe4ff */
.L_x_319:
[----:B012---:R-:W-:-:S04]  /*50d0*/  IMAD.WIDE R8, R11, 0x8, R2 ;  /* 0x000000080b087825 */ /* 0x007fc800078e0202 */
[----:B------:R-:W-:Y:S01]  /*50e0*/  IMAD.WIDE R4, R17, 0x8, R6 ;  /* 0x0000000811047825 */ /* 0x000fe200078e0206 */
[----:B------:R-:W2:Y:S04]  /*50f0*/  LDG.E R19, desc[UR8][R8.64] ;  /* 0x0000000808137981 */ /* 0x000ea8000c1e1900 */
[----:B------:R-:W3:Y:S04]  /*5100*/  LDG.E R21, desc[UR8][R8.64+0x4] ;  /* 0x0000040808157981 */ /* 0x000ee8000c1e1900 */
[----:B------:R-:W4:Y:S04]  /*5110*/  LDG.E R13, desc[UR8][R4.64+-0x4] ;  /* 0xfffffc08040d7981 */ /* 0x000f28000c1e1900 */
[----:B------:R-:W5:Y:S01]  /*5120*/  LDG.E R15, desc[UR8][R4.64] ;  /* 0x00000008040f7981 */ /* 0x000f62000c1e1900 */
[----:B------:R-:W-:Y:S01]  /*5130*/  IADD3 R16, PT, PT, R16, 0x1, RZ ;  /* 0x0000000110107810 */ /* 0x000fe20007ffe0ff */
[----:B------:R-:W-:Y:S01]  /*5140*/  IMAD.IADD R11, R11, 0x1, R0 ;  /* 0x000000010b0b7824 */ /* 0x000fe200078e0200 */
[----:B------:R-:W-:-:S02]  /*5150*/  IADD3 R17, PT, PT, R17, 0x1, RZ ;  /* 0x0000000111117810 */ /* 0x000fc40007ffe0ff */
[----:B------:R-:W-:Y:S01]  /*5160*/  ISETP.NE.AND P0, PT, R16, RZ, PT ;  /* 0x000000ff1000720c */ /* 0x000fe20003f05270 */
[----:B--2---:R0:W-:Y:S04]  /*5170*/  STG.E desc[UR8][R4.64+-0x4], R19 ;  /* 0xfffffc1304007986 */ /* 0x0041e8000c101908 */
[----:B---3--:R0:W-:Y:S04]  /*5180*/  STG.E desc[UR8][R4.64], R21 ;  /* 0x0000001504007986 */ /* 0x0081e8000c101908 */
[----:B----4-:R0:W-:Y:S04]  /*5190*/  STG.E desc[UR8][R8.64], R13 ;  /* 0x0000000d08007986 */ /* 0x0101e8000c101908 */
[----:B-----5:R0:W-:Y:S01]  /*51a0*/  STG.E desc[UR8][R8.64+0x4], R15 ;  /* 0x0000040f08007986 */ /* 0x0201e2000c101908 */
[----:B------:R-:W-:Y:S05]  /*51b0*/  @P0 BRA `(.L_x_319) ;  /* 0xfffffffc00c40947 */ /* 0x000fea000383ffff */
.L_x_315:
[----:B------:R-:W-:Y:S05]  /*51c0*/  BSYNC.RECONVERGENT B0 ;  /* 0x0000000000007941 */ /* 0x000fea0003800200 */
.L_x_314:
[----:B------:R-:W-:Y:S06]  /*51d0*/  BAR.SYNC.DEFER_BLOCKING 0x0 ;  /* 0x0000000000007b1d */ /* 0x000fec0000010000 */
[----:B------:R-:W-:Y:S05]  /*51e0*/  EXIT ;  /* 0x000000000000794d */ /* 0x000fea0003800000 */
        .weak           $__internal_1_$__cuda_sm3x_div_rn_noftz_f32_slowpath
        .type           $__internal_1_$__cuda_sm3x_div_rn_noftz_f32_slowpath,@function
        .size           $__internal_1_$__cuda_sm3x_div_rn_noftz_f32_slowpath,(.L_x_330 - $__internal_1_$__cuda_sm3x_div_rn_noftz_f32_slowpath)
$__internal_1_$__cuda_sm3x_div_rn_noftz_f32_slowpath:
[----:B------:R-:W-:Y:S01]  /*51f0*/  SHF.R.U32.HI R4, RZ, 0x17, R0 ;  /* 0x00000017ff047819 */ /* 0x000fe20000011600 */
[--C-:B------:R-:W-:Y:S01]  /*5200*/  IMAD.MOV.U32 R8, RZ, RZ, R9.reuse ;  /* 0x000000ffff087224 */ /* 0x100fe200078e0009 */
        /* <DEDUP_REMOVED lines=25> */
[----:B------:R-:W-:Y:S02]  /*53a0*/  ISETP.GE.AND P1, PT, R10, RZ, PT ;  /* 0x000000ff0a00720c */ /* 0x000fe40003f26270 */
[----:B------:R-:W-:-:S11]  /*53b0*/  ISETP.GE.AND P2, PT, R11, RZ, PT ;  /* 0x000000ff0b00720c */ /* 0x000fd60003f46270 */
[----:B------:R-:W-:Y:S01]  /*53c0*/  @P1 MOV R3, RZ ;  /* 0x000000ff00031202 */ /* 0x000fe20000000f00 */
[----:B------:R-:W-:Y:S01]  /*53d0*/  @!P1 FFMA R8, R9, 1.84467440737095516160e+19, RZ ;  /* 0x5f80000009089823 */ /* 0x000fe200000000ff */
[----:B------:R-:W-:Y:S01]  /*53e0*/  @!P1 MOV R3, 0xffffffc0 ;  /* 0xffffffc000039802 */ /* 0x000fe20000000f00 */
[----:B------:R-:W-:-:S04]  /*53f0*/  @!P2 FFMA R0, R0, 1.84467440737095516160e+19, RZ ;  /* 0x5f8000000000a823 */ /* 0x000fc800000000ff */
[----:B------:R-:W-:-:S07]  /*5400*/  @!P2 VIADD R3, R3, 0x40 ;  /* 0x000000400303a836 */ /* 0x000fce0000000000 */
.L_x_320:
[----:B------:R-:W-:-:S04]  /*5410*/  LEA R11, R4, 0xc0800000, 0x17 ;  /* 0xc0800000040b7811 */ /* 0x000fc800078eb8ff */
[----:B------:R-:W-:Y:S02]  /*5420*/  IADD3 R10, PT, PT, -R11, R0, RZ ;  /* 0x000000000b0a7210 */ /* 0x000fe40007ffe1ff */
[----:B------:R-:W-:Y:S02]  /*5430*/  IADD3 R11, PT, PT, R14, -0x7f, RZ ;  /* 0xffffff810e0b7810 */ /* 0x000fe40007ffe0ff */
[----:B------:R-:W0:Y:S01]  /*5440*/  MUFU.RCP R13, R10 ;  /* 0x0000000a000d7308 */ /* 0x000e220000001000 */
[----:B------:R-:W-:Y:S02]  /*5450*/  FADD.FTZ R15, -R10, -RZ ;  /* 0x800000ff0a0f7221 */ /* 0x000fe40000010100 */
[----:B------:R-:W-:Y:S02]  /*5460*/  IMAD R0, R11, -0x800000, R8 ;  /* 0xff8000000b007824 */ /* 0x000fe400078e0208 */
[----:B0-----:R-:W-:-:S04]  /*5470*/  FFMA R14, R13, R15, 1 ;  /* 0x3f8000000d0e7423 */ /* 0x001fc8000000000f */
[----:B------:R-:W-:-:S04]  /*5480*/  FFMA R17, R13, R14, R13 ;  /* 0x0000000e0d117223 */ /* 0x000fc8000000000d */
[----:B------:R-:W-:-:S04]  /*5490*/  FFMA R8, R0, R17, RZ ;  /* 0x0000001100087223 */ /* 0x000fc800000000ff */
[----:B------:R-:W-:-:S04]  /*54a0*/  FFMA R13, R15, R8, R0 ;  /* 0x000000080f0d7223 */ /* 0x000fc80000000000 */
[----:B------:R-:W-:Y:S01]  /*54b0*/  FFMA R14, R17, R13, R8 ;  /* 0x0000000d110e7223 */ /* 0x000fe20000000008 */
[----:B------:R-:W-:-:S03]  /*54c0*/  IADD3 R8, PT, PT, R11, 0x7f, -R4 ;  /* 0x0000007f0b087810 */ /* 0x000fc60007ffe804 */
[----:B------:R-:W-:Y:S01]  /*54d0*/  FFMA R15, R15, R14, R0 ;  /* 0x0000000e0f0f7223 */ /* 0x000fe20000000000 */
[----:B------:R-:W-:-:S03]  /*54e0*/  IADD3 R3, PT, PT, R8, R3, RZ ;  /* 0x0000000308037210 */ /* 0x000fc60007ffe0ff */
        /* <DEDUP_REMOVED lines=15> */
[C---:B------:R-:W-:Y:S01]  /*55e0*/  IADD3 R11, PT, PT, R10.reuse, 0x20, RZ ;  /* 0x000000200a0b7810 */ /* 0x040fe20007ffe0ff */
[-CC-:B------:R-:W-:Y:S01]  /*55f0*/  FFMA.RM R4, R17, R15.reuse, R14.reuse ;  /* 0x0000000f11047223 */ /* 0x180fe2000000400e */
[C---:B------:R-:W-:Y:S02]  /*5600*/  ISETP.NE.AND P3, PT, R10.reuse, RZ, PT ;  /* 0x000000ff0a00720c */ /* 0x040fe40003f65270 */
[----:B------:R-:W-:Y:S01]  /*5610*/  LOP3.LUT R8, R3, 0x7fffff, RZ, 0xc0, !PT ;  /* 0x007fffff03087812 */ /* 0x000fe200078ec0ff */
[----:B------:R-:W-:Y:S01]  /*5620*/  FFMA.RP R3, R17, R15, R14 ;  /* 0x0000000f11037223 */ /* 0x000fe2000000800e */
[----:B------:R-:W-:Y:S02]  /*5630*/  ISETP.NE.AND P2, PT, R10, RZ, PT ;  /* 0x000000ff0a00720c */ /* 0x000fe40003f45270 */
[----:B------:R-:W-:Y:S02]  /*5640*/  LOP3.LUT R8, R8, 0x800000, RZ, 0xfc, !PT ;  /* 0x0080000008087812 */ /* 0x000fe400078efcff */
[----:B------:R-:W-:-:S02]  /*5650*/  IADD3 R10, PT, PT, -R10, RZ, RZ ;  /* 0x000000ff0a0a7210 */ /* 0x000fc40007ffe1ff */
[----:B------:R-:W-:Y:S02]  /*5660*/  SHF.L.U32 R11, R8, R11, RZ ;  /* 0x0000000b080b7219 */ /* 0x000fe400000006ff */
[----:B------:R-:W-:Y:S02]  /*5670*/  FSETP.NEU.FTZ.AND P1, PT, R3, R4, PT ;  /* 0x000000040300720b */ /* 0x000fe40003f3d000 */
[----:B------:R-:W-:Y:S02]  /*5680*/  SEL R3, R10, RZ, P3 ;  /* 0x000000ff0a037207 */ /* 0x000fe40001800000 */
[----:B------:R-:W-:Y:S02]  /*5690*/  ISETP.NE.AND P2, PT, R11, RZ, P2 ;  /* 0x000000ff0b00720c */ /* 0x000fe40001745270 */
[----:B------:R-:W-:Y:S02]  /*56a0*/  SHF.R.U32.HI R3, RZ, R3, R8 ;  /* 0x00000003ff037219 */ /* 0x000fe40000011608 */
[----:B------:R-:W-:-:S02]  /*56b0*/  PLOP3.LUT P1, PT, P1, P2, PT, 0xf8, 0x8f ;  /* 0x00000000008f781c */ /* 0x000fc40000f25f70 */
[----:B------:R-:W-:Y:S02]  /*56c0*/  SHF.R.U32.HI R11, RZ, 0x1, R3 ;  /* 0x00000001ff0b7819 */ /* 0x000fe40000011603 */
[----:B------:R-:W-:-:S04]  /*56d0*/  SEL R4, RZ, 0x1, !P1 ;  /* 0x00000001ff047807 */ /* 0x000fc80004800000 */
[----:B------:R-:W-:-:S04]  /*56e0*/  LOP3.LUT R4, R4, 0x1, R11, 0xf8, !PT ;  /* 0x0000000104047812 */ /* 0x000fc800078ef80b */
[----:B------:R-:W-:-:S05]  /*56f0*/  LOP3.LUT R4, R4, R3, RZ, 0xc0, !PT ;  /* 0x0000000304047212 */ /* 0x000fca00078ec0ff */
[----:B------:R-:W-:-:S05]  /*5700*/  IMAD.IADD R11, R11, 0x1, R4 ;  /* 0x000000010b0b7824 */ /* 0x000fca00078e0204 */
[----:B------:R-:W-:Y:S01]  /*5710*/  LOP3.LUT R0, R11, R0, RZ, 0xfc, !PT ;  /* 0x000000000b007212 */ /* 0x000fe200078efcff */
[----:B------:R-:W-:Y:S06]  /*5720*/  BRA `(.L_x_327) ;  /* 0x0000000000347947 */ /* 0x000fec0003800000 */
.L_x_326:
[----:B------:R-:W-:-:S04]  /*5730*/  LOP3.LUT R0, R0, 0x80000000, RZ, 0xc0, !PT ;  /* 0x8000000000007812 */ /* 0x000fc800078ec0ff */
[----:B------:R-:W-:Y:S01]  /*5740*/  LOP3.LUT R0, R0, 0x7f800000, RZ, 0xfc, !PT ;  /* 0x7f80000000007812 */ /* 0x000fe200078efcff */
[----:B------:R-:W-:Y:S06]  /*5750*/  BRA `(.L_x_327) ;  /* 0x0000000000287947 */ /* 0x000fec0003800000 */
.L_x_325:
[----:B------:R-:W-:Y:S01]  /*5760*/  LEA R0, R3, R0, 0x17 ;  /* 0x0000000003007211 */ /* 0x000fe200078eb8ff */
[----:B------:R-:W-:Y:S06]  /*5770*/  BRA `(.L_x_327) ;  /* 0x0000000000207947 */ /* 0x000fec0003800000 */
.L_x_324:
[----:B------:R-:W-:-:S04]  /*5780*/  LOP3.LUT R0, R0, 0x80000000, R8, 0x48, !PT ;  /* 0x8000000000007812 */ /* 0x000fc800078e4808 */
[----:B------:R-:W-:Y:S01]  /*5790*/  LOP3.LUT R0, R0, 0x7f800000, RZ, 0xfc, !PT ;  /* 0x7f80000000007812 */ /* 0x000fe200078efcff */
[----:B------:R-:W-:Y:S06]  /*57a0*/  BRA `(.L_x_327) ;  /* 0x0000000000147947 */ /* 0x000fec0003800000 */
.L_x_323:
[----:B------:R-:W-:Y:S01]  /*57b0*/  LOP3.LUT R0, R0, 0x80000000, R8, 0x48, !PT ;  /* 0x8000000000007812 */ /* 0x000fe200078e4808 */
[----:B------:R-:W-:Y:S06]  /*57c0*/  BRA `(.L_x_327) ;  /* 0x00000000000c7947 */ /* 0x000fec0003800000 */
.L_x_322:
[----:B------:R-:W0:Y:S01]  /*57d0*/  MUFU.RSQ R0, -QNAN ;  /* 0xffc0000000007908 */ /* 0x000e220000001400 */
[----:B------:R-:W-:Y:S05]  /*57e0*/  BRA `(.L_x_327) ;  /* 0x0000000000047947 */ /* 0x000fea0003800000 */
.L_x_321:
[----:B------:R-:W-:-:S07]  /*57f0*/  FADD.FTZ R0, R9, R0 ;  /* 0x0000000009007221 */ /* 0x000fce0000010000 */
.L_x_327:
[----:B------:R-:W-:Y:S01]  /*5800*/  HFMA2 R3, -RZ, RZ, 0, 0 ;  /* 0x00000000ff037431 */ /* 0x000fe200000001ff */
[----:B0-----:R-:W-:-:S03]  /*5810*/  MOV R13, R0 ;  /* 0x00000000000d7202 */ /* 0x001fc60000000f00 */
[----:B------:R-:W-:Y:S05]  /*5820*/  RET.REL.NODEC R2 `(_Z8FFT_CoreP7ComplexPii) ;  /* 0xffffffa402f47950 */ /* 0x000fea0003c3ffff */
.L_x_328:
        /* <DEDUP_REMOVED lines=13> */
.L_x_330:


//--------------------- .nv.global.init           --------------------------
	.section	.nv.global.init,"aw",@progbits
	.align	4
.nv.global.init:
	.type		__cudart_i2opi_f,@object
	.size		__cudart_i2opi_f,(.L_0 - __cudart_i2opi_f)
__cudart_i2opi_f:
        /*0000*/ 	.byte	0x41, 0x90, 0x43, 0x3c, 0x99, 0x95, 0x62, 0xdb, 0xc0, 0xdd, 0x34, 0xf5, 0xd1, 0x57, 0x27, 0xfc
        /*0010*/ 	.byte	0x29, 0x15, 0x44, 0x4e, 0x6e, 0x83, 0xf9, 0xa2
.L_0:


//--------------------- .nv.shared._Z7Conv_2DP7ComplexS0_PiS1_iiiii --------------------------
	.section	.nv.shared._Z7Conv_2DP7ComplexS0_PiS1_iiiii,"aw",@nobits
	.sectionflags	@""
	.align	4
.nv.shared._Z7Conv_2DP7ComplexS0_PiS1_iiiii:
	.zero		33792


//--------------------- .nv.shared.reserved.0     --------------------------
	.section	.nv.shared.reserved.0,"aw",@nobits
	.weak		__nv_reservedSMEM_offset_0_alias
	.size		__nv_reservedSMEM_offset_0_alias, 0, 64
	.other		__nv_reservedSMEM_offset_0_alias,@"STO_CUDA_RESERVED_SHARED STV_DEFAULT"
__nv_reservedSMEM_offset_0_alias:
	.zero		0
	.zero		64


//--------------------- .nv.constant0._Z7Conv_2DP7ComplexS0_PiS1_iiiii --------------------------
	.section	.nv.constant0._Z7Conv_2DP7ComplexS0_PiS1_iiiii,"a",@progbits
	.sectionflags	@""
	.align	4
.nv.constant0._Z7Conv_2DP7ComplexS0_PiS1_iiiii:
	.zero		948


//--------------------- .nv.constant0._Z8FFT_CoreP7ComplexPii --------------------------
	.section	.nv.constant0._Z8FFT_CoreP7ComplexPii,"a",@progbits
	.sectionflags	@""
	.align	4
.nv.constant0._Z8FFT_CoreP7ComplexPii:
	.zero		916


//--------------------- SYMBOLS --------------------------

	.type		.nv.reservedSmem.offset0,@object
	.size		.nv.reservedSmem.offset0,0x4
	.type		.nv.reservedSmem.cap,@object
	.size		.nv.reservedSmem.cap,0x4
